//
// Generated by NVIDIA NVVM Compiler
//
// Compiler Build ID: CL-36424714
// Cuda compilation tools, release 13.0, V13.0.88
// Based on NVVM 20.0.0
//

.version 9.0
.target sm_100
.address_size 64

	// .globl	_ZN3cub18CUB_300001_SM_10006detail11EmptyKernelIvEEvv
// _ZZN3cub18CUB_300001_SM_10006detail12batch_memcpy17BatchMemcpyKernelINS2_10policy_hubIjjE9Policy700EN6thrust24THRUST_300001_SM_1000_NS18transform_iteratorI18GetIteratorToRangeNS8_17counting_iteratorIjNS8_11use_defaultESC_SC_EESC_SC_EENS9_I13GetPtrToRangeSD_SC_SC_EENS9_I12GetRunLengthSD_SC_SC_EEjPNS8_17constant_iteratorIiSC_SC_EEPPiPjSO_jNS0_13ScanTileStateIjLb1EEESQ_LNS0_7CopyAlgE1EEEvT0_T1_T2_T3_T4_T5_T6_T7_T9_T10_E12temp_storage has been demoted
// _ZZN3cub18CUB_300001_SM_10006detail12batch_memcpy27MultiBlockBatchMemcpyKernelINS2_10policy_hubIjjE9Policy700EjPN6thrust24THRUST_300001_SM_1000_NS17constant_iteratorIiNS8_11use_defaultESA_EEPPiPjSF_NS0_13ScanTileStateIjLb1EEEjLNS0_7CopyAlgE1EEEvT1_T2_T3_T4_T5_T6_E15block_buffer_id has been demoted
.global .align 1 .b8 _ZN30_INTERNAL_dba85524_4_k_cu_main4cuda3std3__45__cpo5beginE[1];
.global .align 1 .b8 _ZN30_INTERNAL_dba85524_4_k_cu_main4cuda3std3__45__cpo3endE[1];
.global .align 1 .b8 _ZN30_INTERNAL_dba85524_4_k_cu_main4cuda3std3__45__cpo6cbeginE[1];
.global .align 1 .b8 _ZN30_INTERNAL_dba85524_4_k_cu_main4cuda3std3__45__cpo4cendE[1];
.global .align 1 .b8 _ZN30_INTERNAL_dba85524_4_k_cu_main4cuda3std3__45__cpo6rbeginE[1];
.global .align 1 .b8 _ZN30_INTERNAL_dba85524_4_k_cu_main4cuda3std3__45__cpo4rendE[1];
.global .align 1 .b8 _ZN30_INTERNAL_dba85524_4_k_cu_main4cuda3std3__45__cpo7crbeginE[1];
.global .align 1 .b8 _ZN30_INTERNAL_dba85524_4_k_cu_main4cuda3std3__45__cpo5crendE[1];
.global .align 1 .b8 _ZN30_INTERNAL_dba85524_4_k_cu_main4cuda3std3__432_GLOBAL__N__dba85524_4_k_cu_main6ignoreE[1];
.global .align 1 .b8 _ZN30_INTERNAL_dba85524_4_k_cu_main4cuda3std3__419piecewise_constructE[1];
.global .align 1 .b8 _ZN30_INTERNAL_dba85524_4_k_cu_main4cuda3std3__48in_placeE[1];
.global .align 1 .b8 _ZN30_INTERNAL_dba85524_4_k_cu_main4cuda3std3__420unreachable_sentinelE[1];
.global .align 1 .b8 _ZN30_INTERNAL_dba85524_4_k_cu_main4cuda3std3__47nulloptE[1];
.global .align 1 .b8 _ZN30_INTERNAL_dba85524_4_k_cu_main4cuda3std3__48unexpectE[1];
.global .align 1 .b8 _ZN30_INTERNAL_dba85524_4_k_cu_main4cuda3std6ranges3__45__cpo4swapE[1];
.global .align 1 .b8 _ZN30_INTERNAL_dba85524_4_k_cu_main4cuda3std6ranges3__45__cpo9iter_moveE[1];
.global .align 1 .b8 _ZN30_INTERNAL_dba85524_4_k_cu_main4cuda3std6ranges3__45__cpo5beginE[1];
.global .align 1 .b8 _ZN30_INTERNAL_dba85524_4_k_cu_main4cuda3std6ranges3__45__cpo3endE[1];
.global .align 1 .b8 _ZN30_INTERNAL_dba85524_4_k_cu_main4cuda3std6ranges3__45__cpo6cbeginE[1];
.global .align 1 .b8 _ZN30_INTERNAL_dba85524_4_k_cu_main4cuda3std6ranges3__45__cpo4cendE[1];
.global .align 1 .b8 _ZN30_INTERNAL_dba85524_4_k_cu_main4cuda3std6ranges3__45__cpo7advanceE[1];
.global .align 1 .b8 _ZN30_INTERNAL_dba85524_4_k_cu_main4cuda3std6ranges3__45__cpo9iter_swapE[1];
.global .align 1 .b8 _ZN30_INTERNAL_dba85524_4_k_cu_main4cuda3std6ranges3__45__cpo4nextE[1];
.global .align 1 .b8 _ZN30_INTERNAL_dba85524_4_k_cu_main4cuda3std6ranges3__45__cpo4prevE[1];
.global .align 1 .b8 _ZN30_INTERNAL_dba85524_4_k_cu_main4cuda3std6ranges3__45__cpo4dataE[1];
.global .align 1 .b8 _ZN30_INTERNAL_dba85524_4_k_cu_main4cuda3std6ranges3__45__cpo5cdataE[1];
.global .align 1 .b8 _ZN30_INTERNAL_dba85524_4_k_cu_main4cuda3std6ranges3__45__cpo4sizeE[1];
.global .align 1 .b8 _ZN30_INTERNAL_dba85524_4_k_cu_main4cuda3std6ranges3__45__cpo5ssizeE[1];
.global .align 1 .b8 _ZN30_INTERNAL_dba85524_4_k_cu_main4cuda3std6ranges3__45__cpo8distanceE[1];
.global .align 1 .b8 _ZN30_INTERNAL_dba85524_4_k_cu_main6thrust24THRUST_300001_SM_1000_NS6system6detail10sequential3seqE[1];
.global .align 1 .b8 _ZN30_INTERNAL_dba85524_4_k_cu_main6thrust24THRUST_300001_SM_1000_NS12placeholders2_1E[1];
.global .align 1 .b8 _ZN30_INTERNAL_dba85524_4_k_cu_main6thrust24THRUST_300001_SM_1000_NS12placeholders2_2E[1];
.global .align 1 .b8 _ZN30_INTERNAL_dba85524_4_k_cu_main6thrust24THRUST_300001_SM_1000_NS12placeholders2_3E[1];
.global .align 1 .b8 _ZN30_INTERNAL_dba85524_4_k_cu_main6thrust24THRUST_300001_SM_1000_NS12placeholders2_4E[1];
.global .align 1 .b8 _ZN30_INTERNAL_dba85524_4_k_cu_main6thrust24THRUST_300001_SM_1000_NS12placeholders2_5E[1];
.global .align 1 .b8 _ZN30_INTERNAL_dba85524_4_k_cu_main6thrust24THRUST_300001_SM_1000_NS12placeholders2_6E[1];
.global .align 1 .b8 _ZN30_INTERNAL_dba85524_4_k_cu_main6thrust24THRUST_300001_SM_1000_NS12placeholders2_7E[1];
.global .align 1 .b8 _ZN30_INTERNAL_dba85524_4_k_cu_main6thrust24THRUST_300001_SM_1000_NS12placeholders2_8E[1];
.global .align 1 .b8 _ZN30_INTERNAL_dba85524_4_k_cu_main6thrust24THRUST_300001_SM_1000_NS12placeholders2_9E[1];
.global .align 1 .b8 _ZN30_INTERNAL_dba85524_4_k_cu_main6thrust24THRUST_300001_SM_1000_NS12placeholders3_10E[1];

.visible .entry _ZN3cub18CUB_300001_SM_10006detail11EmptyKernelIvEEvv()
{


	ret;

}
	// .globl	_ZN3cub18CUB_300001_SM_10006detail12batch_memcpy19InitTileStateKernelINS0_13ScanTileStateIjLb1EEES5_jEEvT_T0_T1_
.visible .entry _ZN3cub18CUB_300001_SM_10006detail12batch_memcpy19InitTileStateKernelINS0_13ScanTileStateIjLb1EEES5_jEEvT_T0_T1_(
	.param .align 8 .b8 _ZN3cub18CUB_300001_SM_10006detail12batch_memcpy19InitTileStateKernelINS0_13ScanTileStateIjLb1EEES5_jEEvT_T0_T1__param_0[8],
	.param .align 8 .b8 _ZN3cub18CUB_300001_SM_10006detail12batch_memcpy19InitTileStateKernelINS0_13ScanTileStateIjLb1EEES5_jEEvT_T0_T1__param_1[8],
	.param .u32 _ZN3cub18CUB_300001_SM_10006detail12batch_memcpy19InitTileStateKernelINS0_13ScanTileStateIjLb1EEES5_jEEvT_T0_T1__param_2
)
{
	.reg .pred 	%p<8>;
	.reg .b32 	%r<13>;
	.reg .b64 	%rd<13>;

	ld.param.u64 	%rd3, [_ZN3cub18CUB_300001_SM_10006detail12batch_memcpy19InitTileStateKernelINS0_13ScanTileStateIjLb1EEES5_jEEvT_T0_T1__param_1];
	ld.param.u64 	%rd4, [_ZN3cub18CUB_300001_SM_10006detail12batch_memcpy19InitTileStateKernelINS0_13ScanTileStateIjLb1EEES5_jEEvT_T0_T1__param_0];
	ld.param.u32 	%r4, [_ZN3cub18CUB_300001_SM_10006detail12batch_memcpy19InitTileStateKernelINS0_13ScanTileStateIjLb1EEES5_jEEvT_T0_T1__param_2];
	cvta.to.global.u64 	%rd1, %rd4;
	cvta.to.global.u64 	%rd2, %rd3;
	mov.u32 	%r1, %ctaid.x;
	mov.u32 	%r5, %ntid.x;
	mov.u32 	%r2, %tid.x;
	mad.lo.s32 	%r3, %r1, %r5, %r2;
	setp.ge.s32 	%p2, %r3, %r4;
	@%p2 bra 	$L__BB1_2;
	mul.wide.s32 	%rd5, %r3, 8;
	add.s64 	%rd6, %rd1, %rd5;
	mov.b32 	%r6, 0;
	mov.b32 	%r7, 99;
	st.global.v2.u32 	[%rd6+256], {%r7, %r6};
$L__BB1_2:
	setp.eq.s32 	%p3, %r1, 0;
	setp.lt.u32 	%p4, %r2, 32;
	and.pred  	%p1, %p3, %p4;
	not.pred 	%p5, %p1;
	@%p5 bra 	$L__BB1_4;
	mul.wide.u32 	%rd7, %r2, 8;
	add.s64 	%rd8, %rd1, %rd7;
	mov.b32 	%r9, 0;
	st.global.v2.u32 	[%rd8], {%r9, %r9};
$L__BB1_4:
	setp.ge.s32 	%p6, %r3, %r4;
	@%p6 bra 	$L__BB1_6;
	mul.wide.s32 	%rd9, %r3, 8;
	add.s64 	%rd10, %rd2, %rd9;
	mov.b32 	%r10, 0;
	mov.b32 	%r11, 99;
	st.global.v2.u32 	[%rd10+256], {%r11, %r10};
$L__BB1_6:
	@%p5 bra 	$L__BB1_8;
	mul.wide.u32 	%rd11, %r2, 8;
	add.s64 	%rd12, %rd2, %rd11;
	mov.b32 	%r12, 0;
	st.global.v2.u32 	[%rd12], {%r12, %r12};
$L__BB1_8:
	ret;

}
	// .globl	_ZN3cub18CUB_300001_SM_10006detail12batch_memcpy17BatchMemcpyKernelINS2_10policy_hubIjjE9Policy700EN6thrust24THRUST_300001_SM_1000_NS18transform_iteratorI18GetIteratorToRangeNS8_17counting_iteratorIjNS8_11use_defaultESC_SC_EESC_SC_EENS9_I13GetPtrToRangeSD_SC_SC_EENS9_I12GetRunLengthSD_SC_SC_EEjPNS8_17constant_iteratorIiSC_SC_EEPPiPjSO_jNS0_13ScanTileStateIjLb1EEESQ_LNS0_7CopyAlgE1EEEvT0_T1_T2_T3_T4_T5_T6_T7_T9_T10_
.visible .entry _ZN3cub18CUB_300001_SM_10006detail12batch_memcpy17BatchMemcpyKernelINS2_10policy_hubIjjE9Policy700EN6thrust24THRUST_300001_SM_1000_NS18transform_iteratorI18GetIteratorToRangeNS8_17counting_iteratorIjNS8_11use_defaultESC_SC_EESC_SC_EENS9_I13GetPtrToRangeSD_SC_SC_EENS9_I12GetRunLengthSD_SC_SC_EEjPNS8_17constant_iteratorIiSC_SC_EEPPiPjSO_jNS0_13ScanTileStateIjLb1EEESQ_LNS0_7CopyAlgE1EEEvT0_T1_T2_T3_T4_T5_T6_T7_T9_T10_(
	.param .align 8 .b8 _ZN3cub18CUB_300001_SM_10006detail12batch_memcpy17BatchMemcpyKernelINS2_10policy_hubIjjE9Policy700EN6thrust24THRUST_300001_SM_1000_NS18transform_iteratorI18GetIteratorToRangeNS8_17counting_iteratorIjNS8_11use_defaultESC_SC_EESC_SC_EENS9_I13GetPtrToRangeSD_SC_SC_EENS9_I12GetRunLengthSD_SC_SC_EEjPNS8_17constant_iteratorIiSC_SC_EEPPiPjSO_jNS0_13ScanTileStateIjLb1EEESQ_LNS0_7CopyAlgE1EEEvT0_T1_T2_T3_T4_T5_T6_T7_T9_T10__param_0[16],
	.param .align 8 .b8 _ZN3cub18CUB_300001_SM_10006detail12batch_memcpy17BatchMemcpyKernelINS2_10policy_hubIjjE9Policy700EN6thrust24THRUST_300001_SM_1000_NS18transform_iteratorI18GetIteratorToRangeNS8_17counting_iteratorIjNS8_11use_defaultESC_SC_EESC_SC_EENS9_I13GetPtrToRangeSD_SC_SC_EENS9_I12GetRunLengthSD_SC_SC_EEjPNS8_17constant_iteratorIiSC_SC_EEPPiPjSO_jNS0_13ScanTileStateIjLb1EEESQ_LNS0_7CopyAlgE1EEEvT0_T1_T2_T3_T4_T5_T6_T7_T9_T10__param_1[24],
	.param .align 8 .b8 _ZN3cub18CUB_300001_SM_10006detail12batch_memcpy17BatchMemcpyKernelINS2_10policy_hubIjjE9Policy700EN6thrust24THRUST_300001_SM_1000_NS18transform_iteratorI18GetIteratorToRangeNS8_17counting_iteratorIjNS8_11use_defaultESC_SC_EESC_SC_EENS9_I13GetPtrToRangeSD_SC_SC_EENS9_I12GetRunLengthSD_SC_SC_EEjPNS8_17constant_iteratorIiSC_SC_EEPPiPjSO_jNS0_13ScanTileStateIjLb1EEESQ_LNS0_7CopyAlgE1EEEvT0_T1_T2_T3_T4_T5_T6_T7_T9_T10__param_2[16],
	.param .u32 _ZN3cub18CUB_300001_SM_10006detail12batch_memcpy17BatchMemcpyKernelINS2_10policy_hubIjjE9Policy700EN6thrust24THRUST_300001_SM_1000_NS18transform_iteratorI18GetIteratorToRangeNS8_17counting_iteratorIjNS8_11use_defaultESC_SC_EESC_SC_EENS9_I13GetPtrToRangeSD_SC_SC_EENS9_I12GetRunLengthSD_SC_SC_EEjPNS8_17constant_iteratorIiSC_SC_EEPPiPjSO_jNS0_13ScanTileStateIjLb1EEESQ_LNS0_7CopyAlgE1EEEvT0_T1_T2_T3_T4_T5_T6_T7_T9_T10__param_3,
	.param .u64 .ptr .align 1 _ZN3cub18CUB_300001_SM_10006detail12batch_memcpy17BatchMemcpyKernelINS2_10policy_hubIjjE9Policy700EN6thrust24THRUST_300001_SM_1000_NS18transform_iteratorI18GetIteratorToRangeNS8_17counting_iteratorIjNS8_11use_defaultESC_SC_EESC_SC_EENS9_I13GetPtrToRangeSD_SC_SC_EENS9_I12GetRunLengthSD_SC_SC_EEjPNS8_17constant_iteratorIiSC_SC_EEPPiPjSO_jNS0_13ScanTileStateIjLb1EEESQ_LNS0_7CopyAlgE1EEEvT0_T1_T2_T3_T4_T5_T6_T7_T9_T10__param_4,
	.param .u64 .ptr .align 1 _ZN3cub18CUB_300001_SM_10006detail12batch_memcpy17BatchMemcpyKernelINS2_10policy_hubIjjE9Policy700EN6thrust24THRUST_300001_SM_1000_NS18transform_iteratorI18GetIteratorToRangeNS8_17counting_iteratorIjNS8_11use_defaultESC_SC_EESC_SC_EENS9_I13GetPtrToRangeSD_SC_SC_EENS9_I12GetRunLengthSD_SC_SC_EEjPNS8_17constant_iteratorIiSC_SC_EEPPiPjSO_jNS0_13ScanTileStateIjLb1EEESQ_LNS0_7CopyAlgE1EEEvT0_T1_T2_T3_T4_T5_T6_T7_T9_T10__param_5,
	.param .u64 .ptr .align 1 _ZN3cub18CUB_300001_SM_10006detail12batch_memcpy17BatchMemcpyKernelINS2_10policy_hubIjjE9Policy700EN6thrust24THRUST_300001_SM_1000_NS18transform_iteratorI18GetIteratorToRangeNS8_17counting_iteratorIjNS8_11use_defaultESC_SC_EESC_SC_EENS9_I13GetPtrToRangeSD_SC_SC_EENS9_I12GetRunLengthSD_SC_SC_EEjPNS8_17constant_iteratorIiSC_SC_EEPPiPjSO_jNS0_13ScanTileStateIjLb1EEESQ_LNS0_7CopyAlgE1EEEvT0_T1_T2_T3_T4_T5_T6_T7_T9_T10__param_6,
	.param .u64 .ptr .align 1 _ZN3cub18CUB_300001_SM_10006detail12batch_memcpy17BatchMemcpyKernelINS2_10policy_hubIjjE9Policy700EN6thrust24THRUST_300001_SM_1000_NS18transform_iteratorI18GetIteratorToRangeNS8_17counting_iteratorIjNS8_11use_defaultESC_SC_EESC_SC_EENS9_I13GetPtrToRangeSD_SC_SC_EENS9_I12GetRunLengthSD_SC_SC_EEjPNS8_17constant_iteratorIiSC_SC_EEPPiPjSO_jNS0_13ScanTileStateIjLb1EEESQ_LNS0_7CopyAlgE1EEEvT0_T1_T2_T3_T4_T5_T6_T7_T9_T10__param_7,
	.param .align 8 .b8 _ZN3cub18CUB_300001_SM_10006detail12batch_memcpy17BatchMemcpyKernelINS2_10policy_hubIjjE9Policy700EN6thrust24THRUST_300001_SM_1000_NS18transform_iteratorI18GetIteratorToRangeNS8_17counting_iteratorIjNS8_11use_defaultESC_SC_EESC_SC_EENS9_I13GetPtrToRangeSD_SC_SC_EENS9_I12GetRunLengthSD_SC_SC_EEjPNS8_17constant_iteratorIiSC_SC_EEPPiPjSO_jNS0_13ScanTileStateIjLb1EEESQ_LNS0_7CopyAlgE1EEEvT0_T1_T2_T3_T4_T5_T6_T7_T9_T10__param_8[8],
	.param .align 8 .b8 _ZN3cub18CUB_300001_SM_10006detail12batch_memcpy17BatchMemcpyKernelINS2_10policy_hubIjjE9Policy700EN6thrust24THRUST_300001_SM_1000_NS18transform_iteratorI18GetIteratorToRangeNS8_17counting_iteratorIjNS8_11use_defaultESC_SC_EESC_SC_EENS9_I13GetPtrToRangeSD_SC_SC_EENS9_I12GetRunLengthSD_SC_SC_EEjPNS8_17constant_iteratorIiSC_SC_EEPPiPjSO_jNS0_13ScanTileStateIjLb1EEESQ_LNS0_7CopyAlgE1EEEvT0_T1_T2_T3_T4_T5_T6_T7_T9_T10__param_9[8]
)
.maxntid 128
{
	.reg .pred 	%p<165>;
	.reg .b16 	%rs<114>;
	.reg .b32 	%r<1278>;
	.reg .b64 	%rd<351>;
	// demoted variable
	.shared .align 16 .b8 _ZZN3cub18CUB_300001_SM_10006detail12batch_memcpy17BatchMemcpyKernelINS2_10policy_hubIjjE9Policy700EN6thrust24THRUST_300001_SM_1000_NS18transform_iteratorI18GetIteratorToRangeNS8_17counting_iteratorIjNS8_11use_defaultESC_SC_EESC_SC_EENS9_I13GetPtrToRangeSD_SC_SC_EENS9_I12GetRunLengthSD_SC_SC_EEjPNS8_17constant_iteratorIiSC_SC_EEPPiPjSO_jNS0_13ScanTileStateIjLb1EEESQ_LNS0_7CopyAlgE1EEEvT0_T1_T2_T3_T4_T5_T6_T7_T9_T10_E12temp_storage[9360];
	ld.param.u64 	%rd31, [_ZN3cub18CUB_300001_SM_10006detail12batch_memcpy17BatchMemcpyKernelINS2_10policy_hubIjjE9Policy700EN6thrust24THRUST_300001_SM_1000_NS18transform_iteratorI18GetIteratorToRangeNS8_17counting_iteratorIjNS8_11use_defaultESC_SC_EESC_SC_EENS9_I13GetPtrToRangeSD_SC_SC_EENS9_I12GetRunLengthSD_SC_SC_EEjPNS8_17constant_iteratorIiSC_SC_EEPPiPjSO_jNS0_13ScanTileStateIjLb1EEESQ_LNS0_7CopyAlgE1EEEvT0_T1_T2_T3_T4_T5_T6_T7_T9_T10__param_1+16];
	ld.param.u64 	%rd30, [_ZN3cub18CUB_300001_SM_10006detail12batch_memcpy17BatchMemcpyKernelINS2_10policy_hubIjjE9Policy700EN6thrust24THRUST_300001_SM_1000_NS18transform_iteratorI18GetIteratorToRangeNS8_17counting_iteratorIjNS8_11use_defaultESC_SC_EESC_SC_EENS9_I13GetPtrToRangeSD_SC_SC_EENS9_I12GetRunLengthSD_SC_SC_EEjPNS8_17constant_iteratorIiSC_SC_EEPPiPjSO_jNS0_13ScanTileStateIjLb1EEESQ_LNS0_7CopyAlgE1EEEvT0_T1_T2_T3_T4_T5_T6_T7_T9_T10__param_1+8];
	ld.param.u32 	%r257, [_ZN3cub18CUB_300001_SM_10006detail12batch_memcpy17BatchMemcpyKernelINS2_10policy_hubIjjE9Policy700EN6thrust24THRUST_300001_SM_1000_NS18transform_iteratorI18GetIteratorToRangeNS8_17counting_iteratorIjNS8_11use_defaultESC_SC_EESC_SC_EENS9_I13GetPtrToRangeSD_SC_SC_EENS9_I12GetRunLengthSD_SC_SC_EEjPNS8_17constant_iteratorIiSC_SC_EEPPiPjSO_jNS0_13ScanTileStateIjLb1EEESQ_LNS0_7CopyAlgE1EEEvT0_T1_T2_T3_T4_T5_T6_T7_T9_T10__param_1];
	ld.param.u64 	%rd29, [_ZN3cub18CUB_300001_SM_10006detail12batch_memcpy17BatchMemcpyKernelINS2_10policy_hubIjjE9Policy700EN6thrust24THRUST_300001_SM_1000_NS18transform_iteratorI18GetIteratorToRangeNS8_17counting_iteratorIjNS8_11use_defaultESC_SC_EESC_SC_EENS9_I13GetPtrToRangeSD_SC_SC_EENS9_I12GetRunLengthSD_SC_SC_EEjPNS8_17constant_iteratorIiSC_SC_EEPPiPjSO_jNS0_13ScanTileStateIjLb1EEESQ_LNS0_7CopyAlgE1EEEvT0_T1_T2_T3_T4_T5_T6_T7_T9_T10__param_0+8];
	ld.param.u32 	%r256, [_ZN3cub18CUB_300001_SM_10006detail12batch_memcpy17BatchMemcpyKernelINS2_10policy_hubIjjE9Policy700EN6thrust24THRUST_300001_SM_1000_NS18transform_iteratorI18GetIteratorToRangeNS8_17counting_iteratorIjNS8_11use_defaultESC_SC_EESC_SC_EENS9_I13GetPtrToRangeSD_SC_SC_EENS9_I12GetRunLengthSD_SC_SC_EEjPNS8_17constant_iteratorIiSC_SC_EEPPiPjSO_jNS0_13ScanTileStateIjLb1EEESQ_LNS0_7CopyAlgE1EEEvT0_T1_T2_T3_T4_T5_T6_T7_T9_T10__param_0];
	ld.param.u64 	%rd33, [_ZN3cub18CUB_300001_SM_10006detail12batch_memcpy17BatchMemcpyKernelINS2_10policy_hubIjjE9Policy700EN6thrust24THRUST_300001_SM_1000_NS18transform_iteratorI18GetIteratorToRangeNS8_17counting_iteratorIjNS8_11use_defaultESC_SC_EESC_SC_EENS9_I13GetPtrToRangeSD_SC_SC_EENS9_I12GetRunLengthSD_SC_SC_EEjPNS8_17constant_iteratorIiSC_SC_EEPPiPjSO_jNS0_13ScanTileStateIjLb1EEESQ_LNS0_7CopyAlgE1EEEvT0_T1_T2_T3_T4_T5_T6_T7_T9_T10__param_9];
	ld.param.u64 	%rd32, [_ZN3cub18CUB_300001_SM_10006detail12batch_memcpy17BatchMemcpyKernelINS2_10policy_hubIjjE9Policy700EN6thrust24THRUST_300001_SM_1000_NS18transform_iteratorI18GetIteratorToRangeNS8_17counting_iteratorIjNS8_11use_defaultESC_SC_EESC_SC_EENS9_I13GetPtrToRangeSD_SC_SC_EENS9_I12GetRunLengthSD_SC_SC_EEjPNS8_17constant_iteratorIiSC_SC_EEPPiPjSO_jNS0_13ScanTileStateIjLb1EEESQ_LNS0_7CopyAlgE1EEEvT0_T1_T2_T3_T4_T5_T6_T7_T9_T10__param_8];
	ld.param.u64 	%rd5, [_ZN3cub18CUB_300001_SM_10006detail12batch_memcpy17BatchMemcpyKernelINS2_10policy_hubIjjE9Policy700EN6thrust24THRUST_300001_SM_1000_NS18transform_iteratorI18GetIteratorToRangeNS8_17counting_iteratorIjNS8_11use_defaultESC_SC_EESC_SC_EENS9_I13GetPtrToRangeSD_SC_SC_EENS9_I12GetRunLengthSD_SC_SC_EEjPNS8_17constant_iteratorIiSC_SC_EEPPiPjSO_jNS0_13ScanTileStateIjLb1EEESQ_LNS0_7CopyAlgE1EEEvT0_T1_T2_T3_T4_T5_T6_T7_T9_T10__param_2+8];
	ld.param.u32 	%r259, [_ZN3cub18CUB_300001_SM_10006detail12batch_memcpy17BatchMemcpyKernelINS2_10policy_hubIjjE9Policy700EN6thrust24THRUST_300001_SM_1000_NS18transform_iteratorI18GetIteratorToRangeNS8_17counting_iteratorIjNS8_11use_defaultESC_SC_EESC_SC_EENS9_I13GetPtrToRangeSD_SC_SC_EENS9_I12GetRunLengthSD_SC_SC_EEjPNS8_17constant_iteratorIiSC_SC_EEPPiPjSO_jNS0_13ScanTileStateIjLb1EEESQ_LNS0_7CopyAlgE1EEEvT0_T1_T2_T3_T4_T5_T6_T7_T9_T10__param_2];
	ld.param.u32 	%r258, [_ZN3cub18CUB_300001_SM_10006detail12batch_memcpy17BatchMemcpyKernelINS2_10policy_hubIjjE9Policy700EN6thrust24THRUST_300001_SM_1000_NS18transform_iteratorI18GetIteratorToRangeNS8_17counting_iteratorIjNS8_11use_defaultESC_SC_EESC_SC_EENS9_I13GetPtrToRangeSD_SC_SC_EENS9_I12GetRunLengthSD_SC_SC_EEjPNS8_17constant_iteratorIiSC_SC_EEPPiPjSO_jNS0_13ScanTileStateIjLb1EEESQ_LNS0_7CopyAlgE1EEEvT0_T1_T2_T3_T4_T5_T6_T7_T9_T10__param_3];
	ld.param.u64 	%rd34, [_ZN3cub18CUB_300001_SM_10006detail12batch_memcpy17BatchMemcpyKernelINS2_10policy_hubIjjE9Policy700EN6thrust24THRUST_300001_SM_1000_NS18transform_iteratorI18GetIteratorToRangeNS8_17counting_iteratorIjNS8_11use_defaultESC_SC_EESC_SC_EENS9_I13GetPtrToRangeSD_SC_SC_EENS9_I12GetRunLengthSD_SC_SC_EEjPNS8_17constant_iteratorIiSC_SC_EEPPiPjSO_jNS0_13ScanTileStateIjLb1EEESQ_LNS0_7CopyAlgE1EEEvT0_T1_T2_T3_T4_T5_T6_T7_T9_T10__param_4];
	ld.param.u64 	%rd35, [_ZN3cub18CUB_300001_SM_10006detail12batch_memcpy17BatchMemcpyKernelINS2_10policy_hubIjjE9Policy700EN6thrust24THRUST_300001_SM_1000_NS18transform_iteratorI18GetIteratorToRangeNS8_17counting_iteratorIjNS8_11use_defaultESC_SC_EESC_SC_EENS9_I13GetPtrToRangeSD_SC_SC_EENS9_I12GetRunLengthSD_SC_SC_EEjPNS8_17constant_iteratorIiSC_SC_EEPPiPjSO_jNS0_13ScanTileStateIjLb1EEESQ_LNS0_7CopyAlgE1EEEvT0_T1_T2_T3_T4_T5_T6_T7_T9_T10__param_5];
	ld.param.u64 	%rd36, [_ZN3cub18CUB_300001_SM_10006detail12batch_memcpy17BatchMemcpyKernelINS2_10policy_hubIjjE9Policy700EN6thrust24THRUST_300001_SM_1000_NS18transform_iteratorI18GetIteratorToRangeNS8_17counting_iteratorIjNS8_11use_defaultESC_SC_EESC_SC_EENS9_I13GetPtrToRangeSD_SC_SC_EENS9_I12GetRunLengthSD_SC_SC_EEjPNS8_17constant_iteratorIiSC_SC_EEPPiPjSO_jNS0_13ScanTileStateIjLb1EEESQ_LNS0_7CopyAlgE1EEEvT0_T1_T2_T3_T4_T5_T6_T7_T9_T10__param_6];
	ld.param.u64 	%rd37, [_ZN3cub18CUB_300001_SM_10006detail12batch_memcpy17BatchMemcpyKernelINS2_10policy_hubIjjE9Policy700EN6thrust24THRUST_300001_SM_1000_NS18transform_iteratorI18GetIteratorToRangeNS8_17counting_iteratorIjNS8_11use_defaultESC_SC_EESC_SC_EENS9_I13GetPtrToRangeSD_SC_SC_EENS9_I12GetRunLengthSD_SC_SC_EEjPNS8_17constant_iteratorIiSC_SC_EEPPiPjSO_jNS0_13ScanTileStateIjLb1EEESQ_LNS0_7CopyAlgE1EEEvT0_T1_T2_T3_T4_T5_T6_T7_T9_T10__param_7];
	cvta.to.global.u64 	%rd1, %rd37;
	cvta.to.global.u64 	%rd2, %rd36;
	cvta.to.global.u64 	%rd3, %rd35;
	cvta.to.global.u64 	%rd4, %rd34;
	mov.u32 	%r1, %ctaid.x;
	shl.b32 	%r2, %r1, 9;
	add.s32 	%r260, %r2, 512;
	setp.ge.u32 	%p2, %r260, %r258;
	add.s32 	%r3, %r259, %r2;
	@%p2 bra 	$L__BB2_2;
	mov.u32 	%r281, %tid.x;
	add.s32 	%r282, %r3, %r281;
	cvta.to.global.u64 	%rd54, %rd5;
	add.s32 	%r283, %r282, 1;
	mul.wide.u32 	%rd55, %r283, 4;
	add.s64 	%rd56, %rd54, %rd55;
	ld.global.u32 	%r284, [%rd56];
	mul.wide.u32 	%rd57, %r282, 4;
	add.s64 	%rd58, %rd54, %rd57;
	ld.global.u32 	%r285, [%rd58];
	sub.s32 	%r1214, %r284, %r285;
	add.s32 	%r286, %r282, 128;
	add.s32 	%r287, %r282, 129;
	mul.wide.u32 	%rd59, %r287, 4;
	add.s64 	%rd60, %rd54, %rd59;
	ld.global.u32 	%r288, [%rd60];
	mul.wide.u32 	%rd61, %r286, 4;
	add.s64 	%rd62, %rd54, %rd61;
	ld.global.u32 	%r289, [%rd62];
	sub.s32 	%r1213, %r288, %r289;
	add.s32 	%r290, %r282, 256;
	add.s32 	%r291, %r282, 257;
	mul.wide.u32 	%rd63, %r291, 4;
	add.s64 	%rd64, %rd54, %rd63;
	ld.global.u32 	%r292, [%rd64];
	mul.wide.u32 	%rd65, %r290, 4;
	add.s64 	%rd66, %rd54, %rd65;
	ld.global.u32 	%r293, [%rd66];
	sub.s32 	%r1212, %r292, %r293;
	add.s32 	%r294, %r282, 384;
	add.s32 	%r295, %r282, 385;
	mul.wide.u32 	%rd67, %r295, 4;
	add.s64 	%rd68, %rd54, %rd67;
	ld.global.u32 	%r296, [%rd68];
	mul.wide.u32 	%rd69, %r294, 4;
	add.s64 	%rd70, %rd54, %rd69;
	ld.global.u32 	%r297, [%rd70];
	sub.s32 	%r1211, %r296, %r297;
	bra.uni 	$L__BB2_10;
$L__BB2_2:
	sub.s32 	%r8, %r258, %r2;
	mov.u32 	%r9, %tid.x;
	cvta.to.global.u64 	%rd6, %rd5;
	setp.ge.s32 	%p3, %r9, %r8;
	mov.b32 	%r1214, 0;
	@%p3 bra 	$L__BB2_4;
	add.s32 	%r262, %r9, %r3;
	add.s32 	%r263, %r262, 1;
	mul.wide.u32 	%rd38, %r263, 4;
	add.s64 	%rd39, %rd6, %rd38;
	ld.global.u32 	%r264, [%rd39];
	mul.wide.u32 	%rd40, %r262, 4;
	add.s64 	%rd41, %rd6, %rd40;
	ld.global.u32 	%r265, [%rd41];
	sub.s32 	%r1214, %r264, %r265;
$L__BB2_4:
	add.s32 	%r12, %r9, 128;
	setp.ge.s32 	%p4, %r12, %r8;
	mov.b32 	%r1213, 0;
	@%p4 bra 	$L__BB2_6;
	add.s32 	%r267, %r12, %r3;
	add.s32 	%r268, %r267, 1;
	mul.wide.u32 	%rd42, %r268, 4;
	add.s64 	%rd43, %rd6, %rd42;
	ld.global.u32 	%r269, [%rd43];
	mul.wide.u32 	%rd44, %r267, 4;
	add.s64 	%rd45, %rd6, %rd44;
	ld.global.u32 	%r270, [%rd45];
	sub.s32 	%r1213, %r269, %r270;
$L__BB2_6:
	add.s32 	%r15, %r9, 256;
	setp.ge.s32 	%p5, %r15, %r8;
	mov.b32 	%r1212, 0;
	@%p5 bra 	$L__BB2_8;
	add.s32 	%r272, %r15, %r3;
	add.s32 	%r273, %r272, 1;
	mul.wide.u32 	%rd46, %r273, 4;
	add.s64 	%rd47, %rd6, %rd46;
	ld.global.u32 	%r274, [%rd47];
	mul.wide.u32 	%rd48, %r272, 4;
	add.s64 	%rd49, %rd6, %rd48;
	ld.global.u32 	%r275, [%rd49];
	sub.s32 	%r1212, %r274, %r275;
$L__BB2_8:
	add.s32 	%r18, %r9, 384;
	setp.ge.s32 	%p6, %r18, %r8;
	mov.b32 	%r1211, 0;
	@%p6 bra 	$L__BB2_10;
	add.s32 	%r277, %r18, %r3;
	add.s32 	%r278, %r277, 1;
	mul.wide.u32 	%rd50, %r278, 4;
	add.s64 	%rd51, %rd6, %rd50;
	ld.global.u32 	%r279, [%rd51];
	mul.wide.u32 	%rd52, %r277, 4;
	add.s64 	%rd53, %rd6, %rd52;
	ld.global.u32 	%r280, [%rd53];
	sub.s32 	%r1211, %r279, %r280;
$L__BB2_10:
	bar.sync 	0;
	setp.ne.s32 	%p7, %r1214, 0;
	selp.u32 	%r299, 1, 0, %p7;
	setp.gt.u32 	%p8, %r1214, 128;
	selp.u32 	%r310, 1, 0, %p8;
	setp.gt.u32 	%p9, %r1214, 8192;
	selp.u32 	%r311, 1, 0, %p9;
	add.s32 	%r312, %r310, %r311;
	mul.lo.s32 	%r300, %r312, 10;
	// begin inline asm
	shl.b32 %r298, %r299, %r300;
	// end inline asm
	and.b32  	%r313, %r298, 1073741823;
	setp.ne.s32 	%p10, %r1213, 0;
	selp.u32 	%r302, 1, 0, %p10;
	setp.gt.u32 	%p11, %r1213, 128;
	selp.u32 	%r314, 1, 0, %p11;
	setp.gt.u32 	%p12, %r1213, 8192;
	selp.u32 	%r315, 1, 0, %p12;
	add.s32 	%r316, %r314, %r315;
	mul.lo.s32 	%r303, %r316, 10;
	// begin inline asm
	shl.b32 %r301, %r302, %r303;
	// end inline asm
	and.b32  	%r317, %r301, 1073741823;
	add.s32 	%r318, %r317, %r313;
	setp.ne.s32 	%p13, %r1212, 0;
	selp.u32 	%r305, 1, 0, %p13;
	setp.gt.u32 	%p14, %r1212, 128;
	selp.u32 	%r319, 1, 0, %p14;
	setp.gt.u32 	%p15, %r1212, 8192;
	selp.u32 	%r320, 1, 0, %p15;
	add.s32 	%r321, %r319, %r320;
	mul.lo.s32 	%r306, %r321, 10;
	// begin inline asm
	shl.b32 %r304, %r305, %r306;
	// end inline asm
	and.b32  	%r322, %r304, 1073741823;
	add.s32 	%r323, %r322, %r318;
	setp.ne.s32 	%p16, %r1211, 0;
	selp.u32 	%r308, 1, 0, %p16;
	setp.gt.u32 	%p17, %r1211, 128;
	selp.u32 	%r324, 1, 0, %p17;
	setp.gt.u32 	%p18, %r1211, 8192;
	selp.u32 	%r325, 1, 0, %p18;
	add.s32 	%r326, %r324, %r325;
	mul.lo.s32 	%r309, %r326, 10;
	// begin inline asm
	shl.b32 %r307, %r308, %r309;
	// end inline asm
	and.b32  	%r327, %r307, 1073741823;
	add.s32 	%r328, %r327, %r323;
	mov.u32 	%r28, %tid.x;
	shr.u32 	%r329, %r28, 2;
	add.s32 	%r29, %r329, %r28;
	shl.b32 	%r330, %r29, 2;
	mov.u32 	%r331, _ZZN3cub18CUB_300001_SM_10006detail12batch_memcpy17BatchMemcpyKernelINS2_10policy_hubIjjE9Policy700EN6thrust24THRUST_300001_SM_1000_NS18transform_iteratorI18GetIteratorToRangeNS8_17counting_iteratorIjNS8_11use_defaultESC_SC_EESC_SC_EENS9_I13GetPtrToRangeSD_SC_SC_EENS9_I12GetRunLengthSD_SC_SC_EEjPNS8_17constant_iteratorIiSC_SC_EEPPiPjSO_jNS0_13ScanTileStateIjLb1EEESQ_LNS0_7CopyAlgE1EEEvT0_T1_T2_T3_T4_T5_T6_T7_T9_T10_E12temp_storage;
	add.s32 	%r332, %r331, 16;
	add.s32 	%r30, %r332, %r330;
	st.shared.u32 	[%r30], %r328;
	bar.sync 	0;
	setp.gt.u32 	%p19, %r28, 31;
	mad.lo.s32 	%r31, %r28, 20, %r332;
	@%p19 bra 	$L__BB2_13;
	ld.shared.u32 	%r364, [%r31];
	ld.shared.u32 	%r365, [%r31+4];
	ld.shared.u32 	%r366, [%r31+8];
	ld.shared.u32 	%r367, [%r31+12];
	add.s32 	%r368, %r365, %r364;
	add.s32 	%r369, %r366, %r368;
	add.s32 	%r335, %r367, %r369;
	// begin inline asm
	mov.u32 %r333, %laneid;
	// end inline asm
	mov.b32 	%r361, 1;
	mov.b32 	%r362, 0;
	mov.b32 	%r363, -1;
	// begin inline asm
	shfl.sync.up.b32 %r334, %r335, %r361, %r362, %r363;
	// end inline asm
	setp.gt.s32 	%p20, %r333, 0;
	selp.b32 	%r370, %r334, 0, %p20;
	add.s32 	%r340, %r335, %r370;
	mov.b32 	%r341, 2;
	// begin inline asm
	shfl.sync.up.b32 %r339, %r340, %r341, %r362, %r363;
	// end inline asm
	setp.lt.s32 	%p21, %r333, 2;
	selp.b32 	%r371, 0, %r339, %p21;
	add.s32 	%r345, %r340, %r371;
	mov.b32 	%r346, 4;
	// begin inline asm
	shfl.sync.up.b32 %r344, %r345, %r346, %r362, %r363;
	// end inline asm
	setp.lt.s32 	%p22, %r333, 4;
	selp.b32 	%r372, 0, %r344, %p22;
	add.s32 	%r350, %r345, %r372;
	mov.b32 	%r351, 8;
	// begin inline asm
	shfl.sync.up.b32 %r349, %r350, %r351, %r362, %r363;
	// end inline asm
	setp.lt.s32 	%p23, %r333, 8;
	selp.b32 	%r373, 0, %r349, %p23;
	add.s32 	%r355, %r350, %r373;
	mov.b32 	%r356, 16;
	// begin inline asm
	shfl.sync.up.b32 %r354, %r355, %r356, %r362, %r363;
	// end inline asm
	setp.lt.s32 	%p24, %r333, 16;
	selp.b32 	%r374, 0, %r354, %p24;
	add.s32 	%r360, %r355, %r374;
	shfl.sync.idx.b32	%r32|%p25, %r360, 31, 31, -1;
	// begin inline asm
	shfl.sync.up.b32 %r359, %r360, %r361, %r362, %r363;
	// end inline asm
	setp.eq.s32 	%p26, %r333, 0;
	selp.b32 	%r375, 0, %r359, %p26;
	ld.shared.u32 	%r376, [%r31];
	ld.shared.u32 	%r377, [%r31+4];
	ld.shared.u32 	%r378, [%r31+8];
	add.s32 	%r379, %r376, %r375;
	add.s32 	%r380, %r377, %r379;
	add.s32 	%r381, %r378, %r380;
	st.shared.u32 	[%r31], %r375;
	st.shared.u32 	[%r31+4], %r379;
	st.shared.u32 	[%r31+8], %r380;
	st.shared.u32 	[%r31+12], %r381;
	setp.ne.s32 	%p27, %r28, 0;
	@%p27 bra 	$L__BB2_13;
	st.shared.u32 	[_ZZN3cub18CUB_300001_SM_10006detail12batch_memcpy17BatchMemcpyKernelINS2_10policy_hubIjjE9Policy700EN6thrust24THRUST_300001_SM_1000_NS18transform_iteratorI18GetIteratorToRangeNS8_17counting_iteratorIjNS8_11use_defaultESC_SC_EESC_SC_EENS9_I13GetPtrToRangeSD_SC_SC_EENS9_I12GetRunLengthSD_SC_SC_EEjPNS8_17constant_iteratorIiSC_SC_EEPPiPjSO_jNS0_13ScanTileStateIjLb1EEESQ_LNS0_7CopyAlgE1EEEvT0_T1_T2_T3_T4_T5_T6_T7_T9_T10_E12temp_storage+656], %r32;
$L__BB2_13:
	bar.sync 	0;
	ld.shared.u32 	%r400, [%r30];
	ld.shared.u32 	%r386, [_ZZN3cub18CUB_300001_SM_10006detail12batch_memcpy17BatchMemcpyKernelINS2_10policy_hubIjjE9Policy700EN6thrust24THRUST_300001_SM_1000_NS18transform_iteratorI18GetIteratorToRangeNS8_17counting_iteratorIjNS8_11use_defaultESC_SC_EESC_SC_EENS9_I13GetPtrToRangeSD_SC_SC_EENS9_I12GetRunLengthSD_SC_SC_EEjPNS8_17constant_iteratorIiSC_SC_EEPPiPjSO_jNS0_13ScanTileStateIjLb1EEESQ_LNS0_7CopyAlgE1EEEvT0_T1_T2_T3_T4_T5_T6_T7_T9_T10_E12temp_storage+656];
	bar.sync 	0;
	mov.b32 	%r387, 0;
	// begin inline asm
	shl.b32 %r382, %r387, %r387;
	// end inline asm
	and.b32  	%r401, %r382, 1073741823;
	add.s32 	%r402, %r401, %r400;
	// begin inline asm
	shr.b32 %r385, %r386, %r387;
	// end inline asm
	and.b32  	%r389, %r385, 1023;
	mov.b32 	%r393, 10;
	// begin inline asm
	shl.b32 %r388, %r389, %r393;
	// end inline asm
	and.b32  	%r403, %r388, 1073741823;
	add.s32 	%r404, %r403, %r402;
	// begin inline asm
	shr.b32 %r391, %r386, %r393;
	// end inline asm
	and.b32  	%r34, %r391, 1023;
	add.s32 	%r395, %r34, %r389;
	mov.b32 	%r399, 20;
	// begin inline asm
	shl.b32 %r394, %r395, %r399;
	// end inline asm
	and.b32  	%r405, %r394, 1073741823;
	add.s32 	%r1224, %r405, %r404;
	// begin inline asm
	shr.b32 %r397, %r386, %r399;
	// end inline asm
	setp.ne.s32 	%p28, %r1, 0;
	@%p28 bra 	$L__BB2_16;
	setp.ne.s32 	%p61, %r28, 0;
	mov.pred 	%p164, 0;
	@%p61 bra 	$L__BB2_40;
	and.b32  	%r503, %r397, 1023;
	add.s64 	%rd82, %rd32, 256;
	mov.b32 	%r502, 101;
	// begin inline asm
	st.relaxed.gpu.v2.u32 [%rd82], {%r502, %r503};
	// end inline asm
	mov.b32 	%r1218, 0;
	bra.uni 	$L__BB2_39;
$L__BB2_16:
	setp.gt.u32 	%p30, %r28, 31;
	mov.pred 	%p164, 0;
	@%p30 bra 	$L__BB2_40;
	and.b32  	%r38, %r397, 1023;
	setp.ne.s32 	%p31, %r28, 0;
	mul.wide.u32 	%rd71, %r1, 8;
	add.s64 	%rd8, %rd32, %rd71;
	@%p31 bra 	$L__BB2_19;
	st.shared.u32 	[_ZZN3cub18CUB_300001_SM_10006detail12batch_memcpy17BatchMemcpyKernelINS2_10policy_hubIjjE9Policy700EN6thrust24THRUST_300001_SM_1000_NS18transform_iteratorI18GetIteratorToRangeNS8_17counting_iteratorIjNS8_11use_defaultESC_SC_EESC_SC_EENS9_I13GetPtrToRangeSD_SC_SC_EENS9_I12GetRunLengthSD_SC_SC_EEjPNS8_17constant_iteratorIiSC_SC_EEPPiPjSO_jNS0_13ScanTileStateIjLb1EEESQ_LNS0_7CopyAlgE1EEEvT0_T1_T2_T3_T4_T5_T6_T7_T9_T10_E12temp_storage+12], %r38;
	add.s64 	%rd72, %rd8, 256;
	mov.b32 	%r406, 100;
	// begin inline asm
	st.relaxed.gpu.v2.u32 [%rd72], {%r406, %r38};
	// end inline asm
$L__BB2_19:
	not.b32 	%r39, %r28;
	mov.u32 	%r40, %nctaid.x;
	setp.gt.u32 	%p32, %r40, 499;
	@%p32 bra 	$L__BB2_21;
	membar.cta;
	bra.uni 	$L__BB2_22;
$L__BB2_21:
	mov.b32 	%r408, 450;
	// begin inline asm
	nanosleep.u32 %r408;
	// end inline asm
$L__BB2_22:
	mul.wide.s32 	%rd74, %r39, 8;
	add.s64 	%rd75, %rd8, %rd74;
	add.s64 	%rd73, %rd75, 256;
	// begin inline asm
	ld.relaxed.gpu.v2.u32 {%r1220, %r1216}, [%rd73];
	// end inline asm
$L__BB2_23:
	setp.eq.s32 	%p33, %r1220, 99;
	mov.b32 	%r411, -1;
	vote.sync.any.pred 	%p34, %p33, %r411;
	not.pred 	%p35, %p34;
	@%p35 bra 	$L__BB2_28;
	@%p32 bra 	$L__BB2_26;
	membar.cta;
	bra.uni 	$L__BB2_27;
$L__BB2_26:
	mov.b32 	%r499, 350;
	// begin inline asm
	nanosleep.u32 %r499;
	// end inline asm
$L__BB2_27:
	// begin inline asm
	ld.relaxed.gpu.v2.u32 {%r1220, %r1216}, [%rd73];
	// end inline asm
	bra.uni 	$L__BB2_23;
$L__BB2_28:
	setp.eq.s32 	%p36, %r1220, 101;
	// begin inline asm
	mov.u32 %r413, %laneid;
	// end inline asm
	mov.b32 	%r439, -1;
	vote.sync.ballot.b32 	%r440, %p36, %r439;
	// begin inline asm
	mov.u32 %r414, %lanemask_ge;
	// end inline asm
	and.b32  	%r441, %r440, %r414;
	or.b32  	%r442, %r441, -2147483648;
	add.s32 	%r443, %r442, -1;
	not.b32 	%r444, %r442;
	and.b32  	%r445, %r444, %r443;
	popc.b32 	%r418, %r445;
	mov.b32 	%r417, 1;
	// begin inline asm
	shfl.sync.down.b32 %r415, %r1216, %r417, %r418, %r439;
	// end inline asm
	setp.lt.s32 	%p38, %r413, %r418;
	selp.b32 	%r446, %r415, 0, %p38;
	add.s32 	%r421, %r446, %r1216;
	mov.b32 	%r422, 2;
	// begin inline asm
	shfl.sync.down.b32 %r420, %r421, %r422, %r418, %r439;
	// end inline asm
	add.s32 	%r51, %r413, 2;
	setp.gt.s32 	%p39, %r51, %r418;
	selp.b32 	%r447, 0, %r420, %p39;
	add.s32 	%r426, %r421, %r447;
	mov.b32 	%r427, 4;
	// begin inline asm
	shfl.sync.down.b32 %r425, %r426, %r427, %r418, %r439;
	// end inline asm
	add.s32 	%r52, %r413, 4;
	setp.gt.s32 	%p40, %r52, %r418;
	selp.b32 	%r448, 0, %r425, %p40;
	add.s32 	%r431, %r426, %r448;
	mov.b32 	%r432, 8;
	// begin inline asm
	shfl.sync.down.b32 %r430, %r431, %r432, %r418, %r439;
	// end inline asm
	add.s32 	%r53, %r413, 8;
	setp.gt.s32 	%p41, %r53, %r418;
	selp.b32 	%r449, 0, %r430, %p41;
	add.s32 	%r436, %r431, %r449;
	mov.b32 	%r437, 16;
	// begin inline asm
	shfl.sync.down.b32 %r435, %r436, %r437, %r418, %r439;
	// end inline asm
	add.s32 	%r54, %r413, 16;
	setp.gt.s32 	%p42, %r54, %r418;
	selp.b32 	%r450, 0, %r435, %p42;
	add.s32 	%r1218, %r436, %r450;
	add.s32 	%r1219, %r1, %r39;
	add.s64 	%rd10, %rd32, 256;
$L__BB2_29:
	setp.ne.s32 	%p43, %r1220, 101;
	mov.b32 	%r451, -1;
	vote.sync.all.pred 	%p44, %p43, %r451;
	not.pred 	%p45, %p44;
	@%p45 bra 	$L__BB2_37;
	mul.wide.s32 	%rd78, %r1219, 8;
	add.s64 	%rd79, %rd10, %rd78;
	add.s64 	%rd77, %rd79, -256;
	// begin inline asm
	ld.relaxed.gpu.v2.u32 {%r1220, %r1221}, [%rd77];
	// end inline asm
$L__BB2_31:
	setp.eq.s32 	%p48, %r1220, 99;
	mov.b32 	%r457, -1;
	vote.sync.any.pred 	%p49, %p48, %r457;
	not.pred 	%p50, %p49;
	@%p50 bra 	$L__BB2_36;
	@%p32 bra 	$L__BB2_34;
	membar.cta;
	bra.uni 	$L__BB2_35;
$L__BB2_34:
	mov.b32 	%r496, 350;
	// begin inline asm
	nanosleep.u32 %r496;
	// end inline asm
$L__BB2_35:
	// begin inline asm
	ld.relaxed.gpu.v2.u32 {%r1220, %r1221}, [%rd77];
	// end inline asm
	bra.uni 	$L__BB2_31;
$L__BB2_36:
	setp.eq.s32 	%p51, %r1220, 101;
	mov.b32 	%r483, -1;
	vote.sync.ballot.b32 	%r484, %p51, %r483;
	and.b32  	%r485, %r484, %r414;
	or.b32  	%r486, %r485, -2147483648;
	add.s32 	%r487, %r486, -1;
	not.b32 	%r488, %r486;
	and.b32  	%r489, %r488, %r487;
	popc.b32 	%r462, %r489;
	mov.b32 	%r461, 1;
	// begin inline asm
	shfl.sync.down.b32 %r459, %r1221, %r461, %r462, %r483;
	// end inline asm
	setp.lt.s32 	%p53, %r413, %r462;
	selp.b32 	%r490, %r459, 0, %p53;
	add.s32 	%r465, %r490, %r1221;
	mov.b32 	%r466, 2;
	// begin inline asm
	shfl.sync.down.b32 %r464, %r465, %r466, %r462, %r483;
	// end inline asm
	setp.gt.s32 	%p54, %r51, %r462;
	selp.b32 	%r491, 0, %r464, %p54;
	add.s32 	%r470, %r465, %r491;
	mov.b32 	%r471, 4;
	// begin inline asm
	shfl.sync.down.b32 %r469, %r470, %r471, %r462, %r483;
	// end inline asm
	setp.gt.s32 	%p55, %r52, %r462;
	selp.b32 	%r492, 0, %r469, %p55;
	add.s32 	%r475, %r470, %r492;
	mov.b32 	%r476, 8;
	// begin inline asm
	shfl.sync.down.b32 %r474, %r475, %r476, %r462, %r483;
	// end inline asm
	setp.gt.s32 	%p56, %r53, %r462;
	selp.b32 	%r493, 0, %r474, %p56;
	add.s32 	%r480, %r475, %r493;
	mov.b32 	%r481, 16;
	// begin inline asm
	shfl.sync.down.b32 %r479, %r480, %r481, %r462, %r483;
	// end inline asm
	setp.gt.s32 	%p57, %r54, %r462;
	selp.b32 	%r494, 0, %r479, %p57;
	add.s32 	%r495, %r494, %r1218;
	add.s32 	%r1218, %r495, %r480;
	add.s32 	%r1219, %r1219, -32;
	bra.uni 	$L__BB2_29;
$L__BB2_37:
	setp.ne.s32 	%p47, %r28, 0;
	@%p47 bra 	$L__BB2_40;
	add.s32 	%r454, %r1218, %r38;
	add.s64 	%rd76, %rd8, 256;
	mov.b32 	%r453, 101;
	// begin inline asm
	st.relaxed.gpu.v2.u32 [%rd76], {%r453, %r454};
	// end inline asm
	st.shared.u32 	[_ZZN3cub18CUB_300001_SM_10006detail12batch_memcpy17BatchMemcpyKernelINS2_10policy_hubIjjE9Policy700EN6thrust24THRUST_300001_SM_1000_NS18transform_iteratorI18GetIteratorToRangeNS8_17counting_iteratorIjNS8_11use_defaultESC_SC_EESC_SC_EENS9_I13GetPtrToRangeSD_SC_SC_EENS9_I12GetRunLengthSD_SC_SC_EEjPNS8_17constant_iteratorIiSC_SC_EEPPiPjSO_jNS0_13ScanTileStateIjLb1EEESQ_LNS0_7CopyAlgE1EEEvT0_T1_T2_T3_T4_T5_T6_T7_T9_T10_E12temp_storage+4], %r1218;
	st.shared.u32 	[_ZZN3cub18CUB_300001_SM_10006detail12batch_memcpy17BatchMemcpyKernelINS2_10policy_hubIjjE9Policy700EN6thrust24THRUST_300001_SM_1000_NS18transform_iteratorI18GetIteratorToRangeNS8_17counting_iteratorIjNS8_11use_defaultESC_SC_EESC_SC_EENS9_I13GetPtrToRangeSD_SC_SC_EENS9_I12GetRunLengthSD_SC_SC_EEjPNS8_17constant_iteratorIiSC_SC_EEPPiPjSO_jNS0_13ScanTileStateIjLb1EEESQ_LNS0_7CopyAlgE1EEEvT0_T1_T2_T3_T4_T5_T6_T7_T9_T10_E12temp_storage+8], %r454;
$L__BB2_39:
	st.shared.u32 	[_ZZN3cub18CUB_300001_SM_10006detail12batch_memcpy17BatchMemcpyKernelINS2_10policy_hubIjjE9Policy700EN6thrust24THRUST_300001_SM_1000_NS18transform_iteratorI18GetIteratorToRangeNS8_17counting_iteratorIjNS8_11use_defaultESC_SC_EESC_SC_EENS9_I13GetPtrToRangeSD_SC_SC_EENS9_I12GetRunLengthSD_SC_SC_EEjPNS8_17constant_iteratorIiSC_SC_EEPPiPjSO_jNS0_13ScanTileStateIjLb1EEESQ_LNS0_7CopyAlgE1EEEvT0_T1_T2_T3_T4_T5_T6_T7_T9_T10_E12temp_storage+9344], %r1218;
	mov.pred 	%p164, -1;
$L__BB2_40:
	bar.sync 	0;
	setp.eq.s32 	%p63, %r1214, 0;
	@%p63 bra 	$L__BB2_42;
	// begin inline asm
	shr.b32 %r505, %r1224, %r300;
	// end inline asm
	shl.b32 	%r511, %r505, 2;
	and.b32  	%r512, %r511, 4092;
	mov.u32 	%r513, _ZZN3cub18CUB_300001_SM_10006detail12batch_memcpy17BatchMemcpyKernelINS2_10policy_hubIjjE9Policy700EN6thrust24THRUST_300001_SM_1000_NS18transform_iteratorI18GetIteratorToRangeNS8_17counting_iteratorIjNS8_11use_defaultESC_SC_EESC_SC_EENS9_I13GetPtrToRangeSD_SC_SC_EENS9_I12GetRunLengthSD_SC_SC_EEjPNS8_17constant_iteratorIiSC_SC_EEPPiPjSO_jNS0_13ScanTileStateIjLb1EEESQ_LNS0_7CopyAlgE1EEEvT0_T1_T2_T3_T4_T5_T6_T7_T9_T10_E12temp_storage;
	add.s32 	%r514, %r513, %r512;
	prmt.b32 	%r515, %r1214, %r28, 0x5410U;
	st.shared.u32 	[%r514], %r515;
	mov.b32 	%r509, 1;
	// begin inline asm
	shl.b32 %r508, %r509, %r300;
	// end inline asm
	and.b32  	%r516, %r508, 1073741823;
	add.s32 	%r1224, %r516, %r1224;
$L__BB2_42:
	setp.eq.s32 	%p64, %r1213, 0;
	@%p64 bra 	$L__BB2_44;
	cvt.u16.u32 	%rs40, %r28;
	add.s16 	%rs41, %rs40, 128;
	// begin inline asm
	shr.b32 %r517, %r1224, %r303;
	// end inline asm
	cvt.u16.u32 	%rs42, %r1213;
	shl.b32 	%r523, %r517, 2;
	and.b32  	%r524, %r523, 4092;
	mov.u32 	%r525, _ZZN3cub18CUB_300001_SM_10006detail12batch_memcpy17BatchMemcpyKernelINS2_10policy_hubIjjE9Policy700EN6thrust24THRUST_300001_SM_1000_NS18transform_iteratorI18GetIteratorToRangeNS8_17counting_iteratorIjNS8_11use_defaultESC_SC_EESC_SC_EENS9_I13GetPtrToRangeSD_SC_SC_EENS9_I12GetRunLengthSD_SC_SC_EEjPNS8_17constant_iteratorIiSC_SC_EEPPiPjSO_jNS0_13ScanTileStateIjLb1EEESQ_LNS0_7CopyAlgE1EEEvT0_T1_T2_T3_T4_T5_T6_T7_T9_T10_E12temp_storage;
	add.s32 	%r526, %r525, %r524;
	mov.b32 	%r527, {%rs42, %rs41};
	st.shared.u32 	[%r526], %r527;
	mov.b32 	%r521, 1;
	// begin inline asm
	shl.b32 %r520, %r521, %r303;
	// end inline asm
	and.b32  	%r528, %r520, 1073741823;
	add.s32 	%r1224, %r528, %r1224;
$L__BB2_44:
	setp.eq.s32 	%p65, %r1212, 0;
	@%p65 bra 	$L__BB2_46;
	cvt.u16.u32 	%rs43, %r28;
	add.s16 	%rs44, %rs43, 256;
	// begin inline asm
	shr.b32 %r529, %r1224, %r306;
	// end inline asm
	cvt.u16.u32 	%rs45, %r1212;
	shl.b32 	%r535, %r529, 2;
	and.b32  	%r536, %r535, 4092;
	mov.u32 	%r537, _ZZN3cub18CUB_300001_SM_10006detail12batch_memcpy17BatchMemcpyKernelINS2_10policy_hubIjjE9Policy700EN6thrust24THRUST_300001_SM_1000_NS18transform_iteratorI18GetIteratorToRangeNS8_17counting_iteratorIjNS8_11use_defaultESC_SC_EESC_SC_EENS9_I13GetPtrToRangeSD_SC_SC_EENS9_I12GetRunLengthSD_SC_SC_EEjPNS8_17constant_iteratorIiSC_SC_EEPPiPjSO_jNS0_13ScanTileStateIjLb1EEESQ_LNS0_7CopyAlgE1EEEvT0_T1_T2_T3_T4_T5_T6_T7_T9_T10_E12temp_storage;
	add.s32 	%r538, %r537, %r536;
	mov.b32 	%r539, {%rs45, %rs44};
	st.shared.u32 	[%r538], %r539;
	mov.b32 	%r533, 1;
	// begin inline asm
	shl.b32 %r532, %r533, %r306;
	// end inline asm
	and.b32  	%r540, %r532, 1073741823;
	add.s32 	%r1224, %r540, %r1224;
$L__BB2_46:
	setp.eq.s32 	%p66, %r1211, 0;
	@%p66 bra 	$L__BB2_48;
	cvt.u16.u32 	%rs46, %r28;
	add.s16 	%rs47, %rs46, 384;
	// begin inline asm
	shr.b32 %r541, %r1224, %r309;
	// end inline asm
	cvt.u16.u32 	%rs48, %r1211;
	shl.b32 	%r544, %r541, 2;
	and.b32  	%r545, %r544, 4092;
	mov.u32 	%r546, _ZZN3cub18CUB_300001_SM_10006detail12batch_memcpy17BatchMemcpyKernelINS2_10policy_hubIjjE9Policy700EN6thrust24THRUST_300001_SM_1000_NS18transform_iteratorI18GetIteratorToRangeNS8_17counting_iteratorIjNS8_11use_defaultESC_SC_EESC_SC_EENS9_I13GetPtrToRangeSD_SC_SC_EENS9_I12GetRunLengthSD_SC_SC_EEjPNS8_17constant_iteratorIiSC_SC_EEPPiPjSO_jNS0_13ScanTileStateIjLb1EEESQ_LNS0_7CopyAlgE1EEEvT0_T1_T2_T3_T4_T5_T6_T7_T9_T10_E12temp_storage;
	add.s32 	%r547, %r546, %r545;
	mov.b32 	%r548, {%rs48, %rs47};
	st.shared.u32 	[%r547], %r548;
$L__BB2_48:
	bar.sync 	0;
	add.s32 	%r77, %r256, %r2;
	add.s32 	%r78, %r257, %r2;
	shl.b32 	%r550, %r395, 2;
	mov.u32 	%r551, _ZZN3cub18CUB_300001_SM_10006detail12batch_memcpy17BatchMemcpyKernelINS2_10policy_hubIjjE9Policy700EN6thrust24THRUST_300001_SM_1000_NS18transform_iteratorI18GetIteratorToRangeNS8_17counting_iteratorIjNS8_11use_defaultESC_SC_EESC_SC_EENS9_I13GetPtrToRangeSD_SC_SC_EENS9_I12GetRunLengthSD_SC_SC_EEjPNS8_17constant_iteratorIiSC_SC_EEPPiPjSO_jNS0_13ScanTileStateIjLb1EEESQ_LNS0_7CopyAlgE1EEEvT0_T1_T2_T3_T4_T5_T6_T7_T9_T10_E12temp_storage;
	add.s32 	%r79, %r551, %r550;
	and.b32  	%r80, %r397, 1023;
	ld.shared.u32 	%r81, [_ZZN3cub18CUB_300001_SM_10006detail12batch_memcpy17BatchMemcpyKernelINS2_10policy_hubIjjE9Policy700EN6thrust24THRUST_300001_SM_1000_NS18transform_iteratorI18GetIteratorToRangeNS8_17counting_iteratorIjNS8_11use_defaultESC_SC_EESC_SC_EENS9_I13GetPtrToRangeSD_SC_SC_EENS9_I12GetRunLengthSD_SC_SC_EEjPNS8_17constant_iteratorIiSC_SC_EEPPiPjSO_jNS0_13ScanTileStateIjLb1EEESQ_LNS0_7CopyAlgE1EEEvT0_T1_T2_T3_T4_T5_T6_T7_T9_T10_E12temp_storage+9344];
	shl.b32 	%r82, %r28, 2;
	cvta.to.global.u64 	%rd12, %rd5;
	setp.ge.u32 	%p67, %r82, %r80;
	shl.b32 	%r552, %r28, 4;
	add.s32 	%r553, %r79, %r552;
	add.s32 	%r83, %r553, 2;
	mov.b32 	%r1226, 0;
	@%p67 bra 	$L__BB2_50;
	ld.shared.u16 	%r554, [%r83];
	add.s32 	%r555, %r3, %r554;
	add.s32 	%r556, %r555, 1;
	mul.wide.u32 	%rd83, %r556, 4;
	add.s64 	%rd84, %rd12, %rd83;
	ld.global.u32 	%r557, [%rd84];
	mul.wide.u32 	%rd85, %r555, 4;
	add.s64 	%rd86, %rd12, %rd85;
	ld.global.u32 	%r558, [%rd86];
	sub.s32 	%r559, %r557, %r558;
	add.s32 	%r560, %r559, -1;
	shr.u32 	%r561, %r560, 13;
	add.s32 	%r562, %r561, 1;
	min.u32 	%r1226, %r562, %r559;
$L__BB2_50:
	add.s32 	%r86, %r82, 1;
	setp.ge.u32 	%p68, %r86, %r80;
	mov.b32 	%r1227, 0;
	@%p68 bra 	$L__BB2_52;
	ld.shared.u16 	%r564, [%r83+4];
	add.s32 	%r565, %r3, %r564;
	add.s32 	%r566, %r565, 1;
	mul.wide.u32 	%rd87, %r566, 4;
	add.s64 	%rd88, %rd12, %rd87;
	ld.global.u32 	%r567, [%rd88];
	mul.wide.u32 	%rd89, %r565, 4;
	add.s64 	%rd90, %rd12, %rd89;
	ld.global.u32 	%r568, [%rd90];
	sub.s32 	%r569, %r567, %r568;
	add.s32 	%r570, %r569, -1;
	shr.u32 	%r571, %r570, 13;
	add.s32 	%r572, %r571, 1;
	min.u32 	%r1227, %r572, %r569;
$L__BB2_52:
	add.s32 	%r89, %r82, 2;
	setp.ge.u32 	%p69, %r89, %r80;
	mov.b32 	%r1228, 0;
	@%p69 bra 	$L__BB2_54;
	ld.shared.u16 	%r574, [%r83+8];
	add.s32 	%r575, %r3, %r574;
	add.s32 	%r576, %r575, 1;
	mul.wide.u32 	%rd91, %r576, 4;
	add.s64 	%rd92, %rd12, %rd91;
	ld.global.u32 	%r577, [%rd92];
	mul.wide.u32 	%rd93, %r575, 4;
	add.s64 	%rd94, %rd12, %rd93;
	ld.global.u32 	%r578, [%rd94];
	sub.s32 	%r579, %r577, %r578;
	add.s32 	%r580, %r579, -1;
	shr.u32 	%r581, %r580, 13;
	add.s32 	%r582, %r581, 1;
	min.u32 	%r1228, %r582, %r579;
$L__BB2_54:
	add.s32 	%r92, %r82, 3;
	setp.ge.u32 	%p70, %r92, %r80;
	mov.b32 	%r1229, 0;
	@%p70 bra 	$L__BB2_56;
	ld.shared.u16 	%r584, [%r83+12];
	add.s32 	%r585, %r3, %r584;
	add.s32 	%r586, %r585, 1;
	mul.wide.u32 	%rd95, %r586, 4;
	add.s64 	%rd96, %rd12, %rd95;
	ld.global.u32 	%r587, [%rd96];
	mul.wide.u32 	%rd97, %r585, 4;
	add.s64 	%rd98, %rd12, %rd97;
	ld.global.u32 	%r588, [%rd98];
	sub.s32 	%r589, %r587, %r588;
	add.s32 	%r590, %r589, -1;
	shr.u32 	%r591, %r590, 13;
	add.s32 	%r592, %r591, 1;
	min.u32 	%r1229, %r592, %r589;
$L__BB2_56:
	setp.ne.s32 	%p71, %r1, 0;
	@%p71 bra 	$L__BB2_62;
	setp.gt.u32 	%p104, %r28, 31;
	add.s32 	%r737, %r1227, %r1226;
	add.s32 	%r738, %r1228, %r737;
	add.s32 	%r739, %r1229, %r738;
	st.shared.u32 	[%r30+2064], %r739;
	bar.sync 	0;
	@%p104 bra 	$L__BB2_60;
	ld.shared.u32 	%r770, [%r31+2064];
	ld.shared.u32 	%r771, [%r31+2068];
	ld.shared.u32 	%r772, [%r31+2072];
	ld.shared.u32 	%r773, [%r31+2076];
	add.s32 	%r774, %r770, %r773;
	add.s32 	%r775, %r774, %r771;
	add.s32 	%r744, %r775, %r772;
	mov.b32 	%r742, 1;
	mov.b32 	%r767, 0;
	mov.b32 	%r769, -1;
	// begin inline asm
	{  .reg .u32 r0;  .reg .pred p;  shfl.sync.up.b32 r0|p, %r744, %r742, %r767, %r769;  @p add.u32 r0, r0, %r744;  mov.u32 %r740, r0;}
	// end inline asm
	mov.b32 	%r748, 2;
	// begin inline asm
	{  .reg .u32 r0;  .reg .pred p;  shfl.sync.up.b32 r0|p, %r740, %r748, %r767, %r769;  @p add.u32 r0, r0, %r740;  mov.u32 %r746, r0;}
	// end inline asm
	mov.b32 	%r754, 4;
	// begin inline asm
	{  .reg .u32 r0;  .reg .pred p;  shfl.sync.up.b32 r0|p, %r746, %r754, %r767, %r769;  @p add.u32 r0, r0, %r746;  mov.u32 %r752, r0;}
	// end inline asm
	mov.b32 	%r760, 8;
	// begin inline asm
	{  .reg .u32 r0;  .reg .pred p;  shfl.sync.up.b32 r0|p, %r752, %r760, %r767, %r769;  @p add.u32 r0, r0, %r752;  mov.u32 %r758, r0;}
	// end inline asm
	mov.b32 	%r766, 16;
	// begin inline asm
	{  .reg .u32 r0;  .reg .pred p;  shfl.sync.up.b32 r0|p, %r758, %r766, %r767, %r769;  @p add.u32 r0, r0, %r758;  mov.u32 %r764, r0;}
	// end inline asm
	shfl.sync.idx.b32	%r95|%p105, %r764, 31, 31, -1;
	sub.s32 	%r776, %r764, %r744;
	ld.shared.u32 	%r777, [%r31+2064];
	ld.shared.u32 	%r778, [%r31+2068];
	ld.shared.u32 	%r779, [%r31+2072];
	add.s32 	%r780, %r777, %r776;
	add.s32 	%r781, %r778, %r780;
	add.s32 	%r782, %r779, %r781;
	st.shared.u32 	[%r31+2064], %r776;
	st.shared.u32 	[%r31+2068], %r780;
	st.shared.u32 	[%r31+2072], %r781;
	st.shared.u32 	[%r31+2076], %r782;
	setp.ne.s32 	%p106, %r28, 0;
	@%p106 bra 	$L__BB2_60;
	st.shared.u32 	[_ZZN3cub18CUB_300001_SM_10006detail12batch_memcpy17BatchMemcpyKernelINS2_10policy_hubIjjE9Policy700EN6thrust24THRUST_300001_SM_1000_NS18transform_iteratorI18GetIteratorToRangeNS8_17counting_iteratorIjNS8_11use_defaultESC_SC_EESC_SC_EENS9_I13GetPtrToRangeSD_SC_SC_EENS9_I12GetRunLengthSD_SC_SC_EEjPNS8_17constant_iteratorIiSC_SC_EEPPiPjSO_jNS0_13ScanTileStateIjLb1EEESQ_LNS0_7CopyAlgE1EEEvT0_T1_T2_T3_T4_T5_T6_T7_T9_T10_E12temp_storage+2720], %r95;
$L__BB2_60:
	bar.sync 	0;
	ld.shared.u32 	%r1237, [%r30+2064];
	not.pred 	%p107, %p164;
	@%p107 bra 	$L__BB2_87;
	ld.shared.u32 	%r784, [_ZZN3cub18CUB_300001_SM_10006detail12batch_memcpy17BatchMemcpyKernelINS2_10policy_hubIjjE9Policy700EN6thrust24THRUST_300001_SM_1000_NS18transform_iteratorI18GetIteratorToRangeNS8_17counting_iteratorIjNS8_11use_defaultESC_SC_EESC_SC_EENS9_I13GetPtrToRangeSD_SC_SC_EENS9_I12GetRunLengthSD_SC_SC_EEjPNS8_17constant_iteratorIiSC_SC_EEPPiPjSO_jNS0_13ScanTileStateIjLb1EEESQ_LNS0_7CopyAlgE1EEEvT0_T1_T2_T3_T4_T5_T6_T7_T9_T10_E12temp_storage+2720];
	add.s64 	%rd110, %rd33, 256;
	mov.b32 	%r783, 101;
	// begin inline asm
	st.relaxed.gpu.v2.u32 [%rd110], {%r783, %r784};
	// end inline asm
	bra.uni 	$L__BB2_87;
$L__BB2_62:
	setp.gt.u32 	%p72, %r28, 31;
	add.s32 	%r593, %r1227, %r1226;
	add.s32 	%r594, %r1228, %r593;
	add.s32 	%r595, %r1229, %r594;
	st.shared.u32 	[%r30+2064], %r595;
	bar.sync 	0;
	@%p72 bra 	$L__BB2_86;
	// begin inline asm
	mov.u32 %r596, %laneid;
	// end inline asm
	ld.shared.u32 	%r627, [%r31+2064];
	ld.shared.u32 	%r628, [%r31+2068];
	ld.shared.u32 	%r629, [%r31+2072];
	ld.shared.u32 	%r630, [%r31+2076];
	add.s32 	%r631, %r627, %r630;
	add.s32 	%r632, %r631, %r628;
	add.s32 	%r601, %r632, %r629;
	mov.b32 	%r599, 1;
	mov.b32 	%r624, 0;
	mov.b32 	%r626, -1;
	// begin inline asm
	{  .reg .u32 r0;  .reg .pred p;  shfl.sync.up.b32 r0|p, %r601, %r599, %r624, %r626;  @p add.u32 r0, r0, %r601;  mov.u32 %r597, r0;}
	// end inline asm
	mov.b32 	%r605, 2;
	// begin inline asm
	{  .reg .u32 r0;  .reg .pred p;  shfl.sync.up.b32 r0|p, %r597, %r605, %r624, %r626;  @p add.u32 r0, r0, %r597;  mov.u32 %r603, r0;}
	// end inline asm
	mov.b32 	%r611, 4;
	// begin inline asm
	{  .reg .u32 r0;  .reg .pred p;  shfl.sync.up.b32 r0|p, %r603, %r611, %r624, %r626;  @p add.u32 r0, r0, %r603;  mov.u32 %r609, r0;}
	// end inline asm
	mov.b32 	%r617, 8;
	// begin inline asm
	{  .reg .u32 r0;  .reg .pred p;  shfl.sync.up.b32 r0|p, %r609, %r617, %r624, %r626;  @p add.u32 r0, r0, %r609;  mov.u32 %r615, r0;}
	// end inline asm
	mov.b32 	%r623, 16;
	// begin inline asm
	{  .reg .u32 r0;  .reg .pred p;  shfl.sync.up.b32 r0|p, %r615, %r623, %r624, %r626;  @p add.u32 r0, r0, %r615;  mov.u32 %r621, r0;}
	// end inline asm
	shfl.sync.idx.b32	%r98|%p73, %r621, 31, 31, -1;
	sub.s32 	%r99, %r621, %r601;
	mul.wide.u32 	%rd99, %r1, 8;
	add.s64 	%rd14, %rd33, %rd99;
	not.pred 	%p74, %p164;
	@%p74 bra 	$L__BB2_65;
	st.shared.u32 	[_ZZN3cub18CUB_300001_SM_10006detail12batch_memcpy17BatchMemcpyKernelINS2_10policy_hubIjjE9Policy700EN6thrust24THRUST_300001_SM_1000_NS18transform_iteratorI18GetIteratorToRangeNS8_17counting_iteratorIjNS8_11use_defaultESC_SC_EESC_SC_EENS9_I13GetPtrToRangeSD_SC_SC_EENS9_I12GetRunLengthSD_SC_SC_EEjPNS8_17constant_iteratorIiSC_SC_EEPPiPjSO_jNS0_13ScanTileStateIjLb1EEESQ_LNS0_7CopyAlgE1EEEvT0_T1_T2_T3_T4_T5_T6_T7_T9_T10_E12temp_storage+2060], %r98;
	add.s64 	%rd100, %rd14, 256;
	mov.b32 	%r633, 100;
	// begin inline asm
	st.relaxed.gpu.v2.u32 [%rd100], {%r633, %r98};
	// end inline asm
$L__BB2_65:
	not.b32 	%r100, %r28;
	mov.u32 	%r101, %nctaid.x;
	setp.gt.u32 	%p75, %r101, 499;
	@%p75 bra 	$L__BB2_67;
	membar.cta;
	bra.uni 	$L__BB2_68;
$L__BB2_67:
	mov.b32 	%r635, 450;
	// begin inline asm
	nanosleep.u32 %r635;
	// end inline asm
$L__BB2_68:
	mul.wide.s32 	%rd102, %r100, 8;
	add.s64 	%rd103, %rd14, %rd102;
	add.s64 	%rd101, %rd103, 256;
	// begin inline asm
	ld.relaxed.gpu.v2.u32 {%r1235, %r1231}, [%rd101];
	// end inline asm
$L__BB2_69:
	setp.eq.s32 	%p76, %r1235, 99;
	mov.b32 	%r638, -1;
	vote.sync.any.pred 	%p77, %p76, %r638;
	not.pred 	%p78, %p77;
	@%p78 bra 	$L__BB2_74;
	@%p75 bra 	$L__BB2_72;
	membar.cta;
	bra.uni 	$L__BB2_73;
$L__BB2_72:
	mov.b32 	%r734, 350;
	// begin inline asm
	nanosleep.u32 %r734;
	// end inline asm
$L__BB2_73:
	// begin inline asm
	ld.relaxed.gpu.v2.u32 {%r1235, %r1231}, [%rd101];
	// end inline asm
	bra.uni 	$L__BB2_69;
$L__BB2_74:
	setp.eq.s32 	%p79, %r1235, 101;
	mov.b32 	%r665, -1;
	vote.sync.ballot.b32 	%r666, %p79, %r665;
	// begin inline asm
	mov.u32 %r640, %lanemask_ge;
	// end inline asm
	and.b32  	%r667, %r666, %r640;
	or.b32  	%r668, %r667, -2147483648;
	add.s32 	%r669, %r668, -1;
	not.b32 	%r670, %r668;
	and.b32  	%r671, %r670, %r669;
	popc.b32 	%r644, %r671;
	mov.b32 	%r643, 1;
	// begin inline asm
	shfl.sync.down.b32 %r641, %r1231, %r643, %r644, %r665;
	// end inline asm
	setp.lt.s32 	%p81, %r596, %r644;
	selp.b32 	%r672, %r641, 0, %p81;
	add.s32 	%r647, %r672, %r1231;
	mov.b32 	%r648, 2;
	// begin inline asm
	shfl.sync.down.b32 %r646, %r647, %r648, %r644, %r665;
	// end inline asm
	add.s32 	%r111, %r596, 2;
	setp.gt.s32 	%p82, %r111, %r644;
	selp.b32 	%r673, 0, %r646, %p82;
	add.s32 	%r652, %r647, %r673;
	mov.b32 	%r653, 4;
	// begin inline asm
	shfl.sync.down.b32 %r651, %r652, %r653, %r644, %r665;
	// end inline asm
	add.s32 	%r112, %r596, 4;
	setp.gt.s32 	%p83, %r112, %r644;
	selp.b32 	%r674, 0, %r651, %p83;
	add.s32 	%r657, %r652, %r674;
	mov.b32 	%r658, 8;
	// begin inline asm
	shfl.sync.down.b32 %r656, %r657, %r658, %r644, %r665;
	// end inline asm
	add.s32 	%r113, %r596, 8;
	setp.gt.s32 	%p84, %r113, %r644;
	selp.b32 	%r675, 0, %r656, %p84;
	add.s32 	%r662, %r657, %r675;
	mov.b32 	%r663, 16;
	// begin inline asm
	shfl.sync.down.b32 %r661, %r662, %r663, %r644, %r665;
	// end inline asm
	add.s32 	%r114, %r596, 16;
	setp.gt.s32 	%p85, %r114, %r644;
	selp.b32 	%r676, 0, %r661, %p85;
	add.s32 	%r1232, %r662, %r676;
	add.s32 	%r1234, %r1, %r100;
	add.s64 	%rd16, %rd33, 256;
$L__BB2_75:
	setp.ne.s32 	%p86, %r1235, 101;
	mov.b32 	%r677, -1;
	vote.sync.all.pred 	%p87, %p86, %r677;
	not.pred 	%p88, %p87;
	@%p88 bra 	$L__BB2_83;
	mul.wide.s32 	%rd106, %r1234, 8;
	add.s64 	%rd107, %rd16, %rd106;
	add.s64 	%rd105, %rd107, -256;
	// begin inline asm
	ld.relaxed.gpu.v2.u32 {%r1235, %r1236}, [%rd105];
	// end inline asm
$L__BB2_77:
	setp.eq.s32 	%p92, %r1235, 99;
	mov.b32 	%r692, -1;
	vote.sync.any.pred 	%p93, %p92, %r692;
	not.pred 	%p94, %p93;
	@%p94 bra 	$L__BB2_82;
	@%p75 bra 	$L__BB2_80;
	membar.cta;
	bra.uni 	$L__BB2_81;
$L__BB2_80:
	mov.b32 	%r731, 350;
	// begin inline asm
	nanosleep.u32 %r731;
	// end inline asm
$L__BB2_81:
	// begin inline asm
	ld.relaxed.gpu.v2.u32 {%r1235, %r1236}, [%rd105];
	// end inline asm
	bra.uni 	$L__BB2_77;
$L__BB2_82:
	setp.eq.s32 	%p95, %r1235, 101;
	mov.b32 	%r718, -1;
	vote.sync.ballot.b32 	%r719, %p95, %r718;
	and.b32  	%r720, %r719, %r640;
	or.b32  	%r721, %r720, -2147483648;
	add.s32 	%r722, %r721, -1;
	not.b32 	%r723, %r721;
	and.b32  	%r724, %r723, %r722;
	popc.b32 	%r697, %r724;
	mov.b32 	%r696, 1;
	// begin inline asm
	shfl.sync.down.b32 %r694, %r1236, %r696, %r697, %r718;
	// end inline asm
	setp.lt.s32 	%p97, %r596, %r697;
	selp.b32 	%r725, %r694, 0, %p97;
	add.s32 	%r700, %r725, %r1236;
	mov.b32 	%r701, 2;
	// begin inline asm
	shfl.sync.down.b32 %r699, %r700, %r701, %r697, %r718;
	// end inline asm
	setp.gt.s32 	%p98, %r111, %r697;
	selp.b32 	%r726, 0, %r699, %p98;
	add.s32 	%r705, %r700, %r726;
	mov.b32 	%r706, 4;
	// begin inline asm
	shfl.sync.down.b32 %r704, %r705, %r706, %r697, %r718;
	// end inline asm
	setp.gt.s32 	%p99, %r112, %r697;
	selp.b32 	%r727, 0, %r704, %p99;
	add.s32 	%r710, %r705, %r727;
	mov.b32 	%r711, 8;
	// begin inline asm
	shfl.sync.down.b32 %r709, %r710, %r711, %r697, %r718;
	// end inline asm
	setp.gt.s32 	%p100, %r113, %r697;
	selp.b32 	%r728, 0, %r709, %p100;
	add.s32 	%r715, %r710, %r728;
	mov.b32 	%r716, 16;
	// begin inline asm
	shfl.sync.down.b32 %r714, %r715, %r716, %r697, %r718;
	// end inline asm
	setp.gt.s32 	%p101, %r114, %r697;
	selp.b32 	%r729, 0, %r714, %p101;
	add.s32 	%r730, %r729, %r1232;
	add.s32 	%r1232, %r730, %r715;
	add.s32 	%r1234, %r1234, -32;
	bra.uni 	$L__BB2_75;
$L__BB2_83:
	@%p74 bra 	$L__BB2_85;
	add.s32 	%r680, %r1232, %r98;
	add.s64 	%rd104, %rd14, 256;
	mov.b32 	%r679, 101;
	// begin inline asm
	st.relaxed.gpu.v2.u32 [%rd104], {%r679, %r680};
	// end inline asm
	st.shared.u32 	[_ZZN3cub18CUB_300001_SM_10006detail12batch_memcpy17BatchMemcpyKernelINS2_10policy_hubIjjE9Policy700EN6thrust24THRUST_300001_SM_1000_NS18transform_iteratorI18GetIteratorToRangeNS8_17counting_iteratorIjNS8_11use_defaultESC_SC_EESC_SC_EENS9_I13GetPtrToRangeSD_SC_SC_EENS9_I12GetRunLengthSD_SC_SC_EEjPNS8_17constant_iteratorIiSC_SC_EEPPiPjSO_jNS0_13ScanTileStateIjLb1EEESQ_LNS0_7CopyAlgE1EEEvT0_T1_T2_T3_T4_T5_T6_T7_T9_T10_E12temp_storage+2052], %r1232;
	st.shared.u32 	[_ZZN3cub18CUB_300001_SM_10006detail12batch_memcpy17BatchMemcpyKernelINS2_10policy_hubIjjE9Policy700EN6thrust24THRUST_300001_SM_1000_NS18transform_iteratorI18GetIteratorToRangeNS8_17counting_iteratorIjNS8_11use_defaultESC_SC_EESC_SC_EENS9_I13GetPtrToRangeSD_SC_SC_EENS9_I12GetRunLengthSD_SC_SC_EEjPNS8_17constant_iteratorIiSC_SC_EEPPiPjSO_jNS0_13ScanTileStateIjLb1EEESQ_LNS0_7CopyAlgE1EEEvT0_T1_T2_T3_T4_T5_T6_T7_T9_T10_E12temp_storage+2056], %r680;
$L__BB2_85:
	shfl.sync.idx.b32	%r681|%p90, %r1232, 0, 31, -1;
	setp.eq.s32 	%p91, %r28, 0;
	selp.b32 	%r682, 0, %r99, %p91;
	add.s32 	%r683, %r682, %r681;
	ld.shared.u32 	%r684, [%r31+2064];
	ld.shared.u32 	%r685, [%r31+2068];
	ld.shared.u32 	%r686, [%r31+2072];
	add.s32 	%r687, %r684, %r683;
	add.s32 	%r688, %r685, %r687;
	add.s32 	%r689, %r686, %r688;
	st.shared.u32 	[%r31+2064], %r683;
	st.shared.u32 	[%r31+2068], %r687;
	st.shared.u32 	[%r31+2072], %r688;
	st.shared.u32 	[%r31+2076], %r689;
$L__BB2_86:
	bar.sync 	0;
	ld.shared.u32 	%r1237, [%r30+2064];
$L__BB2_87:
	setp.ge.u32 	%p108, %r82, %r80;
	add.s32 	%r132, %r1226, %r1237;
	add.s32 	%r133, %r1227, %r132;
	bar.sync 	0;
	cvta.to.global.u64 	%rd19, %rd29;
	cvta.to.global.u64 	%rd20, %rd31;
	mov.u32 	%r1239, %r82;
	@%p108 bra 	$L__BB2_89;
	ld.shared.u16 	%r785, [%r83];
	add.s32 	%r786, %r77, %r785;
	mul.wide.u32 	%rd111, %r786, 4;
	add.s64 	%rd112, %rd19, %rd111;
	ld.global.u32 	%r787, [%rd112];
	add.s32 	%r788, %r82, %r81;
	mul.wide.u32 	%rd113, %r788, 16;
	add.s64 	%rd114, %rd4, %rd113;
	mov.b64 	%rd115, 0;
	st.global.u64 	[%rd114], %rd115;
	st.global.u32 	[%rd114+8], %r787;
	add.s32 	%r789, %r78, %r785;
	mul.wide.u32 	%rd116, %r789, 4;
	add.s64 	%rd117, %rd20, %rd116;
	ld.global.u32 	%r790, [%rd117];
	mul.wide.u32 	%rd118, %r790, 4;
	add.s64 	%rd119, %rd30, %rd118;
	mul.wide.u32 	%rd120, %r788, 8;
	add.s64 	%rd121, %rd3, %rd120;
	st.global.u64 	[%rd121], %rd119;
	add.s32 	%r791, %r3, %r785;
	add.s32 	%r792, %r791, 1;
	mul.wide.u32 	%rd122, %r792, 4;
	add.s64 	%rd123, %rd12, %rd122;
	ld.global.u32 	%r793, [%rd123];
	mul.wide.u32 	%rd124, %r791, 4;
	add.s64 	%rd125, %rd12, %rd124;
	ld.global.u32 	%r794, [%rd125];
	sub.s32 	%r795, %r793, %r794;
	mul.wide.u32 	%rd126, %r788, 4;
	add.s64 	%rd127, %rd2, %rd126;
	st.global.u32 	[%rd127], %r795;
	add.s64 	%rd128, %rd1, %rd126;
	st.global.u32 	[%rd128], %r1237;
	mov.u32 	%r1239, %r86;
$L__BB2_89:
	setp.ge.u32 	%p109, %r1239, %r80;
	@%p109 bra 	$L__BB2_91;
	shl.b32 	%r796, %r1239, 2;
	add.s32 	%r797, %r79, %r796;
	ld.shared.u16 	%r798, [%r797+2];
	add.s32 	%r799, %r77, %r798;
	mul.wide.u32 	%rd129, %r799, 4;
	add.s64 	%rd130, %rd19, %rd129;
	ld.global.u32 	%r800, [%rd130];
	add.s32 	%r801, %r1239, %r81;
	mul.wide.u32 	%rd131, %r801, 16;
	add.s64 	%rd132, %rd4, %rd131;
	mov.b64 	%rd133, 0;
	st.global.u64 	[%rd132], %rd133;
	st.global.u32 	[%rd132+8], %r800;
	add.s32 	%r802, %r78, %r798;
	mul.wide.u32 	%rd134, %r802, 4;
	add.s64 	%rd135, %rd20, %rd134;
	ld.global.u32 	%r803, [%rd135];
	mul.wide.u32 	%rd136, %r803, 4;
	add.s64 	%rd137, %rd30, %rd136;
	mul.wide.u32 	%rd138, %r801, 8;
	add.s64 	%rd139, %rd3, %rd138;
	st.global.u64 	[%rd139], %rd137;
	add.s32 	%r804, %r3, %r798;
	add.s32 	%r805, %r804, 1;
	mul.wide.u32 	%rd140, %r805, 4;
	add.s64 	%rd141, %rd12, %rd140;
	ld.global.u32 	%r806, [%rd141];
	mul.wide.u32 	%rd142, %r804, 4;
	add.s64 	%rd143, %rd12, %rd142;
	ld.global.u32 	%r807, [%rd143];
	sub.s32 	%r808, %r806, %r807;
	mul.wide.u32 	%rd144, %r801, 4;
	add.s64 	%rd145, %rd2, %rd144;
	st.global.u32 	[%rd145], %r808;
	add.s64 	%rd146, %rd1, %rd144;
	st.global.u32 	[%rd146], %r132;
	add.s32 	%r1239, %r1239, 1;
$L__BB2_91:
	setp.ge.u32 	%p110, %r1239, %r80;
	@%p110 bra 	$L__BB2_93;
	shl.b32 	%r809, %r1239, 2;
	add.s32 	%r810, %r79, %r809;
	ld.shared.u16 	%r811, [%r810+2];
	add.s32 	%r812, %r77, %r811;
	mul.wide.u32 	%rd147, %r812, 4;
	add.s64 	%rd148, %rd19, %rd147;
	ld.global.u32 	%r813, [%rd148];
	add.s32 	%r814, %r1239, %r81;
	mul.wide.u32 	%rd149, %r814, 16;
	add.s64 	%rd150, %rd4, %rd149;
	mov.b64 	%rd151, 0;
	st.global.u64 	[%rd150], %rd151;
	st.global.u32 	[%rd150+8], %r813;
	add.s32 	%r815, %r78, %r811;
	mul.wide.u32 	%rd152, %r815, 4;
	add.s64 	%rd153, %rd20, %rd152;
	ld.global.u32 	%r816, [%rd153];
	mul.wide.u32 	%rd154, %r816, 4;
	add.s64 	%rd155, %rd30, %rd154;
	mul.wide.u32 	%rd156, %r814, 8;
	add.s64 	%rd157, %rd3, %rd156;
	st.global.u64 	[%rd157], %rd155;
	add.s32 	%r817, %r3, %r811;
	add.s32 	%r818, %r817, 1;
	mul.wide.u32 	%rd158, %r818, 4;
	add.s64 	%rd159, %rd12, %rd158;
	ld.global.u32 	%r819, [%rd159];
	mul.wide.u32 	%rd160, %r817, 4;
	add.s64 	%rd161, %rd12, %rd160;
	ld.global.u32 	%r820, [%rd161];
	sub.s32 	%r821, %r819, %r820;
	mul.wide.u32 	%rd162, %r814, 4;
	add.s64 	%rd163, %rd2, %rd162;
	st.global.u32 	[%rd163], %r821;
	add.s64 	%rd164, %rd1, %rd162;
	st.global.u32 	[%rd164], %r133;
	add.s32 	%r1239, %r1239, 1;
$L__BB2_93:
	setp.ge.u32 	%p111, %r1239, %r80;
	@%p111 bra 	$L__BB2_95;
	shl.b32 	%r822, %r1239, 2;
	add.s32 	%r823, %r79, %r822;
	ld.shared.u16 	%r824, [%r823+2];
	add.s32 	%r825, %r77, %r824;
	mul.wide.u32 	%rd165, %r825, 4;
	add.s64 	%rd166, %rd19, %rd165;
	ld.global.u32 	%r826, [%rd166];
	add.s32 	%r827, %r1239, %r81;
	mul.wide.u32 	%rd167, %r827, 16;
	add.s64 	%rd168, %rd4, %rd167;
	mov.b64 	%rd169, 0;
	st.global.u64 	[%rd168], %rd169;
	st.global.u32 	[%rd168+8], %r826;
	add.s32 	%r828, %r78, %r824;
	mul.wide.u32 	%rd170, %r828, 4;
	add.s64 	%rd171, %rd20, %rd170;
	ld.global.u32 	%r829, [%rd171];
	mul.wide.u32 	%rd172, %r829, 4;
	add.s64 	%rd173, %rd30, %rd172;
	mul.wide.u32 	%rd174, %r827, 8;
	add.s64 	%rd175, %rd3, %rd174;
	st.global.u64 	[%rd175], %rd173;
	add.s32 	%r830, %r3, %r824;
	add.s32 	%r831, %r830, 1;
	mul.wide.u32 	%rd176, %r831, 4;
	add.s64 	%rd177, %rd12, %rd176;
	ld.global.u32 	%r832, [%rd177];
	mul.wide.u32 	%rd178, %r830, 4;
	add.s64 	%rd179, %rd12, %rd178;
	ld.global.u32 	%r833, [%rd179];
	sub.s32 	%r834, %r832, %r833;
	mul.wide.u32 	%rd180, %r827, 4;
	add.s64 	%rd181, %rd2, %rd180;
	st.global.u32 	[%rd181], %r834;
	add.s64 	%rd182, %rd1, %rd180;
	add.s32 	%r835, %r1228, %r133;
	st.global.u32 	[%rd182], %r835;
$L__BB2_95:
	bar.sync 	0;
	shr.u32 	%r1241, %r28, 5;
	setp.ge.u32 	%p112, %r1241, %r34;
	@%p112 bra 	$L__BB2_110;
	cvta.to.global.u64 	%rd21, %rd30;
	and.b32  	%r140, %r28, 31;
	not.b32 	%r141, %r140;
	add.s64 	%rd22, %rd21, 512;
	cvt.u64.u32 	%rd183, %r28;
	and.b64  	%rd23, %rd183, 31;
	mov.u32 	%r838, _ZZN3cub18CUB_300001_SM_10006detail12batch_memcpy17BatchMemcpyKernelINS2_10policy_hubIjjE9Policy700EN6thrust24THRUST_300001_SM_1000_NS18transform_iteratorI18GetIteratorToRangeNS8_17counting_iteratorIjNS8_11use_defaultESC_SC_EESC_SC_EENS9_I13GetPtrToRangeSD_SC_SC_EENS9_I12GetRunLengthSD_SC_SC_EEjPNS8_17constant_iteratorIiSC_SC_EEPPiPjSO_jNS0_13ScanTileStateIjLb1EEESQ_LNS0_7CopyAlgE1EEEvT0_T1_T2_T3_T4_T5_T6_T7_T9_T10_E12temp_storage;
$L__BB2_97:
	add.s32 	%r836, %r1241, %r389;
	shl.b32 	%r837, %r836, 2;
	add.s32 	%r839, %r838, %r837;
	ld.shared.u16 	%r840, [%r839+2];
	add.s32 	%r841, %r77, %r840;
	mul.wide.u32 	%rd184, %r841, 4;
	add.s64 	%rd185, %rd19, %rd184;
	ld.global.u32 	%r143, [%rd185];
	add.s32 	%r842, %r78, %r840;
	mul.wide.u32 	%rd186, %r842, 4;
	add.s64 	%rd187, %rd20, %rd186;
	ld.global.u32 	%rd24, [%rd187];
	add.s32 	%r843, %r3, %r840;
	add.s32 	%r844, %r843, 1;
	mul.wide.u32 	%rd188, %r844, 4;
	add.s64 	%rd189, %rd12, %rd188;
	ld.global.u32 	%r144, [%rd189];
	mul.wide.u32 	%rd190, %r843, 4;
	add.s64 	%rd191, %rd12, %rd190;
	ld.global.u32 	%r145, [%rd191];
	sub.s32 	%r845, %r144, %r145;
	setp.ge.u32 	%p113, %r140, %r845;
	@%p113 bra 	$L__BB2_109;
	add.s32 	%r846, %r144, %r141;
	sub.s32 	%r146, %r846, %r145;
	shr.u32 	%r847, %r146, 5;
	add.s32 	%r147, %r847, 1;
	and.b32  	%r148, %r147, 7;
	setp.lt.u32 	%p114, %r146, 224;
	mov.u32 	%r1244, %r140;
	@%p114 bra 	$L__BB2_101;
	and.b32  	%r848, %r147, 268435448;
	neg.s32 	%r1242, %r848;
	add.s64 	%rd192, %rd23, %rd24;
	shl.b64 	%rd193, %rd192, 2;
	add.s64 	%rd350, %rd22, %rd193;
	mov.u32 	%r1244, %r140;
$L__BB2_100:
	.pragma "nounroll";
	st.global.u32 	[%rd350+-512], %r143;
	st.global.u32 	[%rd350+-384], %r143;
	st.global.u32 	[%rd350+-256], %r143;
	st.global.u32 	[%rd350+-128], %r143;
	st.global.u32 	[%rd350], %r143;
	st.global.u32 	[%rd350+128], %r143;
	st.global.u32 	[%rd350+256], %r143;
	st.global.u32 	[%rd350+384], %r143;
	add.s32 	%r1244, %r1244, 256;
	add.s32 	%r1242, %r1242, 8;
	add.s64 	%rd350, %rd350, 1024;
	setp.ne.s32 	%p115, %r1242, 0;
	@%p115 bra 	$L__BB2_100;
$L__BB2_101:
	setp.eq.s32 	%p116, %r148, 0;
	@%p116 bra 	$L__BB2_109;
	setp.lt.u32 	%p117, %r148, 4;
	@%p117 bra 	$L__BB2_104;
	cvt.u64.u32 	%rd194, %r1244;
	add.s64 	%rd195, %rd194, %rd24;
	shl.b64 	%rd196, %rd195, 2;
	add.s64 	%rd197, %rd21, %rd196;
	st.global.u32 	[%rd197], %r143;
	st.global.u32 	[%rd197+128], %r143;
	st.global.u32 	[%rd197+256], %r143;
	st.global.u32 	[%rd197+384], %r143;
	add.s32 	%r1244, %r1244, 128;
$L__BB2_104:
	and.b32  	%r849, %r147, 3;
	setp.eq.s32 	%p118, %r849, 0;
	@%p118 bra 	$L__BB2_109;
	setp.eq.s32 	%p119, %r849, 1;
	@%p119 bra 	$L__BB2_107;
	cvt.u64.u32 	%rd198, %r1244;
	add.s64 	%rd199, %rd198, %rd24;
	shl.b64 	%rd200, %rd199, 2;
	add.s64 	%rd201, %rd21, %rd200;
	st.global.u32 	[%rd201], %r143;
	st.global.u32 	[%rd201+128], %r143;
	add.s32 	%r1244, %r1244, 64;
$L__BB2_107:
	and.b32  	%r850, %r146, 32;
	setp.ne.s32 	%p120, %r850, 0;
	@%p120 bra 	$L__BB2_109;
	cvt.u64.u32 	%rd202, %r1244;
	add.s64 	%rd203, %rd202, %rd24;
	shl.b64 	%rd204, %rd203, 2;
	add.s64 	%rd205, %rd21, %rd204;
	st.global.u32 	[%rd205], %r143;
$L__BB2_109:
	add.s32 	%r851, %r1241, 4;
	and.b32  	%r1241, %r851, 65535;
	setp.lt.u32 	%p121, %r1241, %r34;
	@%p121 bra 	$L__BB2_97;
$L__BB2_110:
	setp.ge.u32 	%p122, %r82, %r389;
	shl.b32 	%r853, %r82, 2;
	mov.u32 	%r854, _ZZN3cub18CUB_300001_SM_10006detail12batch_memcpy17BatchMemcpyKernelINS2_10policy_hubIjjE9Policy700EN6thrust24THRUST_300001_SM_1000_NS18transform_iteratorI18GetIteratorToRangeNS8_17counting_iteratorIjNS8_11use_defaultESC_SC_EESC_SC_EENS9_I13GetPtrToRangeSD_SC_SC_EENS9_I12GetRunLengthSD_SC_SC_EEjPNS8_17constant_iteratorIiSC_SC_EEPPiPjSO_jNS0_13ScanTileStateIjLb1EEESQ_LNS0_7CopyAlgE1EEEvT0_T1_T2_T3_T4_T5_T6_T7_T9_T10_E12temp_storage;
	add.s32 	%r160, %r854, %r853;
	mov.b32 	%r1247, 0;
	@%p122 bra 	$L__BB2_112;
	ld.shared.u32 	%r855, [%r160];
	mov.b32 	{%rs50, %rs103}, %r855;
	cvt.u32.u16 	%r1247, %rs50;
$L__BB2_112:
	setp.ge.u32 	%p123, %r86, %r389;
	mov.b32 	%r1248, 0;
	@%p123 bra 	$L__BB2_114;
	ld.shared.u32 	%r857, [%r160+4];
	mov.b32 	{%rs52, %rs104}, %r857;
	cvt.u32.u16 	%r1248, %rs52;
$L__BB2_114:
	setp.ge.u32 	%p124, %r89, %r389;
	mov.b32 	%r1249, 0;
	@%p124 bra 	$L__BB2_116;
	ld.shared.u32 	%r859, [%r160+8];
	mov.b32 	{%rs54, %rs105}, %r859;
	cvt.u32.u16 	%r1249, %rs54;
$L__BB2_116:
	setp.ge.u32 	%p125, %r92, %r389;
	mov.b32 	%r1250, 0;
	@%p125 bra 	$L__BB2_118;
	ld.shared.u32 	%r861, [%r160+12];
	mov.b32 	{%rs56, %rs106}, %r861;
	cvt.u32.u16 	%r1250, %rs56;
$L__BB2_118:
	setp.gt.u32 	%p126, %r28, 31;
	add.s32 	%r169, %r1248, %r1247;
	add.s32 	%r170, %r1249, %r169;
	add.s32 	%r862, %r1250, %r170;
	st.shared.u32 	[%r30+2048], %r862;
	bar.sync 	0;
	@%p126 bra 	$L__BB2_121;
	ld.shared.u32 	%r893, [%r31+2048];
	ld.shared.u32 	%r894, [%r31+2052];
	ld.shared.u32 	%r895, [%r31+2056];
	ld.shared.u32 	%r896, [%r31+2060];
	add.s32 	%r897, %r893, %r896;
	add.s32 	%r898, %r897, %r894;
	add.s32 	%r867, %r898, %r895;
	mov.b32 	%r865, 1;
	mov.b32 	%r890, 0;
	mov.b32 	%r892, -1;
	// begin inline asm
	{  .reg .u32 r0;  .reg .pred p;  shfl.sync.up.b32 r0|p, %r867, %r865, %r890, %r892;  @p add.u32 r0, r0, %r867;  mov.u32 %r863, r0;}
	// end inline asm
	mov.b32 	%r871, 2;
	// begin inline asm
	{  .reg .u32 r0;  .reg .pred p;  shfl.sync.up.b32 r0|p, %r863, %r871, %r890, %r892;  @p add.u32 r0, r0, %r863;  mov.u32 %r869, r0;}
	// end inline asm
	mov.b32 	%r877, 4;
	// begin inline asm
	{  .reg .u32 r0;  .reg .pred p;  shfl.sync.up.b32 r0|p, %r869, %r877, %r890, %r892;  @p add.u32 r0, r0, %r869;  mov.u32 %r875, r0;}
	// end inline asm
	mov.b32 	%r883, 8;
	// begin inline asm
	{  .reg .u32 r0;  .reg .pred p;  shfl.sync.up.b32 r0|p, %r875, %r883, %r890, %r892;  @p add.u32 r0, r0, %r875;  mov.u32 %r881, r0;}
	// end inline asm
	mov.b32 	%r889, 16;
	// begin inline asm
	{  .reg .u32 r0;  .reg .pred p;  shfl.sync.up.b32 r0|p, %r881, %r889, %r890, %r892;  @p add.u32 r0, r0, %r881;  mov.u32 %r887, r0;}
	// end inline asm
	shfl.sync.idx.b32	%r171|%p127, %r887, 31, 31, -1;
	sub.s32 	%r899, %r887, %r867;
	add.s32 	%r900, %r893, %r899;
	add.s32 	%r901, %r894, %r900;
	add.s32 	%r902, %r895, %r901;
	st.shared.u32 	[%r31+2048], %r899;
	st.shared.u32 	[%r31+2052], %r900;
	st.shared.u32 	[%r31+2056], %r901;
	st.shared.u32 	[%r31+2060], %r902;
	setp.ne.s32 	%p128, %r28, 0;
	@%p128 bra 	$L__BB2_121;
	st.shared.u32 	[_ZZN3cub18CUB_300001_SM_10006detail12batch_memcpy17BatchMemcpyKernelINS2_10policy_hubIjjE9Policy700EN6thrust24THRUST_300001_SM_1000_NS18transform_iteratorI18GetIteratorToRangeNS8_17counting_iteratorIjNS8_11use_defaultESC_SC_EESC_SC_EENS9_I13GetPtrToRangeSD_SC_SC_EENS9_I12GetRunLengthSD_SC_SC_EEjPNS8_17constant_iteratorIiSC_SC_EEPPiPjSO_jNS0_13ScanTileStateIjLb1EEESQ_LNS0_7CopyAlgE1EEEvT0_T1_T2_T3_T4_T5_T6_T7_T9_T10_E12temp_storage+2704], %r171;
$L__BB2_121:
	bar.sync 	0;
	ld.shared.u32 	%r903, [%r30+2048];
	ld.shared.u32 	%r172, [_ZZN3cub18CUB_300001_SM_10006detail12batch_memcpy17BatchMemcpyKernelINS2_10policy_hubIjjE9Policy700EN6thrust24THRUST_300001_SM_1000_NS18transform_iteratorI18GetIteratorToRangeNS8_17counting_iteratorIjNS8_11use_defaultESC_SC_EESC_SC_EENS9_I13GetPtrToRangeSD_SC_SC_EENS9_I12GetRunLengthSD_SC_SC_EEjPNS8_17constant_iteratorIiSC_SC_EEPPiPjSO_jNS0_13ScanTileStateIjLb1EEESQ_LNS0_7CopyAlgE1EEEvT0_T1_T2_T3_T4_T5_T6_T7_T9_T10_E12temp_storage+2704];
	add.s32 	%r905, %r1247, %r903;
	add.s32 	%r906, %r169, %r903;
	add.s32 	%r907, %r170, %r903;
	bar.sync 	0;
	shl.b32 	%r908, %r82, 1;
	add.s32 	%r909, %r854, %r908;
	st.shared.v4.u16 	[%r909+2048], {%rs103, %rs104, %rs105, %rs106};
	st.shared.v4.u32 	[%r160+3072], {%r903, %r905, %r906, %r907};
	bar.sync 	0;
	setp.eq.s32 	%p129, %r172, 0;
	@%p129 bra 	$L__BB2_177;
	shl.b32 	%r173, %r28, 3;
	cvta.to.global.u64 	%rd28, %rd30;
	mad.lo.s32 	%r911, %r28, 7, %r29;
	shl.b32 	%r912, %r911, 2;
	add.s32 	%r914, %r854, 5120;
	add.s32 	%r174, %r914, %r912;
	add.s32 	%r175, %r86, %r82;
	shr.u32 	%r915, %r175, 5;
	add.s32 	%r916, %r915, %r173;
	shl.b32 	%r917, %r916, 2;
	add.s32 	%r176, %r914, %r917;
	add.s32 	%r918, %r89, %r82;
	shr.u32 	%r919, %r918, 5;
	add.s32 	%r920, %r919, %r173;
	shl.b32 	%r921, %r920, 2;
	add.s32 	%r177, %r914, %r921;
	add.s32 	%r922, %r92, %r82;
	shr.u32 	%r923, %r922, 5;
	add.s32 	%r924, %r923, %r173;
	shl.b32 	%r925, %r924, 2;
	add.s32 	%r178, %r914, %r925;
	add.s32 	%r926, %r922, 1;
	shr.u32 	%r927, %r926, 5;
	add.s32 	%r928, %r927, %r173;
	shl.b32 	%r929, %r928, 2;
	add.s32 	%r179, %r914, %r929;
	add.s32 	%r930, %r922, 2;
	shr.u32 	%r931, %r930, 5;
	add.s32 	%r932, %r931, %r173;
	shl.b32 	%r933, %r932, 2;
	add.s32 	%r180, %r914, %r933;
	add.s32 	%r934, %r922, 3;
	shr.u32 	%r935, %r934, 5;
	add.s32 	%r936, %r935, %r173;
	shl.b32 	%r937, %r936, 2;
	add.s32 	%r181, %r914, %r937;
	add.s32 	%r938, %r922, 4;
	shr.u32 	%r939, %r938, 5;
	add.s32 	%r940, %r939, %r173;
	shl.b32 	%r941, %r940, 2;
	add.s32 	%r182, %r914, %r941;
	add.s32 	%r183, %r28, 128;
	add.s32 	%r942, %r28, 256;
	shr.u32 	%r943, %r942, 5;
	add.s32 	%r944, %r943, %r28;
	shl.b32 	%r945, %r944, 2;
	add.s32 	%r184, %r914, %r945;
	add.s32 	%r946, %r28, 384;
	shr.u32 	%r947, %r946, 5;
	add.s32 	%r948, %r947, %r28;
	shl.b32 	%r949, %r948, 2;
	add.s32 	%r185, %r914, %r949;
	add.s32 	%r950, %r28, 512;
	shr.u32 	%r951, %r950, 5;
	add.s32 	%r952, %r951, %r28;
	shl.b32 	%r953, %r952, 2;
	add.s32 	%r186, %r914, %r953;
	add.s32 	%r954, %r28, 640;
	shr.u32 	%r955, %r954, 5;
	add.s32 	%r956, %r955, %r28;
	shl.b32 	%r957, %r956, 2;
	add.s32 	%r187, %r914, %r957;
	add.s32 	%r958, %r28, 768;
	shr.u32 	%r959, %r958, 5;
	add.s32 	%r960, %r959, %r28;
	shl.b32 	%r961, %r960, 2;
	add.s32 	%r188, %r914, %r961;
	add.s32 	%r962, %r28, 896;
	shr.u32 	%r963, %r962, 5;
	add.s32 	%r964, %r963, %r28;
	shl.b32 	%r965, %r964, 2;
	add.s32 	%r189, %r914, %r965;
	mov.b32 	%r1251, 0;
$L__BB2_123:
	mov.u32 	%r190, %r1251;
	add.s32 	%r191, %r190, %r173;
	mov.u32 	%r966, _ZZN3cub18CUB_300001_SM_10006detail12batch_memcpy17BatchMemcpyKernelINS2_10policy_hubIjjE9Policy700EN6thrust24THRUST_300001_SM_1000_NS18transform_iteratorI18GetIteratorToRangeNS8_17counting_iteratorIjNS8_11use_defaultESC_SC_EESC_SC_EENS9_I13GetPtrToRangeSD_SC_SC_EENS9_I12GetRunLengthSD_SC_SC_EEjPNS8_17constant_iteratorIiSC_SC_EEPPiPjSO_jNS0_13ScanTileStateIjLb1EEESQ_LNS0_7CopyAlgE1EEEvT0_T1_T2_T3_T4_T5_T6_T7_T9_T10_E12temp_storage;
	ld.shared.u32 	%r967, [_ZZN3cub18CUB_300001_SM_10006detail12batch_memcpy17BatchMemcpyKernelINS2_10policy_hubIjjE9Policy700EN6thrust24THRUST_300001_SM_1000_NS18transform_iteratorI18GetIteratorToRangeNS8_17counting_iteratorIjNS8_11use_defaultESC_SC_EESC_SC_EENS9_I13GetPtrToRangeSD_SC_SC_EENS9_I12GetRunLengthSD_SC_SC_EEjPNS8_17constant_iteratorIiSC_SC_EEPPiPjSO_jNS0_13ScanTileStateIjLb1EEESQ_LNS0_7CopyAlgE1EEEvT0_T1_T2_T3_T4_T5_T6_T7_T9_T10_E12temp_storage+4096];
	setp.lt.u32 	%p130, %r191, %r967;
	selp.b32 	%r968, 0, 257, %p130;
	selp.b32 	%r969, 256, 512, %p130;
	selp.b32 	%r970, 128, 384, %p130;
	shl.b32 	%r971, %r970, 2;
	add.s32 	%r972, %r966, 3072;
	add.s32 	%r973, %r972, %r971;
	ld.shared.u32 	%r974, [%r973];
	setp.lt.u32 	%p131, %r191, %r974;
	or.b32  	%r975, %r970, 1;
	selp.b32 	%r976, %r968, %r975, %p131;
	selp.b32 	%r977, %r970, %r969, %p131;
	sub.s32 	%r978, %r977, %r976;
	cvt.u16.u32 	%rs57, %r978;
	shr.u16 	%rs58, %rs57, 15;
	add.s16 	%rs59, %rs57, %rs58;
	shr.s16 	%rs60, %rs59, 1;
	cvt.s32.s16 	%r979, %rs60;
	add.s32 	%r980, %r976, %r979;
	min.s32 	%r981, %r980, 511;
	shl.b32 	%r982, %r981, 2;
	add.s32 	%r983, %r972, %r982;
	ld.shared.u32 	%r984, [%r983];
	setp.lt.u32 	%p132, %r191, %r984;
	add.s32 	%r985, %r981, 1;
	selp.b32 	%r986, %r976, %r985, %p132;
	selp.b32 	%r987, %r981, %r977, %p132;
	sub.s32 	%r988, %r987, %r986;
	cvt.u16.u32 	%rs61, %r988;
	shr.u16 	%rs62, %rs61, 15;
	add.s16 	%rs63, %rs61, %rs62;
	shr.s16 	%rs64, %rs63, 1;
	cvt.s32.s16 	%r989, %rs64;
	add.s32 	%r990, %r986, %r989;
	min.s32 	%r991, %r990, 511;
	shl.b32 	%r992, %r991, 2;
	add.s32 	%r993, %r972, %r992;
	ld.shared.u32 	%r994, [%r993];
	setp.lt.u32 	%p133, %r191, %r994;
	add.s32 	%r995, %r991, 1;
	selp.b32 	%r996, %r986, %r995, %p133;
	selp.b32 	%r997, %r991, %r987, %p133;
	sub.s32 	%r998, %r997, %r996;
	cvt.u16.u32 	%rs65, %r998;
	shr.u16 	%rs66, %rs65, 15;
	add.s16 	%rs67, %rs65, %rs66;
	shr.s16 	%rs68, %rs67, 1;
	cvt.s32.s16 	%r999, %rs68;
	add.s32 	%r1000, %r996, %r999;
	min.s32 	%r1001, %r1000, 511;
	shl.b32 	%r1002, %r1001, 2;
	add.s32 	%r1003, %r972, %r1002;
	ld.shared.u32 	%r1004, [%r1003];
	setp.lt.u32 	%p134, %r191, %r1004;
	add.s32 	%r1005, %r1001, 1;
	selp.b32 	%r1006, %r996, %r1005, %p134;
	selp.b32 	%r1007, %r1001, %r997, %p134;
	sub.s32 	%r1008, %r1007, %r1006;
	cvt.u16.u32 	%rs69, %r1008;
	shr.u16 	%rs70, %rs69, 15;
	add.s16 	%rs71, %rs69, %rs70;
	shr.s16 	%rs72, %rs71, 1;
	cvt.s32.s16 	%r1009, %rs72;
	add.s32 	%r1010, %r1006, %r1009;
	min.s32 	%r1011, %r1010, 511;
	shl.b32 	%r1012, %r1011, 2;
	add.s32 	%r1013, %r972, %r1012;
	ld.shared.u32 	%r1014, [%r1013];
	setp.lt.u32 	%p135, %r191, %r1014;
	add.s32 	%r1015, %r1011, 1;
	selp.b32 	%r1016, %r1006, %r1015, %p135;
	selp.b32 	%r1017, %r1011, %r1007, %p135;
	sub.s32 	%r1018, %r1017, %r1016;
	cvt.u16.u32 	%rs73, %r1018;
	shr.u16 	%rs74, %rs73, 15;
	add.s16 	%rs75, %rs73, %rs74;
	shr.s16 	%rs76, %rs75, 1;
	cvt.s32.s16 	%r1019, %rs76;
	add.s32 	%r1020, %r1016, %r1019;
	min.s32 	%r1021, %r1020, 511;
	shl.b32 	%r1022, %r1021, 2;
	add.s32 	%r1023, %r972, %r1022;
	ld.shared.u32 	%r1024, [%r1023];
	setp.lt.u32 	%p136, %r191, %r1024;
	add.s32 	%r1025, %r1021, 1;
	selp.b32 	%r1026, %r1016, %r1025, %p136;
	selp.b32 	%r1027, %r1021, %r1017, %p136;
	sub.s32 	%r1028, %r1027, %r1026;
	cvt.u16.u32 	%rs77, %r1028;
	shr.u16 	%rs78, %rs77, 15;
	add.s16 	%rs79, %rs77, %rs78;
	shr.s16 	%rs80, %rs79, 1;
	cvt.s32.s16 	%r1029, %rs80;
	add.s32 	%r1030, %r1026, %r1029;
	min.s32 	%r1031, %r1030, 511;
	shl.b32 	%r1032, %r1031, 2;
	add.s32 	%r1033, %r972, %r1032;
	ld.shared.u32 	%r1034, [%r1033];
	setp.lt.u32 	%p137, %r191, %r1034;
	add.s32 	%r1035, %r1031, 1;
	selp.b32 	%r1036, %r1026, %r1035, %p137;
	selp.b32 	%r1037, %r1031, %r1027, %p137;
	sub.s32 	%r1038, %r1037, %r1036;
	cvt.u16.u32 	%rs81, %r1038;
	shr.u16 	%rs82, %rs81, 15;
	add.s16 	%rs83, %rs81, %rs82;
	shr.s16 	%rs84, %rs83, 1;
	cvt.s32.s16 	%r1039, %rs84;
	add.s32 	%r1040, %r1036, %r1039;
	min.s32 	%r1041, %r1040, 511;
	shl.b32 	%r1042, %r1041, 2;
	add.s32 	%r1043, %r972, %r1042;
	ld.shared.u32 	%r1044, [%r1043];
	setp.lt.u32 	%p138, %r191, %r1044;
	add.s32 	%r1045, %r1041, 1;
	selp.b32 	%r1046, %r1036, %r1045, %p138;
	selp.b32 	%r1047, %r1041, %r1037, %p138;
	sub.s32 	%r1048, %r1047, %r1046;
	cvt.u16.u32 	%rs85, %r1048;
	shr.u16 	%rs86, %rs85, 15;
	add.s16 	%rs87, %rs85, %rs86;
	shr.s16 	%rs88, %rs87, 1;
	cvt.s32.s16 	%r1049, %rs88;
	add.s32 	%r1050, %r1046, %r1049;
	min.s32 	%r1051, %r1050, 511;
	shl.b32 	%r1052, %r1051, 2;
	add.s32 	%r1053, %r972, %r1052;
	ld.shared.u32 	%r1054, [%r1053];
	setp.lt.u32 	%p139, %r191, %r1054;
	add.s32 	%r1055, %r1051, 1;
	selp.b32 	%r192, %r1046, %r1055, %p139;
	add.s32 	%r1258, %r192, -1;
	shl.b32 	%r1056, %r192, 2;
	add.s32 	%r194, %r972, %r1056;
	ld.shared.u32 	%r195, [%r194+-4];
	setp.ne.s32 	%p140, %r1258, 511;
	@%p140 bra 	$L__BB2_125;
	add.s32 	%r1256, %r191, 8;
	bra.uni 	$L__BB2_126;
$L__BB2_125:
	ld.shared.u32 	%r1256, [%r194];
$L__BB2_126:
	shl.b32 	%r1057, %r192, 1;
	add.s32 	%r1059, %r966, %r1057;
	add.s32 	%r199, %r1059, 2048;
	ld.shared.u16 	%rs9, [%r1059+2046];
	add.s32 	%r1060, %r1256, -1;
	setp.ne.s32 	%p141, %r191, %r1060;
	mov.u32 	%r1255, %r195;
	mov.u16 	%rs107, %rs9;
	@%p141 bra 	$L__BB2_131;
	ld.shared.u32 	%r1255, [%r194];
	setp.ne.s32 	%p142, %r192, 511;
	@%p142 bra 	$L__BB2_129;
	add.s32 	%r1256, %r1256, 7;
	bra.uni 	$L__BB2_130;
$L__BB2_129:
	ld.shared.u32 	%r1256, [%r194+4];
$L__BB2_130:
	ld.shared.u16 	%rs107, [%r199];
	mov.u32 	%r1258, %r192;
$L__BB2_131:
	add.s32 	%r1061, %r1256, -2;
	setp.ne.s32 	%p143, %r191, %r1061;
	mov.u32 	%r1259, %r1255;
	mov.u16 	%rs108, %rs107;
	@%p143 bra 	$L__BB2_136;
	add.s32 	%r207, %r1258, 1;
	shl.b32 	%r1062, %r1258, 2;
	add.s32 	%r1064, %r966, %r1062;
	add.s32 	%r208, %r1064, 3072;
	ld.shared.u32 	%r1259, [%r1064+3076];
	setp.eq.s32 	%p144, %r207, 511;
	@%p144 bra 	$L__BB2_134;
	ld.shared.u32 	%r1256, [%r208+8];
	bra.uni 	$L__BB2_135;
$L__BB2_134:
	add.s32 	%r1256, %r1256, 7;
$L__BB2_135:
	shl.b32 	%r1065, %r1258, 1;
	add.s32 	%r1067, %r966, %r1065;
	ld.shared.u16 	%rs108, [%r1067+2050];
	mov.u32 	%r1258, %r207;
$L__BB2_136:
	add.s32 	%r1068, %r1256, -3;
	setp.ne.s32 	%p145, %r191, %r1068;
	mov.u32 	%r1263, %r1259;
	mov.u16 	%rs109, %rs108;
	@%p145 bra 	$L__BB2_141;
	add.s32 	%r216, %r1258, 1;
	shl.b32 	%r1069, %r1258, 2;
	add.s32 	%r1071, %r966, %r1069;
	add.s32 	%r217, %r1071, 3072;
	ld.shared.u32 	%r1263, [%r1071+3076];
	setp.eq.s32 	%p146, %r216, 511;
	@%p146 bra 	$L__BB2_139;
	ld.shared.u32 	%r1256, [%r217+8];
	bra.uni 	$L__BB2_140;
$L__BB2_139:
	add.s32 	%r1256, %r1256, 7;
$L__BB2_140:
	shl.b32 	%r1072, %r1258, 1;
	add.s32 	%r1074, %r966, %r1072;
	ld.shared.u16 	%rs109, [%r1074+2050];
	mov.u32 	%r1258, %r216;
$L__BB2_141:
	add.s32 	%r1075, %r1256, -4;
	setp.ne.s32 	%p147, %r191, %r1075;
	mov.u32 	%r1267, %r1263;
	mov.u16 	%rs110, %rs109;
	@%p147 bra 	$L__BB2_146;
	add.s32 	%r225, %r1258, 1;
	shl.b32 	%r1076, %r1258, 2;
	add.s32 	%r1078, %r966, %r1076;
	add.s32 	%r226, %r1078, 3072;
	ld.shared.u32 	%r1267, [%r1078+3076];
	setp.eq.s32 	%p148, %r225, 511;
	@%p148 bra 	$L__BB2_144;
	ld.shared.u32 	%r1256, [%r226+8];
	bra.uni 	$L__BB2_145;
$L__BB2_144:
	add.s32 	%r1256, %r1256, 7;
$L__BB2_145:
	shl.b32 	%r1079, %r1258, 1;
	add.s32 	%r1081, %r966, %r1079;
	ld.shared.u16 	%rs110, [%r1081+2050];
	mov.u32 	%r1258, %r225;
$L__BB2_146:
	add.s32 	%r1082, %r1256, -5;
	setp.ne.s32 	%p149, %r191, %r1082;
	mov.u32 	%r1271, %r1267;
	mov.u16 	%rs111, %rs110;
	@%p149 bra 	$L__BB2_151;
	add.s32 	%r234, %r1258, 1;
	shl.b32 	%r1083, %r1258, 2;
	add.s32 	%r1085, %r966, %r1083;
	add.s32 	%r235, %r1085, 3072;
	ld.shared.u32 	%r1271, [%r1085+3076];
	setp.eq.s32 	%p150, %r234, 511;
	@%p150 bra 	$L__BB2_149;
	ld.shared.u32 	%r1256, [%r235+8];
	bra.uni 	$L__BB2_150;
$L__BB2_149:
	add.s32 	%r1256, %r1256, 7;
$L__BB2_150:
	shl.b32 	%r1086, %r1258, 1;
	add.s32 	%r1088, %r966, %r1086;
	ld.shared.u16 	%rs111, [%r1088+2050];
	mov.u32 	%r1258, %r234;
$L__BB2_151:
	add.s32 	%r1089, %r1256, -6;
	setp.ne.s32 	%p151, %r191, %r1089;
	mov.u32 	%r1275, %r1271;
	mov.u16 	%rs112, %rs111;
	@%p151 bra 	$L__BB2_156;
	add.s32 	%r243, %r1258, 1;
	shl.b32 	%r1090, %r1258, 2;
	add.s32 	%r1092, %r966, %r1090;
	add.s32 	%r244, %r1092, 3072;
	ld.shared.u32 	%r1275, [%r1092+3076];
	setp.eq.s32 	%p152, %r243, 511;
	@%p152 bra 	$L__BB2_154;
	ld.shared.u32 	%r1256, [%r244+8];
	bra.uni 	$L__BB2_155;
$L__BB2_154:
	add.s32 	%r1256, %r1256, 7;
$L__BB2_155:
	shl.b32 	%r1093, %r1258, 1;
	add.s32 	%r1095, %r966, %r1093;
	ld.shared.u16 	%rs112, [%r1095+2050];
	mov.u32 	%r1258, %r243;
$L__BB2_156:
	add.s32 	%r1096, %r1256, -7;
	setp.ne.s32 	%p153, %r191, %r1096;
	mov.u32 	%r1277, %r1275;
	mov.u16 	%rs113, %rs112;
	@%p153 bra 	$L__BB2_158;
	shl.b32 	%r1097, %r1258, 2;
	add.s32 	%r1099, %r966, %r1097;
	ld.shared.u32 	%r1277, [%r1099+3076];
	shl.b32 	%r1100, %r1258, 1;
	add.s32 	%r1101, %r966, %r1100;
	ld.shared.u16 	%rs113, [%r1101+2050];
$L__BB2_158:
	add.s32 	%r1102, %r175, %r190;
	sub.s32 	%r1103, %r1102, %r1277;
	cvt.u16.u32 	%rs89, %r1103;
	add.s16 	%rs90, %rs89, 6;
	sub.s32 	%r1104, %r191, %r195;
	cvt.u16.u32 	%rs91, %r1104;
	mov.b32 	%r1105, {%rs9, %rs91};
	st.shared.u32 	[%r174], %r1105;
	sub.s32 	%r1106, %r1102, %r1255;
	cvt.u16.u32 	%rs92, %r1106;
	mov.b32 	%r1107, {%rs107, %rs92};
	st.shared.u32 	[%r176+4], %r1107;
	sub.s32 	%r1108, %r1102, %r1259;
	cvt.u16.u32 	%rs93, %r1108;
	add.s16 	%rs94, %rs93, 1;
	mov.b32 	%r1109, {%rs108, %rs94};
	st.shared.u32 	[%r177+8], %r1109;
	sub.s32 	%r1110, %r1102, %r1263;
	cvt.u16.u32 	%rs95, %r1110;
	add.s16 	%rs96, %rs95, 2;
	mov.b32 	%r1111, {%rs109, %rs96};
	st.shared.u32 	[%r178+12], %r1111;
	sub.s32 	%r1112, %r1102, %r1267;
	cvt.u16.u32 	%rs97, %r1112;
	add.s16 	%rs98, %rs97, 3;
	mov.b32 	%r1113, {%rs110, %rs98};
	st.shared.u32 	[%r179+16], %r1113;
	sub.s32 	%r1114, %r1102, %r1271;
	cvt.u16.u32 	%rs99, %r1114;
	add.s16 	%rs100, %rs99, 4;
	mov.b32 	%r1115, {%rs111, %rs100};
	st.shared.u32 	[%r180+20], %r1115;
	sub.s32 	%r1116, %r1102, %r1275;
	cvt.u16.u32 	%rs101, %r1116;
	add.s16 	%rs102, %rs101, 5;
	mov.b32 	%r1117, {%rs112, %rs102};
	st.shared.u32 	[%r181+24], %r1117;
	mov.b32 	%r1118, {%rs113, %rs90};
	st.shared.u32 	[%r182+28], %r1118;
	bar.sync 	0;
	shr.u32 	%r1119, %r28, 5;
	add.s32 	%r1120, %r1119, %r28;
	shl.b32 	%r1121, %r1120, 2;
	add.s32 	%r1123, %r966, 5120;
	add.s32 	%r1124, %r1123, %r1121;
	ld.shared.u32 	%r1125, [%r1124];
	mov.b32 	{%rs24, %rs25}, %r1125;
	shr.u32 	%r1126, %r183, 5;
	add.s32 	%r1127, %r1126, %r28;
	shl.b32 	%r1128, %r1127, 2;
	add.s32 	%r1129, %r1123, %r1128;
	ld.shared.u32 	%r1130, [%r1129+512];
	mov.b32 	{%rs26, %rs27}, %r1130;
	ld.shared.u32 	%r1131, [%r184+1024];
	mov.b32 	{%rs28, %rs29}, %r1131;
	ld.shared.u32 	%r1132, [%r185+1536];
	mov.b32 	{%rs30, %rs31}, %r1132;
	ld.shared.u32 	%r1133, [%r186+2048];
	mov.b32 	{%rs32, %rs33}, %r1133;
	ld.shared.u32 	%r1134, [%r187+2560];
	mov.b32 	{%rs34, %rs35}, %r1134;
	ld.shared.u32 	%r1135, [%r188+3072];
	mov.b32 	{%rs36, %rs37}, %r1135;
	ld.shared.u32 	%r1136, [%r189+3584];
	mov.b32 	{%rs38, %rs39}, %r1136;
	add.s32 	%r1251, %r190, 1024;
	setp.ge.u32 	%p154, %r1251, %r172;
	@%p154 bra 	$L__BB2_160;
	cvt.u32.u16 	%r1176, %rs24;
	add.s32 	%r1177, %r77, %r1176;
	mul.wide.u32 	%rd278, %r1177, 4;
	add.s64 	%rd279, %rd19, %rd278;
	ld.global.u32 	%r1178, [%rd279];
	cvt.u32.u16 	%r1179, %rs26;
	add.s32 	%r1180, %r77, %r1179;
	mul.wide.u32 	%rd280, %r1180, 4;
	add.s64 	%rd281, %rd19, %rd280;
	ld.global.u32 	%r1181, [%rd281];
	cvt.u32.u16 	%r1182, %rs28;
	add.s32 	%r1183, %r77, %r1182;
	mul.wide.u32 	%rd282, %r1183, 4;
	add.s64 	%rd283, %rd19, %rd282;
	ld.global.u32 	%r1184, [%rd283];
	cvt.u32.u16 	%r1185, %rs30;
	add.s32 	%r1186, %r77, %r1185;
	mul.wide.u32 	%rd284, %r1186, 4;
	add.s64 	%rd285, %rd19, %rd284;
	ld.global.u32 	%r1187, [%rd285];
	cvt.u32.u16 	%r1188, %rs32;
	add.s32 	%r1189, %r77, %r1188;
	mul.wide.u32 	%rd286, %r1189, 4;
	add.s64 	%rd287, %rd19, %rd286;
	ld.global.u32 	%r1190, [%rd287];
	cvt.u32.u16 	%r1191, %rs34;
	add.s32 	%r1192, %r77, %r1191;
	mul.wide.u32 	%rd288, %r1192, 4;
	add.s64 	%rd289, %rd19, %rd288;
	ld.global.u32 	%r1193, [%rd289];
	cvt.u32.u16 	%r1194, %rs36;
	add.s32 	%r1195, %r77, %r1194;
	mul.wide.u32 	%rd290, %r1195, 4;
	add.s64 	%rd291, %rd19, %rd290;
	ld.global.u32 	%r1196, [%rd291];
	cvt.u32.u16 	%r1197, %rs38;
	add.s32 	%r1198, %r77, %r1197;
	mul.wide.u32 	%rd292, %r1198, 4;
	add.s64 	%rd293, %rd19, %rd292;
	ld.global.u32 	%r1199, [%rd293];
	add.s32 	%r1200, %r78, %r1176;
	mul.wide.u32 	%rd294, %r1200, 4;
	add.s64 	%rd295, %rd20, %rd294;
	ld.global.u32 	%rd296, [%rd295];
	cvt.u64.u16 	%rd297, %rs25;
	add.s64 	%rd298, %rd297, %rd296;
	shl.b64 	%rd299, %rd298, 2;
	add.s64 	%rd300, %rd28, %rd299;
	st.global.u32 	[%rd300], %r1178;
	add.s32 	%r1201, %r78, %r1179;
	mul.wide.u32 	%rd301, %r1201, 4;
	add.s64 	%rd302, %rd20, %rd301;
	ld.global.u32 	%rd303, [%rd302];
	cvt.u64.u16 	%rd304, %rs27;
	add.s64 	%rd305, %rd304, %rd303;
	shl.b64 	%rd306, %rd305, 2;
	add.s64 	%rd307, %rd28, %rd306;
	st.global.u32 	[%rd307], %r1181;
	add.s32 	%r1202, %r78, %r1182;
	mul.wide.u32 	%rd308, %r1202, 4;
	add.s64 	%rd309, %rd20, %rd308;
	ld.global.u32 	%rd310, [%rd309];
	cvt.u64.u16 	%rd311, %rs29;
	add.s64 	%rd312, %rd311, %rd310;
	shl.b64 	%rd313, %rd312, 2;
	add.s64 	%rd314, %rd28, %rd313;
	st.global.u32 	[%rd314], %r1184;
	add.s32 	%r1203, %r78, %r1185;
	mul.wide.u32 	%rd315, %r1203, 4;
	add.s64 	%rd316, %rd20, %rd315;
	ld.global.u32 	%rd317, [%rd316];
	cvt.u64.u16 	%rd318, %rs31;
	add.s64 	%rd319, %rd318, %rd317;
	shl.b64 	%rd320, %rd319, 2;
	add.s64 	%rd321, %rd28, %rd320;
	st.global.u32 	[%rd321], %r1187;
	add.s32 	%r1204, %r78, %r1188;
	mul.wide.u32 	%rd322, %r1204, 4;
	add.s64 	%rd323, %rd20, %rd322;
	ld.global.u32 	%rd324, [%rd323];
	cvt.u64.u16 	%rd325, %rs33;
	add.s64 	%rd326, %rd325, %rd324;
	shl.b64 	%rd327, %rd326, 2;
	add.s64 	%rd328, %rd28, %rd327;
	st.global.u32 	[%rd328], %r1190;
	add.s32 	%r1205, %r78, %r1191;
	mul.wide.u32 	%rd329, %r1205, 4;
	add.s64 	%rd330, %rd20, %rd329;
	ld.global.u32 	%rd331, [%rd330];
	cvt.u64.u16 	%rd332, %rs35;
	add.s64 	%rd333, %rd332, %rd331;
	shl.b64 	%rd334, %rd333, 2;
	add.s64 	%rd335, %rd28, %rd334;
	st.global.u32 	[%rd335], %r1193;
	add.s32 	%r1206, %r78, %r1194;
	mul.wide.u32 	%rd336, %r1206, 4;
	add.s64 	%rd337, %rd20, %rd336;
	ld.global.u32 	%rd338, [%rd337];
	cvt.u64.u16 	%rd339, %rs37;
	add.s64 	%rd340, %rd339, %rd338;
	shl.b64 	%rd341, %rd340, 2;
	add.s64 	%rd342, %rd28, %rd341;
	st.global.u32 	[%rd342], %r1196;
	add.s32 	%r1207, %r78, %r1197;
	mul.wide.u32 	%rd343, %r1207, 4;
	add.s64 	%rd344, %rd20, %rd343;
	ld.global.u32 	%rd345, [%rd344];
	cvt.u64.u16 	%rd346, %rs39;
	add.s64 	%rd347, %rd346, %rd345;
	shl.b64 	%rd348, %rd347, 2;
	add.s64 	%rd349, %rd28, %rd348;
	st.global.u32 	[%rd349], %r1199;
	bra.uni 	$L__BB2_176;
$L__BB2_160:
	mad.lo.s32 	%r1137, %r28, -7, %r191;
	setp.ge.u32 	%p155, %r1137, %r172;
	@%p155 bra 	$L__BB2_162;
	cvt.u32.u16 	%r1138, %rs24;
	add.s32 	%r1139, %r77, %r1138;
	mul.wide.u32 	%rd206, %r1139, 4;
	add.s64 	%rd207, %rd19, %rd206;
	ld.global.u32 	%r1140, [%rd207];
	add.s32 	%r1141, %r78, %r1138;
	mul.wide.u32 	%rd208, %r1141, 4;
	add.s64 	%rd209, %rd20, %rd208;
	ld.global.u32 	%rd210, [%rd209];
	cvt.u64.u16 	%rd211, %rs25;
	add.s64 	%rd212, %rd211, %rd210;
	shl.b64 	%rd213, %rd212, 2;
	add.s64 	%rd214, %rd28, %rd213;
	st.global.u32 	[%rd214], %r1140;
$L__BB2_162:
	add.s32 	%r255, %r183, %r190;
	setp.ge.u32 	%p156, %r255, %r172;
	@%p156 bra 	$L__BB2_164;
	cvt.u32.u16 	%r1142, %rs26;
	add.s32 	%r1143, %r77, %r1142;
	mul.wide.u32 	%rd215, %r1143, 4;
	add.s64 	%rd216, %rd19, %rd215;
	ld.global.u32 	%r1144, [%rd216];
	add.s32 	%r1145, %r78, %r1142;
	mul.wide.u32 	%rd217, %r1145, 4;
	add.s64 	%rd218, %rd20, %rd217;
	ld.global.u32 	%rd219, [%rd218];
	cvt.u64.u16 	%rd220, %rs27;
	add.s64 	%rd221, %rd220, %rd219;
	shl.b64 	%rd222, %rd221, 2;
	add.s64 	%rd223, %rd28, %rd222;
	st.global.u32 	[%rd223], %r1144;
$L__BB2_164:
	add.s32 	%r1146, %r255, 128;
	setp.ge.u32 	%p157, %r1146, %r172;
	@%p157 bra 	$L__BB2_166;
	cvt.u32.u16 	%r1147, %rs28;
	add.s32 	%r1148, %r77, %r1147;
	mul.wide.u32 	%rd224, %r1148, 4;
	add.s64 	%rd225, %rd19, %rd224;
	ld.global.u32 	%r1149, [%rd225];
	add.s32 	%r1150, %r78, %r1147;
	mul.wide.u32 	%rd226, %r1150, 4;
	add.s64 	%rd227, %rd20, %rd226;
	ld.global.u32 	%rd228, [%rd227];
	cvt.u64.u16 	%rd229, %rs29;
	add.s64 	%rd230, %rd229, %rd228;
	shl.b64 	%rd231, %rd230, 2;
	add.s64 	%rd232, %rd28, %rd231;
	st.global.u32 	[%rd232], %r1149;
$L__BB2_166:
	add.s32 	%r1151, %r255, 256;
	setp.ge.u32 	%p158, %r1151, %r172;
	@%p158 bra 	$L__BB2_168;
	cvt.u32.u16 	%r1152, %rs30;
	add.s32 	%r1153, %r77, %r1152;
	mul.wide.u32 	%rd233, %r1153, 4;
	add.s64 	%rd234, %rd19, %rd233;
	ld.global.u32 	%r1154, [%rd234];
	add.s32 	%r1155, %r78, %r1152;
	mul.wide.u32 	%rd235, %r1155, 4;
	add.s64 	%rd236, %rd20, %rd235;
	ld.global.u32 	%rd237, [%rd236];
	cvt.u64.u16 	%rd238, %rs31;
	add.s64 	%rd239, %rd238, %rd237;
	shl.b64 	%rd240, %rd239, 2;
	add.s64 	%rd241, %rd28, %rd240;
	st.global.u32 	[%rd241], %r1154;
$L__BB2_168:
	add.s32 	%r1156, %r255, 384;
	setp.ge.u32 	%p159, %r1156, %r172;
	@%p159 bra 	$L__BB2_170;
	cvt.u32.u16 	%r1157, %rs32;
	add.s32 	%r1158, %r77, %r1157;
	mul.wide.u32 	%rd242, %r1158, 4;
	add.s64 	%rd243, %rd19, %rd242;
	ld.global.u32 	%r1159, [%rd243];
	add.s32 	%r1160, %r78, %r1157;
	mul.wide.u32 	%rd244, %r1160, 4;
	add.s64 	%rd245, %rd20, %rd244;
	ld.global.u32 	%rd246, [%rd245];
	cvt.u64.u16 	%rd247, %rs33;
	add.s64 	%rd248, %rd247, %rd246;
	shl.b64 	%rd249, %rd248, 2;
	add.s64 	%rd250, %rd28, %rd249;
	st.global.u32 	[%rd250], %r1159;
$L__BB2_170:
	add.s32 	%r1161, %r255, 512;
	setp.ge.u32 	%p160, %r1161, %r172;
	@%p160 bra 	$L__BB2_172;
	cvt.u32.u16 	%r1162, %rs34;
	add.s32 	%r1163, %r77, %r1162;
	mul.wide.u32 	%rd251, %r1163, 4;
	add.s64 	%rd252, %rd19, %rd251;
	ld.global.u32 	%r1164, [%rd252];
	add.s32 	%r1165, %r78, %r1162;
	mul.wide.u32 	%rd253, %r1165, 4;
	add.s64 	%rd254, %rd20, %rd253;
	ld.global.u32 	%rd255, [%rd254];
	cvt.u64.u16 	%rd256, %rs35;
	add.s64 	%rd257, %rd256, %rd255;
	shl.b64 	%rd258, %rd257, 2;
	add.s64 	%rd259, %rd28, %rd258;
	st.global.u32 	[%rd259], %r1164;
$L__BB2_172:
	add.s32 	%r1166, %r255, 640;
	setp.ge.u32 	%p161, %r1166, %r172;
	@%p161 bra 	$L__BB2_174;
	cvt.u32.u16 	%r1167, %rs36;
	add.s32 	%r1168, %r77, %r1167;
	mul.wide.u32 	%rd260, %r1168, 4;
	add.s64 	%rd261, %rd19, %rd260;
	ld.global.u32 	%r1169, [%rd261];
	add.s32 	%r1170, %r78, %r1167;
	mul.wide.u32 	%rd262, %r1170, 4;
	add.s64 	%rd263, %rd20, %rd262;
	ld.global.u32 	%rd264, [%rd263];
	cvt.u64.u16 	%rd265, %rs37;
	add.s64 	%rd266, %rd265, %rd264;
	shl.b64 	%rd267, %rd266, 2;
	add.s64 	%rd268, %rd28, %rd267;
	st.global.u32 	[%rd268], %r1169;
$L__BB2_174:
	add.s32 	%r1171, %r255, 768;
	setp.ge.u32 	%p162, %r1171, %r172;
	@%p162 bra 	$L__BB2_176;
	cvt.u32.u16 	%r1172, %rs38;
	add.s32 	%r1173, %r77, %r1172;
	mul.wide.u32 	%rd269, %r1173, 4;
	add.s64 	%rd270, %rd19, %rd269;
	ld.global.u32 	%r1174, [%rd270];
	add.s32 	%r1175, %r78, %r1172;
	mul.wide.u32 	%rd271, %r1175, 4;
	add.s64 	%rd272, %rd20, %rd271;
	ld.global.u32 	%rd273, [%rd272];
	cvt.u64.u16 	%rd274, %rs39;
	add.s64 	%rd275, %rd274, %rd273;
	shl.b64 	%rd276, %rd275, 2;
	add.s64 	%rd277, %rd28, %rd276;
	st.global.u32 	[%rd277], %r1174;
$L__BB2_176:
	setp.lt.u32 	%p163, %r1251, %r172;
	bar.sync 	0;
	@%p163 bra 	$L__BB2_123;
$L__BB2_177:
	ret;

}
	// .globl	_ZN3cub18CUB_300001_SM_10006detail12batch_memcpy27MultiBlockBatchMemcpyKernelINS2_10policy_hubIjjE9Policy700EjPN6thrust24THRUST_300001_SM_1000_NS17constant_iteratorIiNS8_11use_defaultESA_EEPPiPjSF_NS0_13ScanTileStateIjLb1EEEjLNS0_7CopyAlgE1EEEvT1_T2_T3_T4_T5_T6_
.visible .entry _ZN3cub18CUB_300001_SM_10006detail12batch_memcpy27MultiBlockBatchMemcpyKernelINS2_10policy_hubIjjE9Policy700EjPN6thrust24THRUST_300001_SM_1000_NS17constant_iteratorIiNS8_11use_defaultESA_EEPPiPjSF_NS0_13ScanTileStateIjLb1EEEjLNS0_7CopyAlgE1EEEvT1_T2_T3_T4_T5_T6_(
	.param .u64 .ptr .align 1 _ZN3cub18CUB_300001_SM_10006detail12batch_memcpy27MultiBlockBatchMemcpyKernelINS2_10policy_hubIjjE9Policy700EjPN6thrust24THRUST_300001_SM_1000_NS17constant_iteratorIiNS8_11use_defaultESA_EEPPiPjSF_NS0_13ScanTileStateIjLb1EEEjLNS0_7CopyAlgE1EEEvT1_T2_T3_T4_T5_T6__param_0,
	.param .u64 .ptr .align 1 _ZN3cub18CUB_300001_SM_10006detail12batch_memcpy27MultiBlockBatchMemcpyKernelINS2_10policy_hubIjjE9Policy700EjPN6thrust24THRUST_300001_SM_1000_NS17constant_iteratorIiNS8_11use_defaultESA_EEPPiPjSF_NS0_13ScanTileStateIjLb1EEEjLNS0_7CopyAlgE1EEEvT1_T2_T3_T4_T5_T6__param_1,
	.param .u64 .ptr .align 1 _ZN3cub18CUB_300001_SM_10006detail12batch_memcpy27MultiBlockBatchMemcpyKernelINS2_10policy_hubIjjE9Policy700EjPN6thrust24THRUST_300001_SM_1000_NS17constant_iteratorIiNS8_11use_defaultESA_EEPPiPjSF_NS0_13ScanTileStateIjLb1EEEjLNS0_7CopyAlgE1EEEvT1_T2_T3_T4_T5_T6__param_2,
	.param .u64 .ptr .align 1 _ZN3cub18CUB_300001_SM_10006detail12batch_memcpy27MultiBlockBatchMemcpyKernelINS2_10policy_hubIjjE9Policy700EjPN6thrust24THRUST_300001_SM_1000_NS17constant_iteratorIiNS8_11use_defaultESA_EEPPiPjSF_NS0_13ScanTileStateIjLb1EEEjLNS0_7CopyAlgE1EEEvT1_T2_T3_T4_T5_T6__param_3,
	.param .align 8 .b8 _ZN3cub18CUB_300001_SM_10006detail12batch_memcpy27MultiBlockBatchMemcpyKernelINS2_10policy_hubIjjE9Policy700EjPN6thrust24THRUST_300001_SM_1000_NS17constant_iteratorIiNS8_11use_defaultESA_EEPPiPjSF_NS0_13ScanTileStateIjLb1EEEjLNS0_7CopyAlgE1EEEvT1_T2_T3_T4_T5_T6__param_4[8],
	.param .u32 _ZN3cub18CUB_300001_SM_10006detail12batch_memcpy27MultiBlockBatchMemcpyKernelINS2_10policy_hubIjjE9Policy700EjPN6thrust24THRUST_300001_SM_1000_NS17constant_iteratorIiNS8_11use_defaultESA_EEPPiPjSF_NS0_13ScanTileStateIjLb1EEEjLNS0_7CopyAlgE1EEEvT1_T2_T3_T4_T5_T6__param_5
)
.maxntid 256
{
	.reg .pred 	%p<48>;
	.reg .b32 	%r<219>;
	.reg .b64 	%rd<179>;
	// demoted variable
	.shared .align 4 .u32 _ZZN3cub18CUB_300001_SM_10006detail12batch_memcpy27MultiBlockBatchMemcpyKernelINS2_10policy_hubIjjE9Policy700EjPN6thrust24THRUST_300001_SM_1000_NS17constant_iteratorIiNS8_11use_defaultESA_EEPPiPjSF_NS0_13ScanTileStateIjLb1EEEjLNS0_7CopyAlgE1EEEvT1_T2_T3_T4_T5_T6_E15block_buffer_id;
	ld.param.u64 	%rd15, [_ZN3cub18CUB_300001_SM_10006detail12batch_memcpy27MultiBlockBatchMemcpyKernelINS2_10policy_hubIjjE9Policy700EjPN6thrust24THRUST_300001_SM_1000_NS17constant_iteratorIiNS8_11use_defaultESA_EEPPiPjSF_NS0_13ScanTileStateIjLb1EEEjLNS0_7CopyAlgE1EEEvT1_T2_T3_T4_T5_T6__param_4];
	ld.param.u64 	%rd16, [_ZN3cub18CUB_300001_SM_10006detail12batch_memcpy27MultiBlockBatchMemcpyKernelINS2_10policy_hubIjjE9Policy700EjPN6thrust24THRUST_300001_SM_1000_NS17constant_iteratorIiNS8_11use_defaultESA_EEPPiPjSF_NS0_13ScanTileStateIjLb1EEEjLNS0_7CopyAlgE1EEEvT1_T2_T3_T4_T5_T6__param_0];
	ld.param.u64 	%rd17, [_ZN3cub18CUB_300001_SM_10006detail12batch_memcpy27MultiBlockBatchMemcpyKernelINS2_10policy_hubIjjE9Policy700EjPN6thrust24THRUST_300001_SM_1000_NS17constant_iteratorIiNS8_11use_defaultESA_EEPPiPjSF_NS0_13ScanTileStateIjLb1EEEjLNS0_7CopyAlgE1EEEvT1_T2_T3_T4_T5_T6__param_1];
	ld.param.u64 	%rd14, [_ZN3cub18CUB_300001_SM_10006detail12batch_memcpy27MultiBlockBatchMemcpyKernelINS2_10policy_hubIjjE9Policy700EjPN6thrust24THRUST_300001_SM_1000_NS17constant_iteratorIiNS8_11use_defaultESA_EEPPiPjSF_NS0_13ScanTileStateIjLb1EEEjLNS0_7CopyAlgE1EEEvT1_T2_T3_T4_T5_T6__param_2];
	ld.param.u64 	%rd18, [_ZN3cub18CUB_300001_SM_10006detail12batch_memcpy27MultiBlockBatchMemcpyKernelINS2_10policy_hubIjjE9Policy700EjPN6thrust24THRUST_300001_SM_1000_NS17constant_iteratorIiNS8_11use_defaultESA_EEPPiPjSF_NS0_13ScanTileStateIjLb1EEEjLNS0_7CopyAlgE1EEEvT1_T2_T3_T4_T5_T6__param_3];
	ld.param.u32 	%r100, [_ZN3cub18CUB_300001_SM_10006detail12batch_memcpy27MultiBlockBatchMemcpyKernelINS2_10policy_hubIjjE9Policy700EjPN6thrust24THRUST_300001_SM_1000_NS17constant_iteratorIiNS8_11use_defaultESA_EEPPiPjSF_NS0_13ScanTileStateIjLb1EEEjLNS0_7CopyAlgE1EEEvT1_T2_T3_T4_T5_T6__param_5];
	cvta.to.global.u64 	%rd1, %rd17;
	cvta.to.global.u64 	%rd2, %rd16;
	cvta.to.global.u64 	%rd3, %rd18;
	cvta.to.global.u64 	%rd19, %rd15;
	mul.wide.s32 	%rd20, %r100, 8;
	add.s64 	%rd21, %rd19, %rd20;
	ld.global.u32 	%r1, [%rd21+260];
	setp.eq.s32 	%p1, %r1, 0;
	@%p1 bra 	$L__BB3_87;
	mov.u32 	%r179, %ctaid.x;
	mov.u32 	%r3, %tid.x;
	and.b32  	%r4, %r3, 255;
	mov.u32 	%r5, %nctaid.x;
	not.b32 	%r6, %r4;
	or.b32  	%r7, %r4, 256;
	cvt.u64.u32 	%rd22, %r3;
	and.b64  	%rd4, %rd22, 255;
	cvta.to.global.u64 	%rd5, %rd14;
$L__BB3_2:
	setp.ne.s32 	%p2, %r3, 0;
	bar.sync 	0;
	@%p2 bra 	$L__BB3_6;
	mov.b32 	%r180, 0;
	mov.u32 	%r181, %r1;
$L__BB3_4:
	shr.u32 	%r102, %r181, 1;
	add.s32 	%r103, %r180, %r102;
	mul.wide.u32 	%rd23, %r103, 4;
	add.s64 	%rd24, %rd3, %rd23;
	ld.global.u32 	%r104, [%rd24];
	setp.lt.u32 	%p3, %r179, %r104;
	add.s32 	%r105, %r102, 1;
	not.b32 	%r106, %r102;
	add.s32 	%r107, %r181, %r106;
	selp.b32 	%r181, %r102, %r107, %p3;
	selp.b32 	%r108, 0, %r105, %p3;
	add.s32 	%r180, %r108, %r180;
	setp.ne.s32 	%p4, %r181, 0;
	@%p4 bra 	$L__BB3_4;
	add.s32 	%r109, %r180, -1;
	st.shared.u32 	[_ZZN3cub18CUB_300001_SM_10006detail12batch_memcpy27MultiBlockBatchMemcpyKernelINS2_10policy_hubIjjE9Policy700EjPN6thrust24THRUST_300001_SM_1000_NS17constant_iteratorIiNS8_11use_defaultESA_EEPPiPjSF_NS0_13ScanTileStateIjLb1EEEjLNS0_7CopyAlgE1EEEvT1_T2_T3_T4_T5_T6_E15block_buffer_id], %r109;
$L__BB3_6:
	bar.sync 	0;
	ld.shared.u32 	%r13, [_ZZN3cub18CUB_300001_SM_10006detail12batch_memcpy27MultiBlockBatchMemcpyKernelINS2_10policy_hubIjjE9Policy700EjPN6thrust24THRUST_300001_SM_1000_NS17constant_iteratorIiNS8_11use_defaultESA_EEPPiPjSF_NS0_13ScanTileStateIjLb1EEEjLNS0_7CopyAlgE1EEEvT1_T2_T3_T4_T5_T6_E15block_buffer_id];
	mul.wide.u32 	%rd25, %r13, 4;
	add.s64 	%rd26, %rd3, %rd25;
	ld.global.u32 	%r110, [%rd26];
	sub.s32 	%r111, %r179, %r110;
	shl.b32 	%r14, %r111, 13;
	add.s32 	%r112, %r1, -1;
	setp.ge.u32 	%p5, %r13, %r112;
	add.s64 	%rd6, %rd5, %rd25;
	@%p5 bra 	$L__BB3_8;
	ld.global.u32 	%r184, [%rd6];
	bra.uni 	$L__BB3_9;
$L__BB3_8:
	ld.global.u32 	%r184, [%rd6];
	setp.gt.u32 	%p6, %r14, %r184;
	@%p6 bra 	$L__BB3_87;
$L__BB3_9:
	sub.s32 	%r18, %r184, %r14;
	setp.gt.u32 	%p7, %r18, 32;
	@%p7 bra 	$L__BB3_74;
	add.s32 	%r19, %r14, %r3;
	mul.wide.u32 	%rd47, %r13, 16;
	add.s64 	%rd48, %rd2, %rd47;
	add.s64 	%rd7, %rd48, 8;
	mul.wide.u32 	%rd49, %r13, 8;
	add.s64 	%rd8, %rd1, %rd49;
	setp.ge.u32 	%p16, %r19, %r184;
	@%p16 bra 	$L__BB3_12;
	ld.global.u32 	%r119, [%rd7];
	ld.global.u64 	%rd50, [%rd8];
	cvta.to.global.u64 	%rd51, %rd50;
	mul.wide.u32 	%rd52, %r19, 4;
	add.s64 	%rd53, %rd51, %rd52;
	st.global.u32 	[%rd53], %r119;
	ld.global.u32 	%r184, [%rd6];
$L__BB3_12:
	add.s32 	%r120, %r19, 256;
	setp.ge.u32 	%p17, %r120, %r184;
	@%p17 bra 	$L__BB3_14;
	ld.global.u32 	%r121, [%rd7];
	ld.global.u64 	%rd54, [%rd8];
	cvta.to.global.u64 	%rd55, %rd54;
	mul.wide.u32 	%rd56, %r19, 4;
	add.s64 	%rd57, %rd55, %rd56;
	st.global.u32 	[%rd57+1024], %r121;
	ld.global.u32 	%r184, [%rd6];
$L__BB3_14:
	add.s32 	%r122, %r19, 512;
	setp.ge.u32 	%p18, %r122, %r184;
	@%p18 bra 	$L__BB3_16;
	ld.global.u32 	%r123, [%rd7];
	ld.global.u64 	%rd58, [%rd8];
	cvta.to.global.u64 	%rd59, %rd58;
	mul.wide.u32 	%rd60, %r19, 4;
	add.s64 	%rd61, %rd59, %rd60;
	st.global.u32 	[%rd61+2048], %r123;
	ld.global.u32 	%r184, [%rd6];
$L__BB3_16:
	add.s32 	%r124, %r19, 768;
	setp.ge.u32 	%p19, %r124, %r184;
	@%p19 bra 	$L__BB3_18;
	ld.global.u32 	%r125, [%rd7];
	ld.global.u64 	%rd62, [%rd8];
	cvta.to.global.u64 	%rd63, %rd62;
	mul.wide.u32 	%rd64, %r19, 4;
	add.s64 	%rd65, %rd63, %rd64;
	st.global.u32 	[%rd65+3072], %r125;
	ld.global.u32 	%r184, [%rd6];
$L__BB3_18:
	add.s32 	%r126, %r19, 1024;
	setp.ge.u32 	%p20, %r126, %r184;
	@%p20 bra 	$L__BB3_20;
	ld.global.u32 	%r127, [%rd7];
	ld.global.u64 	%rd66, [%rd8];
	cvta.to.global.u64 	%rd67, %rd66;
	mul.wide.u32 	%rd68, %r19, 4;
	add.s64 	%rd69, %rd67, %rd68;
	st.global.u32 	[%rd69+4096], %r127;
	ld.global.u32 	%r184, [%rd6];
$L__BB3_20:
	add.s32 	%r128, %r19, 1280;
	setp.ge.u32 	%p21, %r128, %r184;
	@%p21 bra 	$L__BB3_22;
	ld.global.u32 	%r129, [%rd7];
	ld.global.u64 	%rd70, [%rd8];
	cvta.to.global.u64 	%rd71, %rd70;
	mul.wide.u32 	%rd72, %r19, 4;
	add.s64 	%rd73, %rd71, %rd72;
	st.global.u32 	[%rd73+5120], %r129;
	ld.global.u32 	%r184, [%rd6];
$L__BB3_22:
	add.s32 	%r130, %r19, 1536;
	setp.ge.u32 	%p22, %r130, %r184;
	@%p22 bra 	$L__BB3_24;
	ld.global.u32 	%r131, [%rd7];
	ld.global.u64 	%rd74, [%rd8];
	cvta.to.global.u64 	%rd75, %rd74;
	mul.wide.u32 	%rd76, %r19, 4;
	add.s64 	%rd77, %rd75, %rd76;
	st.global.u32 	[%rd77+6144], %r131;
	ld.global.u32 	%r184, [%rd6];
$L__BB3_24:
	add.s32 	%r132, %r19, 1792;
	setp.ge.u32 	%p23, %r132, %r184;
	@%p23 bra 	$L__BB3_26;
	ld.global.u32 	%r133, [%rd7];
	ld.global.u64 	%rd78, [%rd8];
	cvta.to.global.u64 	%rd79, %rd78;
	mul.wide.u32 	%rd80, %r19, 4;
	add.s64 	%rd81, %rd79, %rd80;
	st.global.u32 	[%rd81+7168], %r133;
	ld.global.u32 	%r184, [%rd6];
$L__BB3_26:
	add.s32 	%r134, %r19, 2048;
	setp.ge.u32 	%p24, %r134, %r184;
	@%p24 bra 	$L__BB3_28;
	ld.global.u32 	%r135, [%rd7];
	ld.global.u64 	%rd82, [%rd8];
	cvta.to.global.u64 	%rd83, %rd82;
	mul.wide.u32 	%rd84, %r19, 4;
	add.s64 	%rd85, %rd83, %rd84;
	st.global.u32 	[%rd85+8192], %r135;
	ld.global.u32 	%r184, [%rd6];
$L__BB3_28:
	add.s32 	%r136, %r19, 2304;
	setp.ge.u32 	%p25, %r136, %r184;
	@%p25 bra 	$L__BB3_30;
	ld.global.u32 	%r137, [%rd7];
	ld.global.u64 	%rd86, [%rd8];
	cvta.to.global.u64 	%rd87, %rd86;
	mul.wide.u32 	%rd88, %r19, 4;
	add.s64 	%rd89, %rd87, %rd88;
	st.global.u32 	[%rd89+9216], %r137;
	ld.global.u32 	%r184, [%rd6];
$L__BB3_30:
	add.s32 	%r138, %r19, 2560;
	setp.ge.u32 	%p26, %r138, %r184;
	@%p26 bra 	$L__BB3_32;
	ld.global.u32 	%r139, [%rd7];
	ld.global.u64 	%rd90, [%rd8];
	cvta.to.global.u64 	%rd91, %rd90;
	mul.wide.u32 	%rd92, %r19, 4;
	add.s64 	%rd93, %rd91, %rd92;
	st.global.u32 	[%rd93+10240], %r139;
	ld.global.u32 	%r184, [%rd6];
$L__BB3_32:
	add.s32 	%r140, %r19, 2816;
	setp.ge.u32 	%p27, %r140, %r184;
	@%p27 bra 	$L__BB3_34;
	ld.global.u32 	%r141, [%rd7];
	ld.global.u64 	%rd94, [%rd8];
	cvta.to.global.u64 	%rd95, %rd94;
	mul.wide.u32 	%rd96, %r19, 4;
	add.s64 	%rd97, %rd95, %rd96;
	st.global.u32 	[%rd97+11264], %r141;
	ld.global.u32 	%r184, [%rd6];
$L__BB3_34:
	add.s32 	%r142, %r19, 3072;
	setp.ge.u32 	%p28, %r142, %r184;
	@%p28 bra 	$L__BB3_36;
	ld.global.u32 	%r143, [%rd7];
	ld.global.u64 	%rd98, [%rd8];
	cvta.to.global.u64 	%rd99, %rd98;
	mul.wide.u32 	%rd100, %r19, 4;
	add.s64 	%rd101, %rd99, %rd100;
	st.global.u32 	[%rd101+12288], %r143;
	ld.global.u32 	%r184, [%rd6];
$L__BB3_36:
	add.s32 	%r144, %r19, 3328;
	setp.ge.u32 	%p29, %r144, %r184;
	@%p29 bra 	$L__BB3_38;
	ld.global.u32 	%r145, [%rd7];
	ld.global.u64 	%rd102, [%rd8];
	cvta.to.global.u64 	%rd103, %rd102;
	mul.wide.u32 	%rd104, %r19, 4;
	add.s64 	%rd105, %rd103, %rd104;
	st.global.u32 	[%rd105+13312], %r145;
	ld.global.u32 	%r184, [%rd6];
$L__BB3_38:
	add.s32 	%r146, %r19, 3584;
	setp.ge.u32 	%p30, %r146, %r184;
	@%p30 bra 	$L__BB3_40;
	ld.global.u32 	%r147, [%rd7];
	ld.global.u64 	%rd106, [%rd8];
	cvta.to.global.u64 	%rd107, %rd106;
	mul.wide.u32 	%rd108, %r19, 4;
	add.s64 	%rd109, %rd107, %rd108;
	st.global.u32 	[%rd109+14336], %r147;
	ld.global.u32 	%r184, [%rd6];
$L__BB3_40:
	add.s32 	%r148, %r19, 3840;
	setp.ge.u32 	%p31, %r148, %r184;
	@%p31 bra 	$L__BB3_42;
	ld.global.u32 	%r149, [%rd7];
	ld.global.u64 	%rd110, [%rd8];
	cvta.to.global.u64 	%rd111, %rd110;
	mul.wide.u32 	%rd112, %r19, 4;
	add.s64 	%rd113, %rd111, %rd112;
	st.global.u32 	[%rd113+15360], %r149;
	ld.global.u32 	%r184, [%rd6];
$L__BB3_42:
	add.s32 	%r150, %r19, 4096;
	setp.ge.u32 	%p32, %r150, %r184;
	@%p32 bra 	$L__BB3_44;
	ld.global.u32 	%r151, [%rd7];
	ld.global.u64 	%rd114, [%rd8];
	cvta.to.global.u64 	%rd115, %rd114;
	mul.wide.u32 	%rd116, %r19, 4;
	add.s64 	%rd117, %rd115, %rd116;
	st.global.u32 	[%rd117+16384], %r151;
	ld.global.u32 	%r184, [%rd6];
$L__BB3_44:
	add.s32 	%r152, %r19, 4352;
	setp.ge.u32 	%p33, %r152, %r184;
	@%p33 bra 	$L__BB3_46;
	ld.global.u32 	%r153, [%rd7];
	ld.global.u64 	%rd118, [%rd8];
	cvta.to.global.u64 	%rd119, %rd118;
	mul.wide.u32 	%rd120, %r19, 4;
	add.s64 	%rd121, %rd119, %rd120;
	st.global.u32 	[%rd121+17408], %r153;
	ld.global.u32 	%r184, [%rd6];
$L__BB3_46:
	add.s32 	%r154, %r19, 4608;
	setp.ge.u32 	%p34, %r154, %r184;
	@%p34 bra 	$L__BB3_48;
	ld.global.u32 	%r155, [%rd7];
	ld.global.u64 	%rd122, [%rd8];
	cvta.to.global.u64 	%rd123, %rd122;
	mul.wide.u32 	%rd124, %r19, 4;
	add.s64 	%rd125, %rd123, %rd124;
	st.global.u32 	[%rd125+18432], %r155;
	ld.global.u32 	%r184, [%rd6];
$L__BB3_48:
	add.s32 	%r156, %r19, 4864;
	setp.ge.u32 	%p35, %r156, %r184;
	@%p35 bra 	$L__BB3_50;
	ld.global.u32 	%r157, [%rd7];
	ld.global.u64 	%rd126, [%rd8];
	cvta.to.global.u64 	%rd127, %rd126;
	mul.wide.u32 	%rd128, %r19, 4;
	add.s64 	%rd129, %rd127, %rd128;
	st.global.u32 	[%rd129+19456], %r157;
	ld.global.u32 	%r184, [%rd6];
$L__BB3_50:
	add.s32 	%r158, %r19, 5120;
	setp.ge.u32 	%p36, %r158, %r184;
	@%p36 bra 	$L__BB3_52;
	ld.global.u32 	%r159, [%rd7];
	ld.global.u64 	%rd130, [%rd8];
	cvta.to.global.u64 	%rd131, %rd130;
	mul.wide.u32 	%rd132, %r19, 4;
	add.s64 	%rd133, %rd131, %rd132;
	st.global.u32 	[%rd133+20480], %r159;
	ld.global.u32 	%r184, [%rd6];
$L__BB3_52:
	add.s32 	%r160, %r19, 5376;
	setp.ge.u32 	%p37, %r160, %r184;
	@%p37 bra 	$L__BB3_54;
	ld.global.u32 	%r161, [%rd7];
	ld.global.u64 	%rd134, [%rd8];
	cvta.to.global.u64 	%rd135, %rd134;
	mul.wide.u32 	%rd136, %r19, 4;
	add.s64 	%rd137, %rd135, %rd136;
	st.global.u32 	[%rd137+21504], %r161;
	ld.global.u32 	%r184, [%rd6];
$L__BB3_54:
	add.s32 	%r162, %r19, 5632;
	setp.ge.u32 	%p38, %r162, %r184;
	@%p38 bra 	$L__BB3_56;
	ld.global.u32 	%r163, [%rd7];
	ld.global.u64 	%rd138, [%rd8];
	cvta.to.global.u64 	%rd139, %rd138;
	mul.wide.u32 	%rd140, %r19, 4;
	add.s64 	%rd141, %rd139, %rd140;
	st.global.u32 	[%rd141+22528], %r163;
	ld.global.u32 	%r184, [%rd6];
$L__BB3_56:
	add.s32 	%r164, %r19, 5888;
	setp.ge.u32 	%p39, %r164, %r184;
	@%p39 bra 	$L__BB3_58;
	ld.global.u32 	%r165, [%rd7];
	ld.global.u64 	%rd142, [%rd8];
	cvta.to.global.u64 	%rd143, %rd142;
	mul.wide.u32 	%rd144, %r19, 4;
	add.s64 	%rd145, %rd143, %rd144;
	st.global.u32 	[%rd145+23552], %r165;
	ld.global.u32 	%r184, [%rd6];
$L__BB3_58:
	add.s32 	%r166, %r19, 6144;
	setp.ge.u32 	%p40, %r166, %r184;
	@%p40 bra 	$L__BB3_60;
	ld.global.u32 	%r167, [%rd7];
	ld.global.u64 	%rd146, [%rd8];
	cvta.to.global.u64 	%rd147, %rd146;
	mul.wide.u32 	%rd148, %r19, 4;
	add.s64 	%rd149, %rd147, %rd148;
	st.global.u32 	[%rd149+24576], %r167;
	ld.global.u32 	%r184, [%rd6];
$L__BB3_60:
	add.s32 	%r168, %r19, 6400;
	setp.ge.u32 	%p41, %r168, %r184;
	@%p41 bra 	$L__BB3_62;
	ld.global.u32 	%r169, [%rd7];
	ld.global.u64 	%rd150, [%rd8];
	cvta.to.global.u64 	%rd151, %rd150;
	mul.wide.u32 	%rd152, %r19, 4;
	add.s64 	%rd153, %rd151, %rd152;
	st.global.u32 	[%rd153+25600], %r169;
	ld.global.u32 	%r184, [%rd6];
$L__BB3_62:
	add.s32 	%r170, %r19, 6656;
	setp.ge.u32 	%p42, %r170, %r184;
	@%p42 bra 	$L__BB3_64;
	ld.global.u32 	%r171, [%rd7];
	ld.global.u64 	%rd154, [%rd8];
	cvta.to.global.u64 	%rd155, %rd154;
	mul.wide.u32 	%rd156, %r19, 4;
	add.s64 	%rd157, %rd155, %rd156;
	st.global.u32 	[%rd157+26624], %r171;
	ld.global.u32 	%r184, [%rd6];
$L__BB3_64:
	add.s32 	%r172, %r19, 6912;
	setp.ge.u32 	%p43, %r172, %r184;
	@%p43 bra 	$L__BB3_66;
	ld.global.u32 	%r173, [%rd7];
	ld.global.u64 	%rd158, [%rd8];
	cvta.to.global.u64 	%rd159, %rd158;
	mul.wide.u32 	%rd160, %r19, 4;
	add.s64 	%rd161, %rd159, %rd160;
	st.global.u32 	[%rd161+27648], %r173;
	ld.global.u32 	%r184, [%rd6];
$L__BB3_66:
	add.s32 	%r174, %r19, 7168;
	setp.ge.u32 	%p44, %r174, %r184;
	@%p44 bra 	$L__BB3_68;
	ld.global.u32 	%r175, [%rd7];
	ld.global.u64 	%rd162, [%rd8];
	cvta.to.global.u64 	%rd163, %rd162;
	mul.wide.u32 	%rd164, %r19, 4;
	add.s64 	%rd165, %rd163, %rd164;
	st.global.u32 	[%rd165+28672], %r175;
	ld.global.u32 	%r184, [%rd6];
$L__BB3_68:
	add.s32 	%r78, %r19, 7424;
	setp.ge.u32 	%p45, %r78, %r184;
	@%p45 bra 	$L__BB3_70;
	ld.global.u32 	%r176, [%rd7];
	ld.global.u64 	%rd166, [%rd8];
	cvta.to.global.u64 	%rd167, %rd166;
	mul.wide.u32 	%rd168, %r78, 4;
	add.s64 	%rd169, %rd167, %rd168;
	st.global.u32 	[%rd169], %r176;
	ld.global.u32 	%r184, [%rd6];
$L__BB3_70:
	add.s32 	%r81, %r19, 7680;
	setp.ge.u32 	%p46, %r81, %r184;
	@%p46 bra 	$L__BB3_72;
	ld.global.u32 	%r177, [%rd7];
	ld.global.u64 	%rd170, [%rd8];
	cvta.to.global.u64 	%rd171, %rd170;
	mul.wide.u32 	%rd172, %r81, 4;
	add.s64 	%rd173, %rd171, %rd172;
	st.global.u32 	[%rd173], %r177;
	ld.global.u32 	%r184, [%rd6];
$L__BB3_72:
	add.s32 	%r84, %r19, 7936;
	setp.ge.u32 	%p47, %r84, %r184;
	@%p47 bra 	$L__BB3_86;
	ld.global.u32 	%r178, [%rd7];
	ld.global.u64 	%rd174, [%rd8];
	cvta.to.global.u64 	%rd175, %rd174;
	mul.wide.u32 	%rd176, %r84, 4;
	add.s64 	%rd177, %rd175, %rd176;
	st.global.u32 	[%rd177], %r178;
	bra.uni 	$L__BB3_86;
$L__BB3_74:
	mul.wide.u32 	%rd27, %r13, 16;
	add.s64 	%rd28, %rd2, %rd27;
	ld.global.u32 	%r85, [%rd28+8];
	mul.wide.u32 	%rd29, %r13, 8;
	add.s64 	%rd30, %rd1, %rd29;
	ld.global.u64 	%rd31, [%rd30];
	cvta.to.global.u64 	%rd9, %rd31;
	cvt.u64.u32 	%rd10, %r14;
	setp.le.u32 	%p8, %r18, %r4;
	@%p8 bra 	$L__BB3_86;
	min.u32 	%r113, %r18, 8192;
	max.u32 	%r114, %r113, %r7;
	add.s32 	%r86, %r114, %r6;
	shr.u32 	%r115, %r86, 8;
	add.s32 	%r87, %r115, 1;
	and.b32  	%r88, %r87, 7;
	setp.lt.u32 	%p9, %r86, 1792;
	mov.u32 	%r216, %r4;
	@%p9 bra 	$L__BB3_78;
	and.b32  	%r116, %r87, 33554424;
	neg.s32 	%r214, %r116;
	add.s64 	%rd32, %rd4, %rd10;
	shl.b64 	%rd33, %rd32, 2;
	add.s64 	%rd34, %rd9, %rd33;
	add.s64 	%rd178, %rd34, 4096;
	mov.u32 	%r216, %r4;
$L__BB3_77:
	.pragma "nounroll";
	st.global.u32 	[%rd178+-4096], %r85;
	st.global.u32 	[%rd178+-3072], %r85;
	st.global.u32 	[%rd178+-2048], %r85;
	st.global.u32 	[%rd178+-1024], %r85;
	st.global.u32 	[%rd178], %r85;
	st.global.u32 	[%rd178+1024], %r85;
	st.global.u32 	[%rd178+2048], %r85;
	st.global.u32 	[%rd178+3072], %r85;
	add.s32 	%r216, %r216, 2048;
	add.s32 	%r214, %r214, 8;
	add.s64 	%rd178, %rd178, 8192;
	setp.ne.s32 	%p10, %r214, 0;
	@%p10 bra 	$L__BB3_77;
$L__BB3_78:
	setp.eq.s32 	%p11, %r88, 0;
	@%p11 bra 	$L__BB3_86;
	setp.lt.u32 	%p12, %r88, 4;
	@%p12 bra 	$L__BB3_81;
	cvt.u64.u32 	%rd35, %r216;
	add.s64 	%rd36, %rd35, %rd10;
	shl.b64 	%rd37, %rd36, 2;
	add.s64 	%rd38, %rd9, %rd37;
	st.global.u32 	[%rd38], %r85;
	st.global.u32 	[%rd38+1024], %r85;
	st.global.u32 	[%rd38+2048], %r85;
	st.global.u32 	[%rd38+3072], %r85;
	add.s32 	%r216, %r216, 1024;
$L__BB3_81:
	and.b32  	%r117, %r87, 3;
	setp.eq.s32 	%p13, %r117, 0;
	@%p13 bra 	$L__BB3_86;
	setp.eq.s32 	%p14, %r117, 1;
	@%p14 bra 	$L__BB3_84;
	cvt.u64.u32 	%rd39, %r216;
	add.s64 	%rd40, %rd39, %rd10;
	shl.b64 	%rd41, %rd40, 2;
	add.s64 	%rd42, %rd9, %rd41;
	st.global.u32 	[%rd42], %r85;
	st.global.u32 	[%rd42+1024], %r85;
	add.s32 	%r216, %r216, 512;
$L__BB3_84:
	and.b32  	%r118, %r86, 256;
	setp.ne.s32 	%p15, %r118, 0;
	@%p15 bra 	$L__BB3_86;
	cvt.u64.u32 	%rd43, %r216;
	add.s64 	%rd44, %rd43, %rd10;
	shl.b64 	%rd45, %rd44, 2;
	add.s64 	%rd46, %rd9, %rd45;
	st.global.u32 	[%rd46], %r85;
$L__BB3_86:
	add.s32 	%r179, %r179, %r5;
	bra.uni 	$L__BB3_2;
$L__BB3_87:
	ret;

}


// ===== COMPILED SASS (sm_100) =====

	.target	sm_100

	.elftype	@"ET_EXEC"


//--------------------- .note.nv.tkinfo           --------------------------
	.section	.note.nv.tkinfo,"",@"SHT_NOTE"
	.sectionflags	@"SHF_NOTE_NV_TKINFO"
	.tkinfo
        /*0018*/ 	.word	0x00000002
        /*0030*/ 	.string	""
        /*0030*/ 	.string	"ptxas"
        /*0030*/ 	.string	"Cuda compilation tools, release 13.0, V13.0.88"
        /*0030*/ 	.string	"Build cuda_13.0.r13.0/compiler.36424714_0"
        /*0030*/ 	.string	"-arch sm_100 -m 64 "



//--------------------- .note.nv.cuinfo           --------------------------
	.section	.note.nv.cuinfo,"",@"SHT_NOTE"
	.sectionflags	@"SHF_NOTE_NV_CUINFO"
        /*0018*/ 	.short	0x0002
        /*001a*/ 	.short	0x0064
        /*001c*/ 	.short	0x0082
	.zero		2


//--------------------- .nv.info                  --------------------------
	.section	.nv.info,"",@"SHT_CUDA_INFO"
	.align	4


	//----- nvinfo : EIATTR_REGCOUNT
	.align		4
        /*0000*/ 	.byte	0x04, 0x2f
        /*0002*/ 	.short	(.L_41 - .L_40)
	.align		4
.L_40:
        /*0004*/ 	.word	index@(_ZN3cub18CUB_300001_SM_10006detail11EmptyKernelIvEEvv)
        /*0008*/ 	.word	0x00000004


	//----- nvinfo : EIATTR_FRAME_SIZE
	.align		4
.L_41:
        /*000c*/ 	.byte	0x04, 0x11
        /*000e*/ 	.short	(.L_43 - .L_42)
	.align		4
.L_42:
        /*0010*/ 	.word	index@(_ZN3cub18CUB_300001_SM_10006detail11EmptyKernelIvEEvv)
        /*0014*/ 	.word	0x00000000


	//----- nvinfo : EIATTR_REGCOUNT
	.align		4
.L_43:
        /*0018*/ 	.byte	0x04, 0x2f
        /*001a*/ 	.short	(.L_45 - .L_44)
	.align		4
.L_44:
        /*001c*/ 	.word	index@(_ZN3cub18CUB_300001_SM_10006detail12batch_memcpy19InitTileStateKernelINS0_13ScanTileStateIjLb1EEES5_jEEvT_T0_T1_)
        /*0020*/ 	.word	0x00000010


	//----- nvinfo : EIATTR_FRAME_SIZE
	.align		4
.L_45:
        /*0024*/ 	.byte	0x04, 0x11
        /*0026*/ 	.short	(.L_47 - .L_46)
	.align		4
.L_46:
        /*0028*/ 	.word	index@(_ZN3cub18CUB_300001_SM_10006detail12batch_memcpy19InitTileStateKernelINS0_13ScanTileStateIjLb1EEES5_jEEvT_T0_T1_)
        /*002c*/ 	.word	0x00000000


	//----- nvinfo : EIATTR_REGCOUNT
	.align		4
.L_47:
        /*0030*/ 	.byte	0x04, 0x2f
        /*0032*/ 	.short	(.L_49 - .L_48)
	.align		4
.L_48:
        /*0034*/ 	.word	index@(_ZN3cub18CUB_300001_SM_10006detail12batch_memcpy17BatchMemcpyKernelINS2_10policy_hubIjjE9Policy700EN6thrust24THRUST_300001_SM_1000_NS18transform_iteratorI18GetIteratorToRangeNS8_17counting_iteratorIjNS8_11use_defaultESC_SC_EESC_SC_EENS9_I13GetPtrToRangeSD_SC_SC_EENS9_I12GetRunLengthSD_SC_SC_EEjPNS8_17constant_iteratorIiSC_SC_EEPPiPjSO_jNS0_13ScanTileStateIjLb1EEESQ_LNS0_7CopyAlgE1EEEvT0_T1_T2_T3_T4_T5_T6_T7_T9_T10_)
        /*0038*/ 	.word	0x00000028


	//----- nvinfo : EIATTR_FRAME_SIZE
	.align		4
.L_49:
        /*003c*/ 	.byte	0x04, 0x11
        /*003e*/ 	.short	(.L_51 - .L_50)
	.align		4
.L_50:
        /*0040*/ 	.word	index@(_ZN3cub18CUB_300001_SM_10006detail12batch_memcpy17BatchMemcpyKernelINS2_10policy_hubIjjE9Policy700EN6thrust24THRUST_300001_SM_1000_NS18transform_iteratorI18GetIteratorToRangeNS8_17counting_iteratorIjNS8_11use_defaultESC_SC_EESC_SC_EENS9_I13GetPtrToRangeSD_SC_SC_EENS9_I12GetRunLengthSD_SC_SC_EEjPNS8_17constant_iteratorIiSC_SC_EEPPiPjSO_jNS0_13ScanTileStateIjLb1EEESQ_LNS0_7CopyAlgE1EEEvT0_T1_T2_T3_T4_T5_T6_T7_T9_T10_)
        /*0044*/ 	.word	0x00000000


	//----- nvinfo : EIATTR_REGCOUNT
	.align		4
.L_51:
        /*0048*/ 	.byte	0x04, 0x2f
        /*004a*/ 	.short	(.L_53 - .L_52)
	.align		4
.L_52:
        /*004c*/ 	.word	index@(_ZN3cub18CUB_300001_SM_10006detail12batch_memcpy27MultiBlockBatchMemcpyKernelINS2_10policy_hubIjjE9Policy700EjPN6thrust24THRUST_300001_SM_1000_NS17constant_iteratorIiNS8_11use_defaultESA_EEPPiPjSF_NS0_13ScanTileStateIjLb1EEEjLNS0_7CopyAlgE1EEEvT1_T2_T3_T4_T5_T6_)
        /*0050*/ 	.word	0x00000015


	//----- nvinfo : EIATTR_FRAME_SIZE
	.align		4
.L_53:
        /*0054*/ 	.byte	0x04, 0x11
        /*0056*/ 	.short	(.L_55 - .L_54)
	.align		4
.L_54:
        /*0058*/ 	.word	index@(_ZN3cub18CUB_300001_SM_10006detail12batch_memcpy27MultiBlockBatchMemcpyKernelINS2_10policy_hubIjjE9Policy700EjPN6thrust24THRUST_300001_SM_1000_NS17constant_iteratorIiNS8_11use_defaultESA_EEPPiPjSF_NS0_13ScanTileStateIjLb1EEEjLNS0_7CopyAlgE1EEEvT1_T2_T3_T4_T5_T6_)
        /*005c*/ 	.word	0x00000000


	//----- nvinfo : EIATTR_MIN_STACK_SIZE
	.align		4
.L_55:
        /*0060*/ 	.byte	0x04, 0x12
        /*0062*/ 	.short	(.L_57 - .L_56)
	.align		4
.L_56:
        /*0064*/ 	.word	index@(_ZN3cub18CUB_300001_SM_10006detail12batch_memcpy27MultiBlockBatchMemcpyKernelINS2_10policy_hubIjjE9Policy700EjPN6thrust24THRUST_300001_SM_1000_NS17constant_iteratorIiNS8_11use_defaultESA_EEPPiPjSF_NS0_13ScanTileStateIjLb1EEEjLNS0_7CopyAlgE1EEEvT1_T2_T3_T4_T5_T6_)
        /*0068*/ 	.word	0x00000000


	//----- nvinfo : EIATTR_MIN_STACK_SIZE
	.align		4
.L_57:
        /*006c*/ 	.byte	0x04, 0x12
        /*006e*/ 	.short	(.L_59 - .L_58)
	.align		4
.L_58:
        /*0070*/ 	.word	index@(_ZN3cub18CUB_300001_SM_10006detail12batch_memcpy17BatchMemcpyKernelINS2_10policy_hubIjjE9Policy700EN6thrust24THRUST_300001_SM_1000_NS18transform_iteratorI18GetIteratorToRangeNS8_17counting_iteratorIjNS8_11use_defaultESC_SC_EESC_SC_EENS9_I13GetPtrToRangeSD_SC_SC_EENS9_I12GetRunLengthSD_SC_SC_EEjPNS8_17constant_iteratorIiSC_SC_EEPPiPjSO_jNS0_13ScanTileStateIjLb1EEESQ_LNS0_7CopyAlgE1EEEvT0_T1_T2_T3_T4_T5_T6_T7_T9_T10_)
        /*0074*/ 	.word	0x00000000


	//----- nvinfo : EIATTR_MIN_STACK_SIZE
	.align		4
.L_59:
        /*0078*/ 	.byte	0x04, 0x12
        /*007a*/ 	.short	(.L_61 - .L_60)
	.align		4
.L_60:
        /*007c*/ 	.word	index@(_ZN3cub18CUB_300001_SM_10006detail12batch_memcpy19InitTileStateKernelINS0_13ScanTileStateIjLb1EEES5_jEEvT_T0_T1_)
        /*0080*/ 	.word	0x00000000


	//----- nvinfo : EIATTR_MIN_STACK_SIZE
	.align		4
.L_61:
        /*0084*/ 	.byte	0x04, 0x12
        /*0086*/ 	.short	(.L_63 - .L_62)
	.align		4
.L_62:
        /*0088*/ 	.word	index@(_ZN3cub18CUB_300001_SM_10006detail11EmptyKernelIvEEvv)
        /*008c*/ 	.word	0x00000000
.L_63:


//--------------------- .nv.compat                --------------------------
	.section	.nv.compat,"",@"SHT_CUDA_COMPAT_INFO"
	.align	4
        /*0000*/ 	.byte	0x02, 0x09, 0x00, 0x00, 0x02, 0x02, 0x01, 0x00, 0x02, 0x05, 0x05, 0x00, 0x03, 0x07, 0x01, 0x01
        /*0010*/ 	.byte	0x02, 0x03, 0x00, 0x00, 0x02, 0x06, 0x01, 0x00, 0x04, 0x0b, 0x08, 0x00, 0x09, 0x00, 0x00, 0x00
        /*0020*/ 	.byte	0x00, 0x00, 0x00, 0x00


//--------------------- .nv.info._ZN3cub18CUB_300001_SM_10006detail12batch_memcpy27MultiBlockBatchMemcpyKernelINS2_10policy_hubIjjE9Policy700EjPN6thrust24THRUST_300001_SM_1000_NS17constant_iteratorIiNS8_11use_defaultESA_EEPPiPjSF_NS0_13ScanTileStateIjLb1EEEjLNS0_7CopyAlgE1EEEvT1_T2_T3_T4_T5_T6_ --------------------------
	.section	.nv.info._ZN3cub18CUB_300001_SM_10006detail12batch_memcpy27MultiBlockBatchMemcpyKernelINS2_10policy_hubIjjE9Policy700EjPN6thrust24THRUST_300001_SM_1000_NS17constant_iteratorIiNS8_11use_defaultESA_EEPPiPjSF_NS0_13ScanTileStateIjLb1EEEjLNS0_7CopyAlgE1EEEvT1_T2_T3_T4_T5_T6_,"",@"SHT_CUDA_INFO"
	.sectionflags	@""
	.align	4


	//----- nvinfo : EIATTR_CUDA_API_VERSION
	.align		4
        /*0000*/ 	.byte	0x04, 0x37
        /*0002*/ 	.short	(.L_65 - .L_64)
.L_64:
        /*0004*/ 	.word	0x00000082


	//----- nvinfo : EIATTR_KPARAM_INFO
	.align		4
.L_65:
        /*0008*/ 	.byte	0x04, 0x17
        /*000a*/ 	.short	(.L_67 - .L_66)
.L_66:
        /*000c*/ 	.word	0x00000000
        /*0010*/ 	.short	0x0005
        /*0012*/ 	.short	0x0028
        /*0014*/ 	.byte	0x00, 0xf0, 0x11, 0x00


	//----- nvinfo : EIATTR_KPARAM_INFO
	.align		4
.L_67:
        /*0018*/ 	.byte	0x04, 0x17
        /*001a*/ 	.short	(.L_69 - .L_68)
.L_68:
        /*001c*/ 	.word	0x00000000
        /*0020*/ 	.short	0x0004
        /*0022*/ 	.short	0x0020
        /*0024*/ 	.byte	0x00, 0xf0, 0x21, 0x00


	//----- nvinfo : EIATTR_KPARAM_INFO
	.align		4
.L_69:
        /*0028*/ 	.byte	0x04, 0x17
        /*002a*/ 	.short	(.L_71 - .L_70)
.L_70:
        /*002c*/ 	.word	0x00000000
        /*0030*/ 	.short	0x0003
        /*0032*/ 	.short	0x0018
        /*0034*/ 	.byte	0x00, 0xf5, 0x21, 0x00


	//----- nvinfo : EIATTR_KPARAM_INFO
	.align		4
.L_71:
        /*0038*/ 	.byte	0x04, 0x17
        /*003a*/ 	.short	(.L_73 - .L_72)
.L_72:
        /*003c*/ 	.word	0x00000000
        /*0040*/ 	.short	0x0002
        /*0042*/ 	.short	0x0010
        /*0044*/ 	.byte	0x00, 0xf5, 0x21, 0x00


	//----- nvinfo : EIATTR_KPARAM_INFO
	.align		4
.L_73:
        /*0048*/ 	.byte	0x04, 0x17
        /*004a*/ 	.short	(.L_75 - .L_74)
.L_74:
        /*004c*/ 	.word	0x00000000
        /*0050*/ 	.short	0x0001
        /*0052*/ 	.short	0x0008
        /*0054*/ 	.byte	0x00, 0xf5, 0x21, 0x00


	//----- nvinfo : EIATTR_KPARAM_INFO
	.align		4
.L_75:
        /*0058*/ 	.byte	0x04, 0x17
        /*005a*/ 	.short	(.L_77 - .L_76)
.L_76:
        /*005c*/ 	.word	0x00000000
        /*0060*/ 	.short	0x0000
        /*0062*/ 	.short	0x0000
        /*0064*/ 	.byte	0x00, 0xf5, 0x21, 0x00


	//----- nvinfo : EIATTR_SPARSE_MMA_MASK
	.align		4
.L_77:
        /*0068*/ 	.byte	0x03, 0x50
        /*006a*/ 	.short	0x0000


	//----- nvinfo : EIATTR_MAXREG_COUNT
	.align		4
        /*006c*/ 	.byte	0x03, 0x1b
        /*006e*/ 	.short	0x00ff


	//----- nvinfo : EIATTR_NUM_BARRIERS
	.align		4
        /*0070*/ 	.byte	0x02, 0x4c
        /*0072*/ 	.byte	0x01
	.zero		1


	//----- nvinfo : EIATTR_MERCURY_ISA_VERSION
	.align		4
        /*0074*/ 	.byte	0x03, 0x5f
        /*0076*/ 	.short	0x0101


	//----- nvinfo : EIATTR_VRC_CTA_INIT_COUNT
	.align		4
        /*0078*/ 	.byte	0x02, 0x4a
	.zero		1
	.zero		1


	//----- nvinfo : EIATTR_EXIT_INSTR_OFFSETS
	.align		4
        /*007c*/ 	.byte	0x04, 0x1c
        /*007e*/ 	.short	(.L_79 - .L_78)


	//   ....[0]....
.L_78:
        /*0080*/ 	.word	0x00000070


	//   ....[1]....
        /*0084*/ 	.word	0x000003a0


	//----- nvinfo : EIATTR_MAX_THREADS
	.align		4
.L_79:
        /*0088*/ 	.byte	0x04, 0x05
        /*008a*/ 	.short	(.L_81 - .L_80)
.L_80:
        /*008c*/ 	.word	0x00000100
        /*0090*/ 	.word	0x00000001
        /*0094*/ 	.word	0x00000001


	//----- nvinfo : EIATTR_CRS_STACK_SIZE
	.align		4
.L_81:
        /*0098*/ 	.byte	0x04, 0x1e
        /*009a*/ 	.short	(.L_83 - .L_82)
.L_82:
        /*009c*/ 	.word	0x00000000


	//----- nvinfo : EIATTR_CBANK_PARAM_SIZE
	.align		4
.L_83:
        /*00a0*/ 	.byte	0x03, 0x19
        /*00a2*/ 	.short	0x002c


	//----- nvinfo : EIATTR_PARAM_CBANK
	.align		4
        /*00a4*/ 	.byte	0x04, 0x0a
        /*00a6*/ 	.short	(.L_85 - .L_84)
	.align		4
.L_84:
        /*00a8*/ 	.word	index@(.nv.constant0._ZN3cub18CUB_300001_SM_10006detail12batch_memcpy27MultiBlockBatchMemcpyKernelINS2_10policy_hubIjjE9Policy700EjPN6thrust24THRUST_300001_SM_1000_NS17constant_iteratorIiNS8_11use_defaultESA_EEPPiPjSF_NS0_13ScanTileStateIjLb1EEEjLNS0_7CopyAlgE1EEEvT1_T2_T3_T4_T5_T6_)
        /*00ac*/ 	.short	0x0380
        /*00ae*/ 	.short	0x002c


	//----- nvinfo : EIATTR_SW_WAR
	.align		4
.L_85:
        /*00b0*/ 	.byte	0x04, 0x36
        /*00b2*/ 	.short	(.L_87 - .L_86)
.L_86:
        /*00b4*/ 	.word	0x00000008
.L_87:


//--------------------- .nv.info._ZN3cub18CUB_300001_SM_10006detail12batch_memcpy17BatchMemcpyKernelINS2_10policy_hubIjjE9Policy700EN6thrust24THRUST_300001_SM_1000_NS18transform_iteratorI18GetIteratorToRangeNS8_17counting_iteratorIjNS8_11use_defaultESC_SC_EESC_SC_EENS9_I13GetPtrToRangeSD_SC_SC_EENS9_I12GetRunLengthSD_SC_SC_EEjPNS8_17constant_iteratorIiSC_SC_EEPPiPjSO_jNS0_13ScanTileStateIjLb1EEESQ_LNS0_7CopyAlgE1EEEvT0_T1_T2_T3_T4_T5_T6_T7_T9_T10_ --------------------------
	.section	.nv.info._ZN3cub18CUB_300001_SM_10006detail12batch_memcpy17BatchMemcpyKernelINS2_10policy_hubIjjE9Policy700EN6thrust24THRUST_300001_SM_1000_NS18transform_iteratorI18GetIteratorToRangeNS8_17counting_iteratorIjNS8_11use_defaultESC_SC_EESC_SC_EENS9_I13GetPtrToRangeSD_SC_SC_EENS9_I12GetRunLengthSD_SC_SC_EEjPNS8_17constant_iteratorIiSC_SC_EEPPiPjSO_jNS0_13ScanTileStateIjLb1EEESQ_LNS0_7CopyAlgE1EEEvT0_T1_T2_T3_T4_T5_T6_T7_T9_T10_,"",@"SHT_CUDA_INFO"
	.sectionflags	@""
	.align	4


	//----- nvinfo : EIATTR_CUDA_API_VERSION
	.align		4
        /*0000*/ 	.byte	0x04, 0x37
        /*0002*/ 	.short	(.L_89 - .L_88)
.L_88:
        /*0004*/ 	.word	0x00000082


	//----- nvinfo : EIATTR_KPARAM_INFO
	.align		4
.L_89:
        /*0008*/ 	.byte	0x04, 0x17
        /*000a*/ 	.short	(.L_91 - .L_90)
.L_90:
        /*000c*/ 	.word	0x00000000
        /*0010*/ 	.short	0x0009
        /*0012*/ 	.short	0x0068
        /*0014*/ 	.byte	0x00, 0xf0, 0x21, 0x00


	//----- nvinfo : EIATTR_KPARAM_INFO
	.align		4
.L_91:
        /*0018*/ 	.byte	0x04, 0x17
        /*001a*/ 	.short	(.L_93 - .L_92)
.L_92:
        /*001c*/ 	.word	0x00000000
        /*0020*/ 	.short	0x0008
        /*0022*/ 	.short	0x0060
        /*0024*/ 	.byte	0x00, 0xf0, 0x21, 0x00


	//----- nvinfo : EIATTR_KPARAM_INFO
	.align		4
.L_93:
        /*0028*/ 	.byte	0x04, 0x17
        /*002a*/ 	.short	(.L_95 - .L_94)
.L_94:
        /*002c*/ 	.word	0x00000000
        /*0030*/ 	.short	0x0007
        /*0032*/ 	.short	0x0058
        /*0034*/ 	.byte	0x00, 0xf5, 0x21, 0x00


	//----- nvinfo : EIATTR_KPARAM_INFO
	.align		4
.L_95:
        /*0038*/ 	.byte	0x04, 0x17
        /*003a*/ 	.short	(.L_97 - .L_96)
.L_96:
        /*003c*/ 	.word	0x00000000
        /*0040*/ 	.short	0x0006
        /*0042*/ 	.short	0x0050
        /*0044*/ 	.byte	0x00, 0xf5, 0x21, 0x00


	//----- nvinfo : EIATTR_KPARAM_INFO
	.align		4
.L_97:
        /*0048*/ 	.byte	0x04, 0x17
        /*004a*/ 	.short	(.L_99 - .L_98)
.L_98:
        /*004c*/ 	.word	0x00000000
        /*0050*/ 	.short	0x0005
        /*0052*/ 	.short	0x0048
        /*0054*/ 	.byte	0x00, 0xf5, 0x21, 0x00


	//----- nvinfo : EIATTR_KPARAM_INFO
	.align		4
.L_99:
        /*0058*/ 	.byte	0x04, 0x17
        /*005a*/ 	.short	(.L_101 - .L_100)
.L_100:
        /*005c*/ 	.word	0x00000000
        /*0060*/ 	.short	0x0004
        /*0062*/ 	.short	0x0040
        /*0064*/ 	.byte	0x00, 0xf5, 0x21, 0x00


	//----- nvinfo : EIATTR_KPARAM_INFO
	.align		4
.L_101:
        /*0068*/ 	.byte	0x04, 0x17
        /*006a*/ 	.short	(.L_103 - .L_102)
.L_102:
        /*006c*/ 	.word	0x00000000
        /*0070*/ 	.short	0x0003
        /*0072*/ 	.short	0x0038
        /*0074*/ 	.byte	0x00, 0xf0, 0x11, 0x00


	//----- nvinfo : EIATTR_KPARAM_INFO
	.align		4
.L_103:
        /*0078*/ 	.byte	0x04, 0x17
        /*007a*/ 	.short	(.L_105 - .L_104)
.L_104:
        /*007c*/ 	.word	0x00000000
        /*0080*/ 	.short	0x0002
        /*0082*/ 	.short	0x0028
        /*0084*/ 	.byte	0x00, 0xf0, 0x41, 0x00


	//----- nvinfo : EIATTR_KPARAM_INFO
	.align		4
.L_105:
        /*0088*/ 	.byte	0x04, 0x17
        /*008a*/ 	.short	(.L_107 - .L_106)
.L_106:
        /*008c*/ 	.word	0x00000000
        /*0090*/ 	.short	0x0001
        /*0092*/ 	.short	0x0010
        /*0094*/ 	.byte	0x00, 0xf0, 0x61, 0x00


	//----- nvinfo : EIATTR_KPARAM_INFO
	.align		4
.L_107:
        /*0098*/ 	.byte	0x04, 0x17
        /*009a*/ 	.short	(.L_109 - .L_108)
.L_108:
        /*009c*/ 	.word	0x00000000
        /*00a0*/ 	.short	0x0000
        /*00a2*/ 	.short	0x0000
        /*00a4*/ 	.byte	0x00, 0xf0, 0x41, 0x00


	//----- nvinfo : EIATTR_SPARSE_MMA_MASK
	.align		4
.L_109:
        /*00a8*/ 	.byte	0x03, 0x50
        /*00aa*/ 	.short	0x0000


	//----- nvinfo : EIATTR_MAXREG_COUNT
	.align		4
        /*00ac*/ 	.byte	0x03, 0x1b
        /*00ae*/ 	.short	0x00ff


	//----- nvinfo : EIATTR_NUM_BARRIERS
	.align		4
        /*00b0*/ 	.byte	0x02, 0x4c
        /*00b2*/ 	.byte	0x01
	.zero		1


	//----- nvinfo : EIATTR_MERCURY_ISA_VERSION
	.align		4
        /*00b4*/ 	.byte	0x03, 0x5f
        /*00b6*/ 	.short	0x0101


	//----- nvinfo : EIATTR_UNUSED_LOAD_BYTE_OFFSET
	.align		4
        /*00b8*/ 	.byte	0x04, 0x44
        /*00ba*/ 	.short	(.L_111 - .L_110)


	//   ....[0]....
.L_110:
        /*00bc*/ 	.word	0x00003f20
        /*00c0*/ 	.word	0x00000fff


	//----- nvinfo : EIATTR_COOP_GROUP_MASK_REGIDS
	.align		4
.L_111:
        /*00c4*/ 	.byte	0x04, 0x29
        /*00c6*/ 	.short	(.L_113 - .L_112)


	//   ....[0]....
.L_112:
        /*00c8*/ 	.word	0xffffffff


	//   ....[1]....
        /*00cc*/ 	.word	0xffffffff


	//   ....[2]....
        /*00d0*/ 	.word	0xffffffff


	//   ....[3]....
        /*00d4*/ 	.word	0xffffffff


	//   ....[4]....
        /*00d8*/ 	.word	0xffffffff


	//   ....[5]....
        /*00dc*/ 	.word	0xffffffff


	//   ....[6]....
        /*00e0*/ 	.word	0xffffffff


	//   ....[7]....
        /*00e4*/ 	.word	0xffffffff


	//   ....[8]....
        /*00e8*/ 	.word	0xffffffff


	//   ....[9]....
        /*00ec*/ 	.word	0xffffffff


	//   ....[10]....
        /*00f0*/ 	.word	0xffffffff


	//   ....[11]....
        /*00f4*/ 	.word	0xffffffff


	//   ....[12]....
        /*00f8*/ 	.word	0xffffffff


	//   ....[13]....
        /*00fc*/ 	.word	0xffffffff


	//   ....[14]....
        /*0100*/ 	.word	0xffffffff


	//   ....[15]....
        /*0104*/ 	.word	0xffffffff


	//   ....[16]....
        /*0108*/ 	.word	0xffffffff


	//   ....[17]....
        /*010c*/ 	.word	0xffffffff


	//   ....[18]....
        /*0110*/ 	.word	0xffffffff


	//   ....[19]....
        /*0114*/ 	.word	0xffffffff


	//   ....[20]....
        /*0118*/ 	.word	0xffffffff


	//   ....[21]....
        /*011c*/ 	.word	0xffffffff


	//   ....[22]....
        /*0120*/ 	.word	0xffffffff


	//   ....[23]....
        /*0124*/ 	.word	0xffffffff


	//   ....[24]....
        /*0128*/ 	.word	0xffffffff


	//   ....[25]....
        /*012c*/ 	.word	0xffffffff


	//   ....[26]....
        /*0130*/ 	.word	0xffffffff


	//   ....[27]....
        /*0134*/ 	.word	0xffffffff


	//   ....[28]....
        /*0138*/ 	.word	0xffffffff


	//   ....[29]....
        /*013c*/ 	.word	0xffffffff


	//   ....[30]....
        /*0140*/ 	.word	0xffffffff


	//   ....[31]....
        /*0144*/ 	.word	0xffffffff


	//   ....[32]....
        /*0148*/ 	.word	0xffffffff


	//   ....[33]....
        /*014c*/ 	.word	0xffffffff


	//   ....[34]....
        /*0150*/ 	.word	0xffffffff


	//   ....[35]....
        /*0154*/ 	.word	0xffffffff


	//   ....[36]....
        /*0158*/ 	.word	0xffffffff


	//   ....[37]....
        /*015c*/ 	.word	0xffffffff


	//   ....[38]....
        /*0160*/ 	.word	0xffffffff


	//   ....[39]....
        /*0164*/ 	.word	0xffffffff


	//   ....[40]....
        /*0168*/ 	.word	0xffffffff


	//   ....[41]....
        /*016c*/ 	.word	0xffffffff


	//   ....[42]....
        /*0170*/ 	.word	0xffffffff


	//   ....[43]....
        /*0174*/ 	.word	0xffffffff


	//   ....[44]....
        /*0178*/ 	.word	0xffffffff


	//   ....[45]....
        /*017c*/ 	.word	0xffffffff


	//   ....[46]....
        /*0180*/ 	.word	0xffffffff


	//   ....[47]....
        /*0184*/ 	.word	0xffffffff


	//   ....[48]....
        /*0188*/ 	.word	0xffffffff


	//   ....[49]....
        /*018c*/ 	.word	0xffffffff


	//   ....[50]....
        /*0190*/ 	.word	0xffffffff


	//   ....[51]....
        /*0194*/ 	.word	0xffffffff


	//   ....[52]....
        /*0198*/ 	.word	0xffffffff


	//   ....[53]....
        /*019c*/ 	.word	0xffffffff


	//   ....[54]....
        /*01a0*/ 	.word	0xffffffff


	//   ....[55]....
        /*01a4*/ 	.word	0xffffffff


	//   ....[56]....
        /*01a8*/ 	.word	0xffffffff


	//   ....[57]....
        /*01ac*/ 	.word	0xffffffff


	//   ....[58]....
        /*01b0*/ 	.word	0xffffffff


	//   ....[59]....
        /*01b4*/ 	.word	0xffffffff


	//   ....[60]....
        /*01b8*/ 	.word	0xffffffff


	//   ....[61]....
        /*01bc*/ 	.word	0xffffffff


	//   ....[62]....
        /*01c0*/ 	.word	0x05000007


	//   ....[63]....
        /*01c4*/ 	.word	0x05000007


	//   ....[64]....
        /*01c8*/ 	.word	0x05000007


	//   ....[65]....
        /*01cc*/ 	.word	0x05000007


	//   ....[66]....
        /*01d0*/ 	.word	0x05000007


	//   ....[67]....
        /*01d4*/ 	.word	0x05000007


	//   ....[68]....
        /*01d8*/ 	.word	0x05000007


	//   ....[69]....
        /*01dc*/ 	.word	0x05000007


	//   ....[70]....
        /*01e0*/ 	.word	0x05000007


	//   ....[71]....
        /*01e4*/ 	.word	0x05000007


	//   ....[72]....
        /*01e8*/ 	.word	0x05000007


	//   ....[73]....
        /*01ec*/ 	.word	0x05000007


	//   ....[74]....
        /*01f0*/ 	.word	0x05000007


	//   ....[75]....
        /*01f4*/ 	.word	0x05000007


	//   ....[76]....
        /*01f8*/ 	.word	0x05000007


	//   ....[77]....
        /*01fc*/ 	.word	0x05000007


	//   ....[78]....
        /*0200*/ 	.word	0x05000007


	//   ....[79]....
        /*0204*/ 	.word	0x05000007


	//   ....[80]....
        /*0208*/ 	.word	0x05000007


	//   ....[81]....
        /*020c*/ 	.word	0x05000007


	//   ....[82]....
        /*0210*/ 	.word	0x05000007


	//   ....[83]....
        /*0214*/ 	.word	0x05000007


	//   ....[84]....
        /*0218*/ 	.word	0x05000007


	//   ....[85]....
        /*021c*/ 	.word	0x05000007


	//   ....[86]....
        /*0220*/ 	.word	0x05000007


	//   ....[87]....
        /*0224*/ 	.word	0x05000007


	//   ....[88]....
        /*0228*/ 	.word	0x05000007


	//   ....[89]....
        /*022c*/ 	.word	0x05000007


	//   ....[90]....
        /*0230*/ 	.word	0x05000007


	//   ....[91]....
        /*0234*/ 	.word	0x05000007


	//   ....[92]....
        /*0238*/ 	.word	0x05000007


	//   ....[93]....
        /*023c*/ 	.word	0x05000007


	//   ....[94]....
        /*0240*/ 	.word	0x05000007


	//   ....[95]....
        /*0244*/ 	.word	0x05000007


	//   ....[96]....
        /*0248*/ 	.word	0x05000007


	//   ....[97]....
        /*024c*/ 	.word	0x05000007


	//   ....[98]....
        /*0250*/ 	.word	0x05000007


	//   ....[99]....
        /*0254*/ 	.word	0x05000007


	//   ....[100]....
        /*0258*/ 	.word	0x05000007


	//   ....[101]....
        /*025c*/ 	.word	0x05000007


	//   ....[102]....
        /*0260*/ 	.word	0x05000007


	//   ....[103]....
        /*0264*/ 	.word	0x05000007


	//   ....[104]....
        /*0268*/ 	.word	0x05000007


	//   ....[105]....
        /*026c*/ 	.word	0x05000007


	//   ....[106]....
        /*0270*/ 	.word	0x05000007


	//   ....[107]....
        /*0274*/ 	.word	0x05000007


	//   ....[108]....
        /*0278*/ 	.word	0x05000007


	//   ....[109]....
        /*027c*/ 	.word	0x05000007


	//   ....[110]....
        /*0280*/ 	.word	0x05000007


	//   ....[111]....
        /*0284*/ 	.word	0x05000007


	//   ....[112]....
        /*0288*/ 	.word	0x05000007


	//   ....[113]....
        /*028c*/ 	.word	0x05000007


	//   ....[114]....
        /*0290*/ 	.word	0x05000007


	//   ....[115]....
        /*0294*/ 	.word	0x05000007


	//   ....[116]....
        /*0298*/ 	.word	0x05000007


	//   ....[117]....
        /*029c*/ 	.word	0x05000007


	//   ....[118]....
        /*02a0*/ 	.word	0x05000007


	//   ....[119]....
        /*02a4*/ 	.word	0x05000007


	//----- nvinfo : EIATTR_COOP_GROUP_INSTR_OFFSETS
	.align		4
.L_113:
        /*02a8*/ 	.byte	0x04, 0x28
        /*02aa*/ 	.short	(.L_115 - .L_114)


	//   ....[0]....
.L_114:
        /*02ac*/ 	.word	0x000009a0


	//   ....[1]....
        /*02b0*/ 	.word	0x000009f0


	//   ....[2]....
        /*02b4*/ 	.word	0x00000a30


	//   ....[3]....
        /*02b8*/ 	.word	0x00000a70


	//   ....[4]....
        /*02bc*/ 	.word	0x00000aa0


	//   ....[5]....
        /*02c0*/ 	.word	0x00000b00


	//   ....[6]....
        /*02c4*/ 	.word	0x00000b10


	//   ....[7]....
        /*02c8*/ 	.word	0x00000ed0


	//   ....[8]....
        /*02cc*/ 	.word	0x00000f90


	//   ....[9]....
        /*02d0*/ 	.word	0x00001000


	//   ....[10]....
        /*02d4*/ 	.word	0x00001070


	//   ....[11]....
        /*02d8*/ 	.word	0x000010d0


	//   ....[12]....
        /*02dc*/ 	.word	0x00001120


	//   ....[13]....
        /*02e0*/ 	.word	0x00001170


	//   ....[14]....
        /*02e4*/ 	.word	0x000011c0


	//   ....[15]....
        /*02e8*/ 	.word	0x000011d0


	//   ....[16]....
        /*02ec*/ 	.word	0x000012c0


	//   ....[17]....
        /*02f0*/ 	.word	0x00001380


	//   ....[18]....
        /*02f4*/ 	.word	0x000013d0


	//   ....[19]....
        /*02f8*/ 	.word	0x00001430


	//   ....[20]....
        /*02fc*/ 	.word	0x00001490


	//   ....[21]....
        /*0300*/ 	.word	0x000014d0


	//   ....[22]....
        /*0304*/ 	.word	0x00001510


	//   ....[23]....
        /*0308*/ 	.word	0x00001550


	//   ....[24]....
        /*030c*/ 	.word	0x00001560


	//   ....[25]....
        /*0310*/ 	.word	0x00002030


	//   ....[26]....
        /*0314*/ 	.word	0x00002050


	//   ....[27]....
        /*0318*/ 	.word	0x00002070


	//   ....[28]....
        /*031c*/ 	.word	0x00002090


	//   ....[29]....
        /*0320*/ 	.word	0x000020b0


	//   ....[30]....
        /*0324*/ 	.word	0x000020e0


	//   ....[31]....
        /*0328*/ 	.word	0x00002300


	//   ....[32]....
        /*032c*/ 	.word	0x00002320


	//   ....[33]....
        /*0330*/ 	.word	0x00002340


	//   ....[34]....
        /*0334*/ 	.word	0x00002360


	//   ....[35]....
        /*0338*/ 	.word	0x00002380


	//   ....[36]....
        /*033c*/ 	.word	0x000023a0


	//   ....[37]....
        /*0340*/ 	.word	0x000024e0


	//   ....[38]....
        /*0344*/ 	.word	0x000025b0


	//   ....[39]....
        /*0348*/ 	.word	0x00002610


	//   ....[40]....
        /*034c*/ 	.word	0x000026a0


	//   ....[41]....
        /*0350*/ 	.word	0x00002700


	//   ....[42]....
        /*0354*/ 	.word	0x00002740


	//   ....[43]....
        /*0358*/ 	.word	0x00002780


	//   ....[44]....
        /*035c*/ 	.word	0x000027e0


	//   ....[45]....
        /*0360*/ 	.word	0x000027f0


	//   ....[46]....
        /*0364*/ 	.word	0x000028e0


	//   ....[47]....
        /*0368*/ 	.word	0x000029a0


	//   ....[48]....
        /*036c*/ 	.word	0x000029f0


	//   ....[49]....
        /*0370*/ 	.word	0x00002a50


	//   ....[50]....
        /*0374*/ 	.word	0x00002ab0


	//   ....[51]....
        /*0378*/ 	.word	0x00002af0


	//   ....[52]....
        /*037c*/ 	.word	0x00002b30


	//   ....[53]....
        /*0380*/ 	.word	0x00002b70


	//   ....[54]....
        /*0384*/ 	.word	0x00002b80


	//   ....[55]....
        /*0388*/ 	.word	0x00002c60


	//   ....[56]....
        /*038c*/ 	.word	0x000040f0


	//   ....[57]....
        /*0390*/ 	.word	0x00004110


	//   ....[58]....
        /*0394*/ 	.word	0x00004130


	//   ....[59]....
        /*0398*/ 	.word	0x00004150


	//   ....[60]....
        /*039c*/ 	.word	0x00004170


	//   ....[61]....
        /*03a0*/ 	.word	0x000041a0


	//   ....[62]....
        /*03a4*/ 	.word	0x00006820


	//   ....[63]....
        /*03a8*/ 	.word	0x000068a0


	//   ....[64]....
        /*03ac*/ 	.word	0x00006920


	//   ....[65]....
        /*03b0*/ 	.word	0x000069a0


	//   ....[66]....
        /*03b4*/ 	.word	0x00006a10


	//   ....[67]....
        /*03b8*/ 	.word	0x00006a80


	//   ....[68]....
        /*03bc*/ 	.word	0x00006b00


	//   ....[69]....
        /*03c0*/ 	.word	0x00006b90


	//   ....[70]....
        /*03c4*/ 	.word	0x00006c80


	//   ....[71]....
        /*03c8*/ 	.word	0x00006d00


	//   ....[72]....
        /*03cc*/ 	.word	0x00006da0


	//   ....[73]....
        /*03d0*/ 	.word	0x00006e30


	//   ....[74]....
        /*03d4*/ 	.word	0x00006ec0


	//   ....[75]....
        /*03d8*/ 	.word	0x00006ef0


	//   ....[76]....
        /*03dc*/ 	.word	0x00006fa0


	//   ....[77]....
        /*03e0*/ 	.word	0x00007020


	//   ....[78]....
        /*03e4*/ 	.word	0x000070a0


	//   ....[79]....
        /*03e8*/ 	.word	0x00007170


	//   ....[80]....
        /*03ec*/ 	.word	0x000071f0


	//   ....[81]....
        /*03f0*/ 	.word	0x00007270


	//   ....[82]....
        /*03f4*/ 	.word	0x000072f0


	//   ....[83]....
        /*03f8*/ 	.word	0x00007370


	//   ....[84]....
        /*03fc*/ 	.word	0x000073d0


	//   ....[85]....
        /*0400*/ 	.word	0x00007450


	//   ....[86]....
        /*0404*/ 	.word	0x000074c0


	//   ....[87]....
        /*0408*/ 	.word	0x00007530


	//   ....[88]....
        /*040c*/ 	.word	0x000075a0


	//   ....[89]....
        /*0410*/ 	.word	0x00007610


	//   ....[90]....
        /*0414*/ 	.word	0x000076a0


	//   ....[91]....
        /*0418*/ 	.word	0x00007710


	//   ....[92]....
        /*041c*/ 	.word	0x00007790


	//   ....[93]....
        /*0420*/ 	.word	0x00007800


	//   ....[94]....
        /*0424*/ 	.word	0x00007870


	//   ....[95]....
        /*0428*/ 	.word	0x000078c0


	//   ....[96]....
        /*042c*/ 	.word	0x00007940


	//   ....[97]....
        /*0430*/ 	.word	0x000079c0


	//   ....[98]....
        /*0434*/ 	.word	0x00007a50


	//   ....[99]....
        /*0438*/ 	.word	0x00007b50


	//   ....[100]....
        /*043c*/ 	.word	0x00007be0


	//   ....[101]....
        /*0440*/ 	.word	0x00007c60


	//   ....[102]....
        /*0444*/ 	.word	0x00007d00


	//   ....[103]....
        /*0448*/ 	.word	0x00007d80


	//   ....[104]....
        /*044c*/ 	.word	0x00007db0


	//   ....[105]....
        /*0450*/ 	.word	0x00007e70


	//   ....[106]....
        /*0454*/ 	.word	0x00007ef0


	//   ....[107]....
        /*0458*/ 	.word	0x00007f70


	//   ....[108]....
        /*045c*/ 	.word	0x00008030


	//   ....[109]....
        /*0460*/ 	.word	0x000080c0


	//   ....[110]....
        /*0464*/ 	.word	0x00008140


	//   ....[111]....
        /*0468*/ 	.word	0x000081c0


	//   ....[112]....
        /*046c*/ 	.word	0x00008240


	//   ....[113]....
        /*0470*/ 	.word	0x000082a0


	//   ....[114]....
        /*0474*/ 	.word	0x00008330


	//   ....[115]....
        /*0478*/ 	.word	0x000083c0


	//   ....[116]....
        /*047c*/ 	.word	0x00008440


	//   ....[117]....
        /*0480*/ 	.word	0x000084c0


	//   ....[118]....
        /*0484*/ 	.word	0x00008540


	//   ....[119]....
        /*0488*/ 	.word	0x000085c0


	//----- nvinfo : EIATTR_VRC_CTA_INIT_COUNT
	.align		4
.L_115:
        /*048c*/ 	.byte	0x02, 0x4a
	.zero		1
	.zero		1


	//----- nvinfo : EIATTR_EXIT_INSTR_OFFSETS
	.align		4
        /*0490*/ 	.byte	0x04, 0x1c
        /*0492*/ 	.short	(.L_117 - .L_116)


	//   ....[0]....
.L_116:
        /*0494*/ 	.word	0x00004340


	//   ....[1]....
        /*0498*/ 	.word	0x000067c0


	//----- nvinfo : EIATTR_MAX_THREADS
	.align		4
.L_117:
        /*049c*/ 	.byte	0x04, 0x05
        /*049e*/ 	.short	(.L_119 - .L_118)
.L_118:
        /*04a0*/ 	.word	0x00000080
        /*04a4*/ 	.word	0x00000001
        /*04a8*/ 	.word	0x00000001


	//----- nvinfo : EIATTR_CRS_STACK_SIZE
	.align		4
.L_119:
        /*04ac*/ 	.byte	0x04, 0x1e
        /*04ae*/ 	.short	(.L_121 - .L_120)
.L_120:
        /*04b0*/ 	.word	0x00000000


	//----- nvinfo : EIATTR_CBANK_PARAM_SIZE
	.align		4
.L_121:
        /*04b4*/ 	.byte	0x03, 0x19
        /*04b6*/ 	.short	0x0070


	//----- nvinfo : EIATTR_PARAM_CBANK
	.align		4
        /*04b8*/ 	.byte	0x04, 0x0a
        /*04ba*/ 	.short	(.L_123 - .L_122)
	.align		4
.L_122:
        /*04bc*/ 	.word	index@(.nv.constant0._ZN3cub18CUB_300001_SM_10006detail12batch_memcpy17BatchMemcpyKernelINS2_10policy_hubIjjE9Policy700EN6thrust24THRUST_300001_SM_1000_NS18transform_iteratorI18GetIteratorToRangeNS8_17counting_iteratorIjNS8_11use_defaultESC_SC_EESC_SC_EENS9_I13GetPtrToRangeSD_SC_SC_EENS9_I12GetRunLengthSD_SC_SC_EEjPNS8_17constant_iteratorIiSC_SC_EEPPiPjSO_jNS0_13ScanTileStateIjLb1EEESQ_LNS0_7CopyAlgE1EEEvT0_T1_T2_T3_T4_T5_T6_T7_T9_T10_)
        /*04c0*/ 	.short	0x0380
        /*04c2*/ 	.short	0x0070


	//----- nvinfo : EIATTR_SW_WAR
	.align		4
.L_123:
        /*04c4*/ 	.byte	0x04, 0x36
        /*04c6*/ 	.short	(.L_125 - .L_124)
.L_124:
        /*04c8*/ 	.word	0x00000008
.L_125:


//--------------------- .nv.info._ZN3cub18CUB_300001_SM_10006detail12batch_memcpy19InitTileStateKernelINS0_13ScanTileStateIjLb1EEES5_jEEvT_T0_T1_ --------------------------
	.section	.nv.info._ZN3cub18CUB_300001_SM_10006detail12batch_memcpy19InitTileStateKernelINS0_13ScanTileStateIjLb1EEES5_jEEvT_T0_T1_,"",@"SHT_CUDA_INFO"
	.sectionflags	@""
	.align	4


	//----- nvinfo : EIATTR_CUDA_API_VERSION
	.align		4
        /*0000*/ 	.byte	0x04, 0x37
        /*0002*/ 	.short	(.L_127 - .L_126)
.L_126:
        /*0004*/ 	.word	0x00000082


	//----- nvinfo : EIATTR_KPARAM_INFO
	.align		4
.L_127:
        /*0008*/ 	.byte	0x04, 0x17
        /*000a*/ 	.short	(.L_129 - .L_128)
.L_128:
        /*000c*/ 	.word	0x00000000
        /*0010*/ 	.short	0x0002
        /*0012*/ 	.short	0x0010
        /*0014*/ 	.byte	0x00, 0xf0, 0x11, 0x00


	//----- nvinfo : EIATTR_KPARAM_INFO
	.align		4
.L_129:
        /*0018*/ 	.byte	0x04, 0x17
        /*001a*/ 	.short	(.L_131 - .L_130)
.L_130:
        /*001c*/ 	.word	0x00000000
        /*0020*/ 	.short	0x0001
        /*0022*/ 	.short	0x0008
        /*0024*/ 	.byte	0x00, 0xf0, 0x21, 0x00


	//----- nvinfo : EIATTR_KPARAM_INFO
	.align		4
.L_131:
        /*0028*/ 	.byte	0x04, 0x17
        /*002a*/ 	.short	(.L_133 - .L_132)
.L_132:
        /*002c*/ 	.word	0x00000000
        /*0030*/ 	.short	0x0000
        /*0032*/ 	.short	0x0000
        /*0034*/ 	.byte	0x00, 0xf0, 0x21, 0x00


	//----- nvinfo : EIATTR_SPARSE_MMA_MASK
	.align		4
.L_133:
        /*0038*/ 	.byte	0x03, 0x50
        /*003a*/ 	.short	0x0000


	//----- nvinfo : EIATTR_MAXREG_COUNT
	.align		4
        /*003c*/ 	.byte	0x03, 0x1b
        /*003e*/ 	.short	0x00ff


	//----- nvinfo : EIATTR_MERCURY_ISA_VERSION
	.align		4
        /*0040*/ 	.byte	0x03, 0x5f
        /*0042*/ 	.short	0x0101


	//----- nvinfo : EIATTR_VRC_CTA_INIT_COUNT
	.align		4
        /*0044*/ 	.byte	0x02, 0x4a
	.zero		1
	.zero		1


	//----- nvinfo : EIATTR_EXIT_INSTR_OFFSETS
	.align		4
        /*0048*/ 	.byte	0x04, 0x1c
        /*004a*/ 	.short	(.L_135 - .L_134)


	//   ....[0]....
.L_134:
        /*004c*/ 	.word	0x00000170


	//   ....[1]....
        /*0050*/ 	.word	0x000001b0


	//----- nvinfo : EIATTR_CBANK_PARAM_SIZE
	.align		4
.L_135:
        /*0054*/ 	.byte	0x03, 0x19
        /*0056*/ 	.short	0x0014


	//----- nvinfo : EIATTR_PARAM_CBANK
	.align		4
        /*0058*/ 	.byte	0x04, 0x0a
        /*005a*/ 	.short	(.L_137 - .L_136)
	.align		4
.L_136:
        /*005c*/ 	.word	index@(.nv.constant0._ZN3cub18CUB_300001_SM_10006detail12batch_memcpy19InitTileStateKernelINS0_13ScanTileStateIjLb1EEES5_jEEvT_T0_T1_)
        /*0060*/ 	.short	0x0380
        /*0062*/ 	.short	0x0014


	//----- nvinfo : EIATTR_SW_WAR
	.align		4
.L_137:
        /*0064*/ 	.byte	0x04, 0x36
        /*0066*/ 	.short	(.L_139 - .L_138)
.L_138:
        /*0068*/ 	.word	0x00000008
.L_139:


//--------------------- .nv.info._ZN3cub18CUB_300001_SM_10006detail11EmptyKernelIvEEvv --------------------------
	.section	.nv.info._ZN3cub18CUB_300001_SM_10006detail11EmptyKernelIvEEvv,"",@"SHT_CUDA_INFO"
	.sectionflags	@""
	.align	4


	//----- nvinfo : EIATTR_CUDA_API_VERSION
	.align		4
        /*0000*/ 	.byte	0x04, 0x37
        /*0002*/ 	.short	(.L_141 - .L_140)
.L_140:
        /*0004*/ 	.word	0x00000082


	//----- nvinfo : EIATTR_SPARSE_MMA_MASK
	.align		4
.L_141:
        /*0008*/ 	.byte	0x03, 0x50
        /*000a*/ 	.short	0x0000


	//----- nvinfo : EIATTR_MAXREG_COUNT
	.align		4
        /*000c*/ 	.byte	0x03, 0x1b
        /*000e*/ 	.short	0x00ff


	//----- nvinfo : EIATTR_MERCURY_ISA_VERSION
	.align		4
        /*0010*/ 	.byte	0x03, 0x5f
        /*0012*/ 	.short	0x0101


	//----- nvinfo : EIATTR_VRC_CTA_INIT_COUNT
	.align		4
        /*0014*/ 	.byte	0x02, 0x4a
	.zero		1
	.zero		1


	//----- nvinfo : EIATTR_EXIT_INSTR_OFFSETS
	.align		4
        /*0018*/ 	.byte	0x04, 0x1c
        /*001a*/ 	.short	(.L_143 - .L_142)


	//   ....[0]....
.L_142:
        /*001c*/ 	.word	0x00000010


	//----- nvinfo : EIATTR_SW_WAR
	.align		4
.L_143:
        /*0020*/ 	.byte	0x04, 0x36
        /*0022*/ 	.short	(.L_145 - .L_144)
.L_144:
        /*0024*/ 	.word	0x00000008
.L_145:


//--------------------- .nv.callgraph             --------------------------
	.section	.nv.callgraph,"",@"SHT_CUDA_CALLGRAPH"
	.align	4
	.sectionentsize	8
	.align		4
        /*0000*/ 	.word	0x00000000
	.align		4
        /*0004*/ 	.word	0xffffffff
	.align		4
        /*0008*/ 	.word	0x00000000
	.align		4
        /*000c*/ 	.word	0xfffffffe
	.align		4
        /*0010*/ 	.word	0x00000000
	.align		4
        /*0014*/ 	.word	0xfffffffd
	.align		4
        /*0018*/ 	.word	0x00000000
	.align		4
        /*001c*/ 	.word	0xfffffffc


//--------------------- .nv.constant4             --------------------------
	.section	.nv.constant4,"a",@progbits
	.align	8
	.align		8
.nv.constant4:
        /*0000*/ 	.dword	_ZN30_INTERNAL_dba85524_4_k_cu_main4cuda3std3__45__cpo5beginE
	.align		8
        /*0008*/ 	.dword	_ZN30_INTERNAL_dba85524_4_k_cu_main4cuda3std3__45__cpo3endE
	.align		8
        /*0010*/ 	.dword	_ZN30_INTERNAL_dba85524_4_k_cu_main4cuda3std3__45__cpo6cbeginE
	.align		8
        /*0018*/ 	.dword	_ZN30_INTERNAL_dba85524_4_k_cu_main4cuda3std3__45__cpo4cendE
	.align		8
        /*0020*/ 	.dword	_ZN30_INTERNAL_dba85524_4_k_cu_main4cuda3std3__45__cpo6rbeginE
	.align		8
        /*0028*/ 	.dword	_ZN30_INTERNAL_dba85524_4_k_cu_main4cuda3std3__45__cpo4rendE
	.align		8
        /*0030*/ 	.dword	_ZN30_INTERNAL_dba85524_4_k_cu_main4cuda3std3__45__cpo7crbeginE
	.align		8
        /*0038*/ 	.dword	_ZN30_INTERNAL_dba85524_4_k_cu_main4cuda3std3__45__cpo5crendE
	.align		8
        /*0040*/ 	.dword	_ZN30_INTERNAL_dba85524_4_k_cu_main4cuda3std3__432_GLOBAL__N__dba85524_4_k_cu_main6ignoreE
	.align		8
        /*0048*/ 	.dword	_ZN30_INTERNAL_dba85524_4_k_cu_main4cuda3std3__419piecewise_constructE
	.align		8
        /*0050*/ 	.dword	_ZN30_INTERNAL_dba85524_4_k_cu_main4cuda3std3__48in_placeE
	.align		8
        /*0058*/ 	.dword	_ZN30_INTERNAL_dba85524_4_k_cu_main4cuda3std3__420unreachable_sentinelE
	.align		8
        /*0060*/ 	.dword	_ZN30_INTERNAL_dba85524_4_k_cu_main4cuda3std3__47nulloptE
	.align		8
        /*0068*/ 	.dword	_ZN30_INTERNAL_dba85524_4_k_cu_main4cuda3std3__48unexpectE
	.align		8
        /*0070*/ 	.dword	_ZN30_INTERNAL_dba85524_4_k_cu_main4cuda3std6ranges3__45__cpo4swapE
	.align		8
        /*0078*/ 	.dword	_ZN30_INTERNAL_dba85524_4_k_cu_main4cuda3std6ranges3__45__cpo9iter_moveE
	.align		8
        /*0080*/ 	.dword	_ZN30_INTERNAL_dba85524_4_k_cu_main4cuda3std6ranges3__45__cpo5beginE
	.align		8
        /*0088*/ 	.dword	_ZN30_INTERNAL_dba85524_4_k_cu_main4cuda3std6ranges3__45__cpo3endE
	.align		8
        /*0090*/ 	.dword	_ZN30_INTERNAL_dba85524_4_k_cu_main4cuda3std6ranges3__45__cpo6cbeginE
	.align		8
        /*0098*/ 	.dword	_ZN30_INTERNAL_dba85524_4_k_cu_main4cuda3std6ranges3__45__cpo4cendE
	.align		8
        /*00a0*/ 	.dword	_ZN30_INTERNAL_dba85524_4_k_cu_main4cuda3std6ranges3__45__cpo7advanceE
	.align		8
        /*00a8*/ 	.dword	_ZN30_INTERNAL_dba85524_4_k_cu_main4cuda3std6ranges3__45__cpo9iter_swapE
	.align		8
        /*00b0*/ 	.dword	_ZN30_INTERNAL_dba85524_4_k_cu_main4cuda3std6ranges3__45__cpo4nextE
	.align		8
        /*00b8*/ 	.dword	_ZN30_INTERNAL_dba85524_4_k_cu_main4cuda3std6ranges3__45__cpo4prevE
	.align		8
        /*00c0*/ 	.dword	_ZN30_INTERNAL_dba85524_4_k_cu_main4cuda3std6ranges3__45__cpo4dataE
	.align		8
        /*00c8*/ 	.dword	_ZN30_INTERNAL_dba85524_4_k_cu_main4cuda3std6ranges3__45__cpo5cdataE
	.align		8
        /*00d0*/ 	.dword	_ZN30_INTERNAL_dba85524_4_k_cu_main4cuda3std6ranges3__45__cpo4sizeE
	.align		8
        /*00d8*/ 	.dword	_ZN30_INTERNAL_dba85524_4_k_cu_main4cuda3std6ranges3__45__cpo5ssizeE
	.align		8
        /*00e0*/ 	.dword	_ZN30_INTERNAL_dba85524_4_k_cu_main4cuda3std6ranges3__45__cpo8distanceE
	.align		8
        /*00e8*/ 	.dword	_ZN30_INTERNAL_dba85524_4_k_cu_main6thrust24THRUST_300001_SM_1000_NS6system6detail10sequential3seqE
	.align		8
        /*00f0*/ 	.dword	_ZN30_INTERNAL_dba85524_4_k_cu_main6thrust24THRUST_300001_SM_1000_NS12placeholders2_1E
	.align		8
        /*00f8*/ 	.dword	_ZN30_INTERNAL_dba85524_4_k_cu_main6thrust24THRUST_300001_SM_1000_NS12placeholders2_2E
	.align		8
        /*0100*/ 	.dword	_ZN30_INTERNAL_dba85524_4_k_cu_main6thrust24THRUST_300001_SM_1000_NS12placeholders2_3E
	.align		8
        /*0108*/ 	.dword	_ZN30_INTERNAL_dba85524_4_k_cu_main6thrust24THRUST_300001_SM_1000_NS12placeholders2_4E
	.align		8
        /*0110*/ 	.dword	_ZN30_INTERNAL_dba85524_4_k_cu_main6thrust24THRUST_300001_SM_1000_NS12placeholders2_5E
	.align		8
        /*0118*/ 	.dword	_ZN30_INTERNAL_dba85524_4_k_cu_main6thrust24THRUST_300001_SM_1000_NS12placeholders2_6E
	.align		8
        /*0120*/ 	.dword	_ZN30_INTERNAL_dba85524_4_k_cu_main6thrust24THRUST_300001_SM_1000_NS12placeholders2_7E
	.align		8
        /*0128*/ 	.dword	_ZN30_INTERNAL_dba85524_4_k_cu_main6thrust24THRUST_300001_SM_1000_NS12placeholders2_8E
	.align		8
        /*0130*/ 	.dword	_ZN30_INTERNAL_dba85524_4_k_cu_main6thrust24THRUST_300001_SM_1000_NS12placeholders2_9E
	.align		8
        /*0138*/ 	.dword	_ZN30_INTERNAL_dba85524_4_k_cu_main6thrust24THRUST_300001_SM_1000_NS12placeholders3_10E


//--------------------- .text._ZN3cub18CUB_300001_SM_10006detail12batch_memcpy27MultiBlockBatchMemcpyKernelINS2_10policy_hubIjjE9Policy700EjPN6thrust24THRUST_300001_SM_1000_NS17constant_iteratorIiNS8_11use_defaultESA_EEPPiPjSF_NS0_13ScanTileStateIjLb1EEEjLNS0_7CopyAlgE1EEEvT1_T2_T3_T4_T5_T6_ --------------------------
	.section	.text._ZN3cub18CUB_300001_SM_10006detail12batch_memcpy27MultiBlockBatchMemcpyKernelINS2_10policy_hubIjjE9Policy700EjPN6thrust24THRUST_300001_SM_1000_NS17constant_iteratorIiNS8_11use_defaultESA_EEPPiPjSF_NS0_13ScanTileStateIjLb1EEEjLNS0_7CopyAlgE1EEEvT1_T2_T3_T4_T5_T6_,"ax",@progbits
	.align	128
        .global         _ZN3cub18CUB_300001_SM_10006detail12batch_memcpy27MultiBlockBatchMemcpyKernelINS2_10policy_hubIjjE9Policy700EjPN6thrust24THRUST_300001_SM_1000_NS17constant_iteratorIiNS8_11use_defaultESA_EEPPiPjSF_NS0_13ScanTileStateIjLb1EEEjLNS0_7CopyAlgE1EEEvT1_T2_T3_T4_T5_T6_
        .type           _ZN3cub18CUB_300001_SM_10006detail12batch_memcpy27MultiBlockBatchMemcpyKernelINS2_10policy_hubIjjE9Policy700EjPN6thrust24THRUST_300001_SM_1000_NS17constant_iteratorIiNS8_11use_defaultESA_EEPPiPjSF_NS0_13ScanTileStateIjLb1EEEjLNS0_7CopyAlgE1EEEvT1_T2_T3_T4_T5_T6_,@function
        .size           _ZN3cub18CUB_300001_SM_10006detail12batch_memcpy27MultiBlockBatchMemcpyKernelINS2_10policy_hubIjjE9Policy700EjPN6thrust24THRUST_300001_SM_1000_NS17constant_iteratorIiNS8_11use_defaultESA_EEPPiPjSF_NS0_13ScanTileStateIjLb1EEEjLNS0_7CopyAlgE1EEEvT1_T2_T3_T4_T5_T6_,(.L_x_262 - _ZN3cub18CUB_300001_SM_10006detail12batch_memcpy27MultiBlockBatchMemcpyKernelINS2_10policy_hubIjjE9Policy700EjPN6thrust24THRUST_300001_SM_1000_NS17constant_iteratorIiNS8_11use_defaultESA_EEPPiPjSF_NS0_13ScanTileStateIjLb1EEEjLNS0_7CopyAlgE1EEEvT1_T2_T3_T4_T5_T6_)
        .other          _ZN3cub18CUB_300001_SM_10006detail12batch_memcpy27MultiBlockBatchMemcpyKernelINS2_10policy_hubIjjE9Policy700EjPN6thrust24THRUST_300001_SM_1000_NS17constant_iteratorIiNS8_11use_defaultESA_EEPPiPjSF_NS0_13ScanTileStateIjLb1EEEjLNS0_7CopyAlgE1EEEvT1_T2_T3_T4_T5_T6_,@"STO_CUDA_ENTRY STV_DEFAULT"
_ZN3cub18CUB_300001_SM_10006detail12batch_memcpy27MultiBlockBatchMemcpyKernelINS2_10policy_hubIjjE9Policy700EjPN6thrust24THRUST_300001_SM_1000_NS17constant_iteratorIiNS8_11use_defaultESA_EEPPiPjSF_NS0_13ScanTileStateIjLb1EEEjLNS0_7CopyAlgE1EEEvT1_T2_T3_T4_T5_T6_:
.text._ZN3cub18CUB_300001_SM_10006detail12batch_memcpy27MultiBlockBatchMemcpyKernelINS2_10policy_hubIjjE9Policy700EjPN6thrust24THRUST_300001_SM_1000_NS17constant_iteratorIiNS8_11use_defaultESA_EEPPiPjSF_NS0_13ScanTileStateIjLb1EEEjLNS0_7CopyAlgE1EEEvT1_T2_T3_T4_T5_T6_:
[----:B------:R-:W-:Y:S08]  /*0000*/  LDC R1, c[0x0][0x37c] ;  /* 0x0000df00ff017b82 */ /* 0x000ff00000000800 */
[----:B------:R-:W0:Y:S01]  /*0010*/  LDC R5, c[0x0][0x3a8] ;  /* 0x0000ea00ff057b82 */ /* 0x000e220000000800 */
[----:B------:R-:W1:Y:S07]  /*0020*/  LDCU.64 UR8, c[0x0][0x358] ;  /* 0x00006b00ff0877ac */ /* 0x000e6e0008000a00 */
[----:B------:R-:W0:Y:S02]  /*0030*/  LDC.64 R2, c[0x0][0x3a0] ;  /* 0x0000e800ff027b82 */ /* 0x000e240000000a00 */
[----:B0-----:R-:W-:-:S05]  /*0040*/  IMAD.WIDE R2, R5, 0x8, R2 ;  /* 0x0000000805027825 */ /* 0x001fca00078e0202 */
[----:B-1----:R-:W2:Y:S02]  /*0050*/  LDG.E R0, desc[UR8][R2.64+0x104] ;  /* 0x0001040802007981 */ /* 0x002ea4000c1e1900 */
[----:B--2---:R-:W-:-:S13]  /*0060*/  ISETP.NE.AND P0, PT, R0, RZ, PT ;  /* 0x000000ff0000720c */ /* 0x004fda0003f05270 */
[----:B------:R-:W-:Y:S05]  /*0070*/  @!P0 EXIT ;  /* 0x000000000000894d */ /* 0x000fea0003800000 */
[----:B------:R-:W0:Y:S01]  /*0080*/  S2R R2, SR_TID.X ;  /* 0x0000000000027919 */ /* 0x000e220000002100 */
[----:B------:R-:W1:Y:S01]  /*0090*/  S2UR UR6, SR_CTAID.X ;  /* 0x00000000000679c3 */ /* 0x000e620000002500 */
[----:B------:R-:W2:Y:S01]  /*00a0*/  LDCU UR7, c[0x0][0x370] ;  /* 0x00006e00ff0777ac */ /* 0x000ea20008000800 */
[----:B0-----:R-:W-:-:S04]  /*00b0*/  LOP3.LUT R3, R2, 0xff, RZ, 0xc0, !PT ;  /* 0x000000ff02037812 */ /* 0x001fc800078ec0ff */
[----:B------:R-:W-:Y:S02]  /*00c0*/  LOP3.LUT R4, RZ, R3, RZ, 0x33, !PT ;  /* 0x00000003ff047212 */ /* 0x000fe400078e33ff */
[----:B-12---:R-:W-:-:S07]  /*00d0*/  LOP3.LUT R5, R3, 0x100, RZ, 0xfc, !PT ;  /* 0x0000010003057812 */ /* 0x006fce00078efcff */
.L_x_74:
[----:B------:R-:W-:Y:S01]  /*00e0*/  BAR.SYNC.DEFER_BLOCKING 0x0 ;  /* 0x0000000000007b1d */ /* 0x000fe20000010000 */
[----:B------:R-:W-:-:S05]  /*00f0*/  ISETP.NE.AND P0, PT, R2, RZ, PT ;  /* 0x000000ff0200720c */ /* 0x000fca0003f05270 */
[----:B------:R-:W-:Y:S08]  /*0100*/  BSSY.RECONVERGENT B0, `(.L_x_0) ;  /* 0x0000017000007945 */ /* 0x000ff00003800200 */
[----:B012345:R-:W-:Y:S05]  /*0110*/  @P0 BRA `(.L_x_1) ;  /* 0x0000000000540947 */ /* 0x03ffea0003800000 */
[----:B------:R-:W0:Y:S01]  /*0120*/  LDC.64 R6, c[0x0][0x398] ;  /* 0x0000e600ff067b82 */ /* 0x000e220000000a00 */
[----:B------:R-:W-:Y:S02]  /*0130*/  IMAD.MOV.U32 R10, RZ, RZ, RZ ;  /* 0x000000ffff0a7224 */ /* 0x000fe400078e00ff */
[----:B------:R-:W-:-:S07]  /*0140*/  IMAD.MOV.U32 R11, RZ, RZ, R0 ;  /* 0x000000ffff0b7224 */ /* 0x000fce00078e0000 */
.L_x_2:
[----:B------:R-:W-:-:S05]  /*0150*/  SHF.R.U32.HI R13, RZ, 0x1, R11 ;  /* 0x00000001ff0d7819 */ /* 0x000fca000001160b */
[----:B------:R-:W-:-:S04]  /*0160*/  IMAD.IADD R9, R13, 0x1, R10 ;  /* 0x000000010d097824 */ /* 0x000fc800078e020a */
[----:B0-----:R-:W-:-:S06]  /*0170*/  IMAD.WIDE.U32 R8, R9, 0x4, R6 ;  /* 0x0000000409087825 */ /* 0x001fcc00078e0006 */
[----:B------:R-:W2:Y:S01]  /*0180*/  LDG.E R8, desc[UR8][R8.64] ;  /* 0x0000000808087981 */ /* 0x000ea2000c1e1900 */
[----:B------:R-:W-:Y:S01]  /*0190*/  LOP3.LUT R14, RZ, R13, RZ, 0x33, !PT ;  /* 0x0000000dff0e7212 */ /* 0x000fe200078e33ff */
[----:B------:R-:W-:Y:S01]  /*01a0*/  VIADD R12, R13, 0x1 ;  /* 0x000000010d0c7836 */ /* 0x000fe20000000000 */
[----:B--2---:R-:W-:-:S13]  /*01b0*/  ISETP.LE.U32.AND P0, PT, R8, UR6, PT ;  /* 0x0000000608007c0c */ /* 0x004fda000bf03070 */
[----:B------:R-:W-:Y:S02]  /*01c0*/  @P0 IADD3 R13, PT, PT, R14, R11, RZ ;  /* 0x0000000b0e0d0210 */ /* 0x000fe40007ffe0ff */
[----:B------:R-:W-:Y:S02]  /*01d0*/  SEL R11, R12, RZ, P0 ;  /* 0x000000ff0c0b7207 */ /* 0x000fe40000000000 */
[----:B------:R-:W-:-:S03]  /*01e0*/  ISETP.NE.AND P1, PT, R13, RZ, PT ;  /* 0x000000ff0d00720c */ /* 0x000fc60003f25270 */
[----:B------:R-:W-:Y:S02]  /*01f0*/  IMAD.IADD R10, R11, 0x1, R10 ;  /* 0x000000010b0a7824 */ /* 0x000fe400078e020a */
[----:B------:R-:W-:-:S08]  /*0200*/  IMAD.MOV.U32 R11, RZ, RZ, R13 ;  /* 0x000000ffff0b7224 */ /* 0x000fd000078e000d */
[----:B------:R-:W-:Y:S05]  /*0210*/  @P1 BRA `(.L_x_2) ;  /* 0xfffffffc00cc1947 */ /* 0x000fea000383ffff */
[----:B------:R-:W0:Y:S01]  /*0220*/  S2UR UR5, SR_CgaCtaId ;  /* 0x00000000000579c3 */ /* 0x000e220000008800 */
[----:B------:R-:W-:Y:S01]  /*0230*/  UMOV UR4, 0x400 ;  /* 0x0000040000047882 */ /* 0x000fe20000000000 */
[----:B------:R-:W-:Y:S01]  /*0240*/  VIADD R10, R10, 0xffffffff ;  /* 0xffffffff0a0a7836 */ /* 0x000fe20000000000 */
[----:B0-----:R-:W-:-:S09]  /*0250*/  ULEA UR4, UR5, UR4, 0x18 ;  /* 0x0000000405047291 */ /* 0x001fd2000f8ec0ff */
[----:B------:R0:W-:Y:S03]  /*0260*/  STS [UR4], R10 ;  /* 0x0000000aff007988 */ /* 0x0001e60008000804 */
.L_x_1:
[----:B------:R-:W-:Y:S05]  /*0270*/  BSYNC.RECONVERGENT B0 ;  /* 0x0000000000007941 */ /* 0x000fea0003800200 */
.L_x_0:
[----:B------:R-:W1:Y:S08]  /*0280*/  S2UR UR5, SR_CgaCtaId ;  /* 0x00000000000579c3 */ /* 0x000e700000008800 */
[----:B------:R-:W-:Y:S06]  /*0290*/  BAR.SYNC.DEFER_BLOCKING 0x0 ;  /* 0x0000000000007b1d */ /* 0x000fec0000010000 */
[----:B------:R-:W-:-:S02]  /*02a0*/  UMOV UR4, 0x400 ;  /* 0x0000040000047882 */ /* 0x000fc40000000000 */
[----:B------:R-:W2:Y:S08]  /*02b0*/  LDC.64 R8, c[0x0][0x398] ;  /* 0x0000e600ff087b82 */ /* 0x000eb00000000a00 */
[----:B------:R-:W3:Y:S01]  /*02c0*/  LDC.64 R6, c[0x0][0x390] ;  /* 0x0000e400ff067b82 */ /* 0x000ee20000000a00 */
[----:B-1----:R-:W-:-:S09]  /*02d0*/  ULEA UR4, UR5, UR4, 0x18 ;  /* 0x0000000405047291 */ /* 0x002fd2000f8ec0ff */
[----:B0-----:R-:W2:Y:S01]  /*02e0*/  LDS R10, [UR4] ;  /* 0x00000004ff0a7984 */ /* 0x001ea20008000800 */
[----:B------:R-:W-:Y:S01]  /*02f0*/  IADD3 R11, PT, PT, R0, -0x1, RZ ;  /* 0xffffffff000b7810 */ /* 0x000fe20007ffe0ff */
[----:B--2---:R-:W-:-:S03]  /*0300*/  IMAD.WIDE.U32 R8, R10, 0x4, R8 ;  /* 0x000000040a087825 */ /* 0x004fc600078e0008 */
[----:B------:R-:W-:-:S03]  /*0310*/  ISETP.GE.U32.AND P0, PT, R10, R11, PT ;  /* 0x0000000b0a00720c */ /* 0x000fc60003f06070 */
[----:B------:R-:W2:Y:S01]  /*0320*/  LDG.E R8, desc[UR8][R8.64] ;  /* 0x0000000808087981 */ /* 0x000ea2000c1e1900 */
[----:B---3--:R-:W-:-:S09]  /*0330*/  IMAD.WIDE.U32 R6, R10, 0x4, R6 ;  /* 0x000000040a067825 */ /* 0x008fd200078e0006 */
[----:B------:R0:W5:Y:S01]  /*0340*/  @!P0 LDG.E R13, desc[UR8][R6.64] ;  /* 0x00000008060d8981 */ /* 0x000162000c1e1900 */
[----:B--2---:R-:W-:-:S05]  /*0350*/  IADD3 R12, PT, PT, -R8, UR6, RZ ;  /* 0x00000006080c7c10 */ /* 0x004fca000fffe1ff */
[----:B------:R-:W-:Y:S01]  /*0360*/  IMAD.SHL.U32 R12, R12, 0x2000, RZ ;  /* 0x000020000c0c7824 */ /* 0x000fe200078e00ff */
[----:B0-----:R-:W-:Y:S06]  /*0370*/  @!P0 BRA `(.L_x_3) ;  /* 0x00000000000c8947 */ /* 0x001fec0003800000 */
[----:B-----5:R-:W2:Y:S02]  /*0380*/  LDG.E R13, desc[UR8][R6.64] ;  /* 0x00000008060d7981 */ /* 0x020ea4000c1e1900 */
[----:B--2---:R-:W-:-:S13]  /*0390*/  ISETP.GT.U32.AND P0, PT, R12, R13, PT ;  /* 0x0000000d0c00720c */ /* 0x004fda0003f04070 */
[----:B------:R-:W-:Y:S05]  /*03a0*/  @P0 EXIT ;  /* 0x000000000000094d */ /* 0x000fea0003800000 */
.L_x_3:
[----:B-----5:R-:W-:Y:S01]  /*03b0*/  IMAD.IADD R16, R13, 0x1, -R12 ;  /* 0x000000010d107824 */ /* 0x020fe200078e0a0c */
[----:B------:R-:W-:Y:S04]  /*03c0*/  BSSY.RECONVERGENT B0, `(.L_x_4) ;  /* 0x000018f000007945 */ /* 0x000fe80003800200 */
[----:B------:R-:W-:-:S13]  /*03d0*/  ISETP.GT.U32.AND P0, PT, R16, 0x20, PT ;  /* 0x000000201000780c */ /* 0x000fda0003f04070 */
[----:B------:R-:W-:Y:S05]  /*03e0*/  @P0 BRA `(.L_x_5) ;  /* 0x0000001400080947 */ /* 0x000fea0003800000 */
[----:B------:R-:W0:Y:S01]  /*03f0*/  LDC.64 R8, c[0x0][0x380] ;  /* 0x0000e000ff087b82 */ /* 0x000e220000000a00 */
[----:B------:R-:W-:Y:S01]  /*0400*/  IMAD.IADD R12, R12, 0x1, R2 ;  /* 0x000000010c0c7824 */ /* 0x000fe200078e0202 */
[----:B------:R-:W-:Y:S04]  /*0410*/  BSSY.RECONVERGENT B1, `(.L_x_6) ;  /* 0x000000c000017945 */ /* 0x000fe80003800200 */
[C---:B------:R-:W-:Y:S02]  /*0420*/  ISETP.GE.U32.AND P0, PT, R12.reuse, R13, PT ;  /* 0x0000000d0c00720c */ /* 0x040fe40003f06070 */
[----:B------:R-:W1:Y:S01]  /*0430*/  LDC.64 R14, c[0x0][0x388] ;  /* 0x0000e200ff0e7b82 */ /* 0x000e620000000a00 */
[----:B------:R-:W-:Y:S01]  /*0440*/  IADD3 R16, PT, PT, R12, 0x100, RZ ;  /* 0x000001000c107810 */ /* 0x000fe20007ffe0ff */
[----:B0-----:R-:W-:-:S04]  /*0450*/  IMAD.WIDE.U32 R8, R10, 0x10, R8 ;  /* 0x000000100a087825 */ /* 0x001fc800078e0008 */
[----:B-1----:R-:W-:-:S05]  /*0460*/  IMAD.WIDE.U32 R10, R10, 0x8, R14 ;  /* 0x000000080a0a7825 */ /* 0x002fca00078e000e */
[----:B------:R-:W-:Y:S05]  /*0470*/  @P0 BRA `(.L_x_7) ;  /* 0x0000000000140947 */ /* 0x000fea0003800000 */
[----:B------:R-:W2:Y:S04]  /*0480*/  LDG.E.64 R14, desc[UR8][R10.64] ;  /* 0x000000080a0e7981 */ /* 0x000ea8000c1e1b00 */
[----:B------:R-:W3:Y:S01]  /*0490*/  LDG.E R17, desc[UR8][R8.64+0x8] ;  /* 0x0000080808117981 */ /* 0x000ee2000c1e1900 */
[----:B--2---:R-:W-:-:S05]  /*04a0*/  IMAD.WIDE.U32 R14, R12, 0x4, R14 ;  /* 0x000000040c0e7825 */ /* 0x004fca00078e000e */
[----:B---3--:R0:W-:Y:S04]  /*04b0*/  STG.E desc[UR8][R14.64], R17 ;  /* 0x000000110e007986 */ /* 0x0081e8000c101908 */
[----:B------:R0:W5:Y:S02]  /*04c0*/  LDG.E R13, desc[UR8][R6.64] ;  /* 0x00000008060d7981 */ /* 0x000164000c1e1900 */
.L_x_7:
[----:B------:R-:W-:Y:S05]  /*04d0*/  BSYNC.RECONVERGENT B1 ;  /* 0x0000000000017941 */ /* 0x000fea0003800200 */
.L_x_6:
[----:B-----5:R-:W-:Y:S01]  /*04e0*/  ISETP.GE.U32.AND P0, PT, R16, R13, PT ;  /* 0x0000000d1000720c */ /* 0x020fe20003f06070 */
[----:B------:R-:W-:Y:S01]  /*04f0*/  BSSY.RECONVERGENT B1, `(.L_x_8) ;  /* 0x0000008000017945 */ /* 0x000fe20003800200 */
[----:B------:R-:W-:-:S11]  /*0500*/  VIADD R16, R12, 0x200 ;  /* 0x000002000c107836 */ /* 0x000fd60000000000 */
[----:B------:R-:W-:Y:S05]  /*0510*/  @P0 BRA `(.L_x_9) ;  /* 0x0000000000140947 */ /* 0x000fea0003800000 */
[----:B0-----:R-:W2:Y:S04]  /*0520*/  LDG.E.64 R14, desc[UR8][R10.64] ;  /* 0x000000080a0e7981 */ /* 0x001ea8000c1e1b00 */
[----:B------:R-:W3:Y:S01]  /*0530*/  LDG.E R17, desc[UR8][R8.64+0x8] ;  /* 0x0000080808117981 */ /* 0x000ee2000c1e1900 */
[----:B--2---:R-:W-:-:S05]  /*0540*/  IMAD.WIDE.U32 R14, R12, 0x4, R14 ;  /* 0x000000040c0e7825 */ /* 0x004fca00078e000e */
[----:B---3--:R1:W-:Y:S04]  /*0550*/  STG.E desc[UR8][R14.64+0x400], R17 ;  /* 0x000400110e007986 */ /* 0x0083e8000c101908 */
[----:B------:R1:W5:Y:S02]  /*0560*/  LDG.E R13, desc[UR8][R6.64] ;  /* 0x00000008060d7981 */ /* 0x000364000c1e1900 */
.L_x_9:
[----:B------:R-:W-:Y:S05]  /*0570*/  BSYNC.RECONVERGENT B1 ;  /* 0x0000000000017941 */ /* 0x000fea0003800200 */
.L_x_8:
[----:B-----5:R-:W-:Y:S01]  /*0580*/  ISETP.GE.U32.AND P0, PT, R16, R13, PT ;  /* 0x0000000d1000720c */ /* 0x020fe20003f06070 */
[----:B------:R-:W-:Y:S01]  /*0590*/  BSSY.RECONVERGENT B1, `(.L_x_10) ;  /* 0x0000008000017945 */ /* 0x000fe20003800200 */
[----:B------:R-:W-:-:S11]  /*05a0*/  VIADD R16, R12, 0x300 ;  /* 0x000003000c107836 */ /* 0x000fd60000000000 */
[----:B------:R-:W-:Y:S05]  /*05b0*/  @P0 BRA `(.L_x_11) ;  /* 0x0000000000140947 */ /* 0x000fea0003800000 */
[----:B01----:R-:W2:Y:S04]  /*05c0*/  LDG.E.64 R14, desc[UR8][R10.64] ;  /* 0x000000080a0e7981 */ /* 0x003ea8000c1e1b00 */
[----:B------:R-:W3:Y:S01]  /*05d0*/  LDG.E R17, desc[UR8][R8.64+0x8] ;  /* 0x0000080808117981 */ /* 0x000ee2000c1e1900 */
[----:B--2---:R-:W-:-:S05]  /*05e0*/  IMAD.WIDE.U32 R14, R12, 0x4, R14 ;  /* 0x000000040c0e7825 */ /* 0x004fca00078e000e */
[----:B---3--:R2:W-:Y:S04]  /*05f0*/  STG.E desc[UR8][R14.64+0x800], R17 ;  /* 0x000800110e007986 */ /* 0x0085e8000c101908 */
[----:B------:R2:W5:Y:S02]  /*0600*/  LDG.E R13, desc[UR8][R6.64] ;  /* 0x00000008060d7981 */ /* 0x000564000c1e1900 */
.L_x_11:
[----:B------:R-:W-:Y:S05]  /*0610*/  BSYNC.RECONVERGENT B1 ;  /* 0x0000000000017941 */ /* 0x000fea0003800200 */
.L_x_10:
[----:B-----5:R-:W-:Y:S01]  /*0620*/  ISETP.GE.U32.AND P0, PT, R16, R13, PT ;  /* 0x0000000d1000720c */ /* 0x020fe20003f06070 */
[----:B------:R-:W-:Y:S01]  /*0630*/  BSSY.RECONVERGENT B1, `(.L_x_12) ;  /* 0x0000008000017945 */ /* 0x000fe20003800200 */
[----:B------:R-:W-:-:S11]  /*0640*/  VIADD R16, R12, 0x400 ;  /* 0x000004000c107836 */ /* 0x000fd60000000000 */
[----:B------:R-:W-:Y:S05]  /*0650*/  @P0 BRA `(.L_x_13) ;  /* 0x0000000000140947 */ /* 0x000fea0003800000 */
[----:B012---:R-:W2:Y:S04]  /*0660*/  LDG.E.64 R14, desc[UR8][R10.64] ;  /* 0x000000080a0e7981 */ /* 0x007ea8000c1e1b00 */
[----:B------:R-:W3:Y:S01]  /*0670*/  LDG.E R17, desc[UR8][R8.64+0x8] ;  /* 0x0000080808117981 */ /* 0x000ee2000c1e1900 */
[----:B--2---:R-:W-:-:S05]  /*0680*/  IMAD.WIDE.U32 R14, R12, 0x4, R14 ;  /* 0x000000040c0e7825 */ /* 0x004fca00078e000e */
[----:B---3--:R3:W-:Y:S04]  /*0690*/  STG.E desc[UR8][R14.64+0xc00], R17 ;  /* 0x000c00110e007986 */ /* 0x0087e8000c101908 */
[----:B------:R3:W5:Y:S02]  /*06a0*/  LDG.E R13, desc[UR8][R6.64] ;  /* 0x00000008060d7981 */ /* 0x000764000c1e1900 */
.L_x_13:
[----:B------:R-:W-:Y:S05]  /*06b0*/  BSYNC.RECONVERGENT B1 ;  /* 0x0000000000017941 */ /* 0x000fea0003800200 */
.L_x_12:
[----:B-----5:R-:W-:Y:S01]  /*06c0*/  ISETP.GE.U32.AND P0, PT, R16, R13, PT ;  /* 0x0000000d1000720c */ /* 0x020fe20003f06070 */
[----:B------:R-:W-:Y:S01]  /*06d0*/  BSSY.RECONVERGENT B1, `(.L_x_14) ;  /* 0x0000008000017945 */ /* 0x000fe20003800200 */
[----:B------:R-:W-:-:S11]  /*06e0*/  IADD3 R16, PT, PT, R12, 0x500, RZ ;  /* 0x000005000c107810 */ /* 0x000fd60007ffe0ff */
[----:B------:R-:W-:Y:S05]  /*06f0*/  @P0 BRA `(.L_x_15) ;  /* 0x0000000000140947 */ /* 0x000fea0003800000 */
[----:B0123--:R-:W2:Y:S04]  /*0700*/  LDG.E.64 R14, desc[UR8][R10.64] ;  /* 0x000000080a0e7981 */ /* 0x00fea8000c1e1b00 */
[----:B------:R-:W3:Y:S01]  /*0710*/  LDG.E R17, desc[UR8][R8.64+0x8] ;  /* 0x0000080808117981 */ /* 0x000ee2000c1e1900 */
[----:B--2---:R-:W-:-:S05]  /*0720*/  IMAD.WIDE.U32 R14, R12, 0x4, R14 ;  /* 0x000000040c0e7825 */ /* 0x004fca00078e000e */
[----:B---3--:R4:W-:Y:S04]  /*0730*/  STG.E desc[UR8][R14.64+0x1000], R17 ;  /* 0x001000110e007986 */ /* 0x0089e8000c101908 */
[----:B------:R4:W5:Y:S02]  /*0740*/  LDG.E R13, desc[UR8][R6.64] ;  /* 0x00000008060d7981 */ /* 0x000964000c1e1900 */
.L_x_15:
[----:B------:R-:W-:Y:S05]  /*0750*/  BSYNC.RECONVERGENT B1 ;  /* 0x0000000000017941 */ /* 0x000fea0003800200 */
.L_x_14:
[----:B-----5:R-:W-:Y:S01]  /*0760*/  ISETP.GE.U32.AND P0, PT, R16, R13, PT ;  /* 0x0000000d1000720c */ /* 0x020fe20003f06070 */
[----:B------:R-:W-:Y:S01]  /*0770*/  BSSY.RECONVERGENT B1, `(.L_x_16) ;  /* 0x0000008000017945 */ /* 0x000fe20003800200 */
[----:B------:R-:W-:-:S11]  /*0780*/  VIADD R16, R12, 0x600 ;  /* 0x000006000c107836 */ /* 0x000fd60000000000 */
[----:B------:R-:W-:Y:S05]  /*0790*/  @P0 BRA `(.L_x_17) ;  /* 0x0000000000140947 */ /* 0x000fea0003800000 */
[----:B01234-:R-:W2:Y:S04]  /*07a0*/  LDG.E.64 R14, desc[UR8][R10.64] ;  /* 0x000000080a0e7981 */ /* 0x01fea8000c1e1b00 */
[----:B------:R-:W3:Y:S01]  /*07b0*/  LDG.E R17, desc[UR8][R8.64+0x8] ;  /* 0x0000080808117981 */ /* 0x000ee2000c1e1900 */
[----:B--2---:R-:W-:-:S05]  /*07c0*/  IMAD.WIDE.U32 R14, R12, 0x4, R14 ;  /* 0x000000040c0e7825 */ /* 0x004fca00078e000e */
[----:B---3--:R0:W-:Y:S04]  /*07d0*/  STG.E desc[UR8][R14.64+0x1400], R17 ;  /* 0x001400110e007986 */ /* 0x0081e8000c101908 */
[----:B------:R0:W5:Y:S02]  /*07e0*/  LDG.E R13, desc[UR8][R6.64] ;  /* 0x00000008060d7981 */ /* 0x000164000c1e1900 */
.L_x_17:
[----:B------:R-:W-:Y:S05]  /*07f0*/  BSYNC.RECONVERGENT B1 ;  /* 0x0000000000017941 */ /* 0x000fea0003800200 */
.L_x_16:
        /* <DEDUP_REMOVED lines=9> */
.L_x_19:
[----:B------:R-:W-:Y:S05]  /*0890*/  BSYNC.RECONVERGENT B1 ;  /* 0x0000000000017941 */ /* 0x000fea0003800200 */
.L_x_18:
        /* <DEDUP_REMOVED lines=9> */
.L_x_21:
[----:B------:R-:W-:Y:S05]  /*0930*/  BSYNC.RECONVERGENT B1 ;  /* 0x0000000000017941 */ /* 0x000fea0003800200 */
.L_x_20:
[----:B-----5:R-:W-:Y:S01]  /*0940*/  ISETP.GE.U32.AND P0, PT, R16, R13, PT ;  /* 0x0000000d1000720c */ /* 0x020fe20003f06070 */
[----:B------:R-:W-:Y:S01]  /*0950*/  BSSY.RECONVERGENT B1, `(.L_x_22) ;  /* 0x0000008000017945 */ /* 0x000fe20003800200 */
[----:B------:R-:W-:-:S11]  /*0960*/  IADD3 R16, PT, PT, R12, 0x900, RZ ;  /* 0x000009000c107810 */ /* 0x000fd60007ffe0ff */
[----:B------:R-:W-:Y:S05]  /*0970*/  @P0 BRA `(.L_x_23) ;  /* 0x0000000000140947 */ /* 0x000fea0003800000 */
[----:B01234-:R-:W2:Y:S04]  /*0980*/  LDG.E.64 R14, desc[UR8][R10.64] ;  /* 0x000000080a0e7981 */ /* 0x01fea8000c1e1b00 */
[----:B------:R-:W3:Y:S01]  /*0990*/  LDG.E R17, desc[UR8][R8.64+0x8] ;  /* 0x0000080808117981 */ /* 0x000ee2000c1e1900 */
[----:B--2---:R-:W-:-:S05]  /*09a0*/  IMAD.WIDE.U32 R14, R12, 0x4, R14 ;  /* 0x000000040c0e7825 */ /* 0x004fca00078e000e */
[----:B---3--:R0:W-:Y:S04]  /*09b0*/  STG.E desc[UR8][R14.64+0x2000], R17 ;  /* 0x002000110e007986 */ /* 0x0081e8000c101908 */
[----:B------:R0:W5:Y:S02]  /*09c0*/  LDG.E R13, desc[UR8][R6.64] ;  /* 0x00000008060d7981 */ /* 0x000164000c1e1900 */
.L_x_23:
[----:B------:R-:W-:Y:S05]  /*09d0*/  BSYNC.RECONVERGENT B1 ;  /* 0x0000000000017941 */ /* 0x000fea0003800200 */
.L_x_22:
        /* <DEDUP_REMOVED lines=9> */
.L_x_25:
[----:B------:R-:W-:Y:S05]  /*0a70*/  BSYNC.RECONVERGENT B1 ;  /* 0x0000000000017941 */ /* 0x000fea0003800200 */
.L_x_24:
        /* <DEDUP_REMOVED lines=9> */
.L_x_27:
[----:B------:R-:W-:Y:S05]  /*0b10*/  BSYNC.RECONVERGENT B1 ;  /* 0x0000000000017941 */ /* 0x000fea0003800200 */
.L_x_26:
        /* <DEDUP_REMOVED lines=9> */
.L_x_29:
[----:B------:R-:W-:Y:S05]  /*0bb0*/  BSYNC.RECONVERGENT B1 ;  /* 0x0000000000017941 */ /* 0x000fea0003800200 */
.L_x_28:
        /* <DEDUP_REMOVED lines=9> */
.L_x_31:
[----:B------:R-:W-:Y:S05]  /*0c50*/  BSYNC.RECONVERGENT B1 ;  /* 0x0000000000017941 */ /* 0x000fea0003800200 */
.L_x_30:
        /* <DEDUP_REMOVED lines=9> */
.L_x_33:
[----:B------:R-:W-:Y:S05]  /*0cf0*/  BSYNC.RECONVERGENT B1 ;  /* 0x0000000000017941 */ /* 0x000fea0003800200 */
.L_x_32:
        /* <DEDUP_REMOVED lines=9> */
.L_x_35:
[----:B------:R-:W-:Y:S05]  /*0d90*/  BSYNC.RECONVERGENT B1 ;  /* 0x0000000000017941 */ /* 0x000fea0003800200 */
.L_x_34:
        /* <DEDUP_REMOVED lines=9> */
.L_x_37:
[----:B------:R-:W-:Y:S05]  /*0e30*/  BSYNC.RECONVERGENT B1 ;  /* 0x0000000000017941 */ /* 0x000fea0003800200 */
.L_x_36:
        /* <DEDUP_REMOVED lines=9> */
.L_x_39:
[----:B------:R-:W-:Y:S05]  /*0ed0*/  BSYNC.RECONVERGENT B1 ;  /* 0x0000000000017941 */ /* 0x000fea0003800200 */
.L_x_38:
        /* <DEDUP_REMOVED lines=9> */
.L_x_41:
[----:B------:R-:W-:Y:S05]  /*0f70*/  BSYNC.RECONVERGENT B1 ;  /* 0x0000000000017941 */ /* 0x000fea0003800200 */
.L_x_40:
        /* <DEDUP_REMOVED lines=9> */
.L_x_43:
[----:B------:R-:W-:Y:S05]  /*1010*/  BSYNC.RECONVERGENT B1 ;  /* 0x0000000000017941 */ /* 0x000fea0003800200 */
.L_x_42:
        /* <DEDUP_REMOVED lines=9> */
.L_x_45:
[----:B------:R-:W-:Y:S05]  /*10b0*/  BSYNC.RECONVERGENT B1 ;  /* 0x0000000000017941 */ /* 0x000fea0003800200 */
.L_x_44:
        /* <DEDUP_REMOVED lines=9> */
.L_x_47:
[----:B------:R-:W-:Y:S05]  /*1150*/  BSYNC.RECONVERGENT B1 ;  /* 0x0000000000017941 */ /* 0x000fea0003800200 */
.L_x_46:
        /* <DEDUP_REMOVED lines=9> */
.L_x_49:
[----:B------:R-:W-:Y:S05]  /*11f0*/  BSYNC.RECONVERGENT B1 ;  /* 0x0000000000017941 */ /* 0x000fea0003800200 */
.L_x_48:
        /* <DEDUP_REMOVED lines=9> */
.L_x_51:
[----:B------:R-:W-:Y:S05]  /*1290*/  BSYNC.RECONVERGENT B1 ;  /* 0x0000000000017941 */ /* 0x000fea0003800200 */
.L_x_50:
        /* <DEDUP_REMOVED lines=9> */
.L_x_53:
[----:B------:R-:W-:Y:S05]  /*1330*/  BSYNC.RECONVERGENT B1 ;  /* 0x0000000000017941 */ /* 0x000fea0003800200 */
.L_x_52:
        /* <DEDUP_REMOVED lines=9> */
.L_x_55:
[----:B------:R-:W-:Y:S05]  /*13d0*/  BSYNC.RECONVERGENT B1 ;  /* 0x0000000000017941 */ /* 0x000fea0003800200 */
.L_x_54:
        /* <DEDUP_REMOVED lines=9> */
.L_x_57:
[----:B------:R-:W-:Y:S05]  /*1470*/  BSYNC.RECONVERGENT B1 ;  /* 0x0000000000017941 */ /* 0x000fea0003800200 */
.L_x_56:
        /* <DEDUP_REMOVED lines=9> */
.L_x_59:
[----:B------:R-:W-:Y:S05]  /*1510*/  BSYNC.RECONVERGENT B1 ;  /* 0x0000000000017941 */ /* 0x000fea0003800200 */
.L_x_58:
        /* <DEDUP_REMOVED lines=9> */
.L_x_61:
[----:B------:R-:W-:Y:S05]  /*15b0*/  BSYNC.RECONVERGENT B1 ;  /* 0x0000000000017941 */ /* 0x000fea0003800200 */
.L_x_60:
        /* <DEDUP_REMOVED lines=9> */
.L_x_63:
[----:B------:R-:W-:Y:S05]  /*1650*/  BSYNC.RECONVERGENT B1 ;  /* 0x0000000000017941 */ /* 0x000fea0003800200 */
.L_x_62:
        /* <DEDUP_REMOVED lines=9> */
.L_x_65:
[----:B------:R-:W-:Y:S05]  /*16f0*/  BSYNC.RECONVERGENT B1 ;  /* 0x0000000000017941 */ /* 0x000fea0003800200 */
.L_x_64:
[----:B-----5:R-:W-:Y:S01]  /*1700*/  ISETP.GE.U32.AND P0, PT, R18, R13, PT ;  /* 0x0000000d1200720c */ /* 0x020fe20003f06070 */
[----:B------:R-:W-:Y:S01]  /*1710*/  BSSY.RECONVERGENT B1, `(.L_x_66) ;  /* 0x0000008000017945 */ /* 0x000fe20003800200 */
[----:B------:R-:W-:-:S11]  /*1720*/  VIADD R16, R12, 0x1f00 ;  /* 0x00001f000c107836 */ /* 0x000fd60000000000 */
[----:B------:R-:W-:Y:S05]  /*1730*/  @P0 BRA `(.L_x_67) ;  /* 0x0000000000140947 */ /* 0x000fea0003800000 */
[----:B------:R-:W2:Y:S04]  /*1740*/  LDG.E.64 R12, desc[UR8][R10.64] ;  /* 0x000000080a0c7981 */ /* 0x000ea8000c1e1b00 */
[----:B01234-:R-:W2:Y:S01]  /*1750*/  LDG.E R17, desc[UR8][R8.64+0x8] ;  /* 0x0000080808117981 */ /* 0x01fea2000c1e1900 */
[----:B------:R-:W-:-:S05]  /*1760*/  IMAD.WIDE.U32 R14, R18, 0x4, R12 ;  /* 0x00000004120e7825 */ /* 0x000fca00078e000c */
[----:B--2---:R0:W-:Y:S04]  /*1770*/  STG.E desc[UR8][R14.64], R17 ;  /* 0x000000110e007986 */ /* 0x0041e8000c101908 */
[----:B------:R0:W5:Y:S02]  /*1780*/  LDG.E R13, desc[UR8][R6.64] ;  /* 0x00000008060d7981 */ /* 0x000164000c1e1900 */
.L_x_67:
[----:B------:R-:W-:Y:S05]  /*1790*/  BSYNC.RECONVERGENT B1 ;  /* 0x0000000000017941 */ /* 0x000fea0003800200 */
.L_x_66:
[----:B-----5:R-:W-:-:S13]  /*17a0*/  ISETP.GE.U32.AND P0, PT, R16, R13, PT ;  /* 0x0000000d1000720c */ /* 0x020fda0003f06070 */
[----:B------:R-:W-:Y:S05]  /*17b0*/  @P0 BRA `(.L_x_68) ;  /* 0x00000004003c0947 */ /* 0x000fea0003800000 */
[----:B------:R-:W0:Y:S04]  /*17c0*/  LDG.E.64 R10, desc[UR8][R10.64] ;  /* 0x000000080a0a7981 */ /* 0x000e28000c1e1b00 */
[----:B------:R-:W5:Y:S01]  /*17d0*/  LDG.E R9, desc[UR8][R8.64+0x8] ;  /* 0x0000080808097981 */ /* 0x000f62000c1e1900 */
[----:B01234-:R-:W-:-:S05]  /*17e0*/  IMAD.WIDE.U32 R6, R16, 0x4, R10 ;  /* 0x0000000410067825 */ /* 0x01ffca00078e000a */
[----:B-----5:R0:W-:Y:S01]  /*17f0*/  STG.E desc[UR8][R6.64], R9 ;  /* 0x0000000906007986 */ /* 0x0201e2000c101908 */
[----:B------:R-:W-:Y:S05]  /*1800*/  BRA `(.L_x_68) ;  /* 0x0000000400287947 */ /* 0x000fea0003800000 */
.L_x_5:
[----:B------:R-:W0:Y:S01]  /*1810*/  LDC.64 R6, c[0x0][0x380] ;  /* 0x0000e000ff067b82 */ /* 0x000e220000000a00 */
[----:B------:R-:W-:-:S07]  /*1820*/  ISETP.GT.U32.AND P0, PT, R16, R3, PT ;  /* 0x000000031000720c */ /* 0x000fce0003f04070 */
[----:B------:R-:W1:Y:S01]  /*1830*/  LDC.64 R14, c[0x0][0x388] ;  /* 0x0000e200ff0e7b82 */ /* 0x000e620000000a00 */
[----:B0-----:R-:W-:-:S04]  /*1840*/  IMAD.WIDE.U32 R8, R10, 0x10, R6 ;  /* 0x000000100a087825 */ /* 0x001fc800078e0006 */
[----:B-1----:R-:W-:Y:S01]  /*1850*/  IMAD.WIDE.U32 R6, R10, 0x8, R14 ;  /* 0x000000080a067825 */ /* 0x002fe200078e000e */
[----:B------:R-:W-:Y:S06]  /*1860*/  @!P0 BRA `(.L_x_68) ;  /* 0x0000000400108947 */ /* 0x000fec0003800000 */
[----:B------:R0:W5:Y:S04]  /*1870*/  LDG.E R8, desc[UR8][R8.64+0x8] ;  /* 0x0000080808087981 */ /* 0x000168000c1e1900 */
[----:B------:R-:W5:Y:S01]  /*1880*/  LDG.E.64 R6, desc[UR8][R6.64] ;  /* 0x0000000806067981 */ /* 0x000f62000c1e1b00 */
[----:B------:R-:W-:Y:S01]  /*1890*/  VIMNMX.U32 R10, PT, PT, R16, 0x2000, PT ;  /* 0x00002000100a7848 */ /* 0x000fe20003fe0000 */
[----:B------:R-:W-:Y:S01]  /*18a0*/  BSSY.RECONVERGENT B1, `(.L_x_69) ;  /* 0x0000022000017945 */ /* 0x000fe20003800200 */
[----:B------:R-:W-:Y:S02]  /*18b0*/  MOV R13, R3 ;  /* 0x00000003000d7202 */ /* 0x000fe40000000f00 */
[----:B------:R-:W-:-:S05]  /*18c0*/  VIMNMX.U32 R11, PT, PT, R5, R10, !PT ;  /* 0x0000000a050b7248 */ /* 0x000fca0007fe0000 */
[----:B------:R-:W-:-:S05]  /*18d0*/  IMAD.IADD R16, R4, 0x1, R11 ;  /* 0x0000000104107824 */ /* 0x000fca00078e020b */
[C---:B------:R-:W-:Y:S02]  /*18e0*/  ISETP.GE.U32.AND P1, PT, R16.reuse, 0x700, PT ;  /* 0x000007001000780c */ /* 0x040fe40003f26070 */
[----:B------:R-:W-:-:S04]  /*18f0*/  LEA.HI R17, R16, 0x1, RZ, 0x18 ;  /* 0x0000000110117811 */ /* 0x000fc800078fc0ff */
[----:B------:R-:W-:-:S04]  /*1900*/  LOP3.LUT R18, R17, 0x7, RZ, 0xc0, !PT ;  /* 0x0000000711127812 */ /* 0x000fc800078ec0ff */
[----:B------:R-:W-:-:S03]  /*1910*/  ISETP.NE.AND P0, PT, R18, RZ, PT ;  /* 0x000000ff1200720c */ /* 0x000fc60003f05270 */
[----:B0-----:R-:W-:Y:S10]  /*1920*/  @!P1 BRA `(.L_x_70) ;  /* 0x0000000000649947 */ /* 0x001ff40003800000 */
[----:B------:R-:W-:Y:S01]  /*1930*/  IADD3 R15, P1, PT, R3, R12, RZ ;  /* 0x0000000c030f7210 */ /* 0x000fe20007f3e0ff */
[----:B------:R-:W-:Y:S01]  /*1940*/  IMAD.MOV.U32 R13, RZ, RZ, R3 ;  /* 0x000000ffff0d7224 */ /* 0x000fe200078e0003 */
[----:B------:R-:W-:Y:S02]  /*1950*/  LOP3.LUT R9, R17, 0x1fffff8, RZ, 0xc0, !PT ;  /* 0x01fffff811097812 */ /* 0x000fe400078ec0ff */
[C---:B-----5:R-:W-:Y:S01]  /*1960*/  LEA R14, P2, R15.reuse, R6, 0x2 ;  /* 0x000000060f0e7211 */ /* 0x060fe200078410ff */
[----:B------:R-:W-:Y:S02]  /*1970*/  IMAD.X R10, RZ, RZ, RZ, P1 ;  /* 0x000000ffff0a7224 */ /* 0x000fe400008e06ff */
[----:B------:R-:W-:Y:S01]  /*1980*/  IMAD.MOV R9, RZ, RZ, -R9 ;  /* 0x000000ffff097224 */ /* 0x000fe200078e0a09 */
[----:B------:R-:W-:Y:S02]  /*1990*/  IADD3 R14, P1, PT, R14, 0x1000, RZ ;  /* 0x000010000e0e7810 */ /* 0x000fe40007f3e0ff */
[----:B------:R-:W-:-:S04]  /*19a0*/  LEA.HI.X R15, R15, R7, R10, 0x2, P2 ;  /* 0x000000070f0f7211 */ /* 0x000fc800010f140a */
[----:B------:R-:W-:-:S07]  /*19b0*/  IADD3.X R15, PT, PT, RZ, R15, RZ, P1, !PT ;  /* 0x0000000fff0f7210 */ /* 0x000fce0000ffe4ff */
.L_x_71:
[----:B0-----:R-:W-:Y:S02]  /*19c0*/  IMAD.MOV.U32 R10, RZ, RZ, R14 ;  /* 0x000000ffff0a7224 */ /* 0x001fe400078e000e */
[----:B------:R-:W-:Y:S02]  /*19d0*/  IMAD.MOV.U32 R11, RZ, RZ, R15 ;  /* 0x000000ffff0b7224 */ /* 0x000fe400078e000f */
[----:B------:R-:W-:Y:S01]  /*19e0*/  VIADD R9, R9, 0x8 ;  /* 0x0000000809097836 */ /* 0x000fe20000000000 */
[----:B------:R-:W-:Y:S01]  /*19f0*/  IADD3 R14, P2, PT, R10, 0x2000, RZ ;  /* 0x000020000a0e7810 */ /* 0x000fe20007f5e0ff */
[----:B------:R-:W-:Y:S01]  /*1a00*/  VIADD R13, R13, 0x800 ;  /* 0x000008000d0d7836 */ /* 0x000fe20000000000 */
[----:B------:R0:W-:Y:S02]  /*1a10*/  STG.E desc[UR8][R10.64+-0x1000], R8 ;  /* 0xfff000080a007986 */ /* 0x0001e4000c101908 */
[----:B------:R-:W-:Y:S02]  /*1a20*/  ISETP.NE.AND P1, PT, R9, RZ, PT ;  /* 0x000000ff0900720c */ /* 0x000fe40003f25270 */
[----:B------:R0:W-:Y:S01]  /*1a30*/  STG.E desc[UR8][R10.64+-0xc00], R8 ;  /* 0xfff400080a007986 */ /* 0x0001e2000c101908 */
[----:B------:R-:W-:-:S03]  /*1a40*/  IADD3.X R15, PT, PT, RZ, R11, RZ, P2, !PT ;  /* 0x0000000bff0f7210 */ /* 0x000fc600017fe4ff */
[----:B------:R0:W-:Y:S04]  /*1a50*/  STG.E desc[UR8][R10.64+-0x800], R8 ;  /* 0xfff800080a007986 */ /* 0x0001e8000c101908 */
[----:B------:R0:W-:Y:S04]  /*1a60*/  STG.E desc[UR8][R10.64+-0x400], R8 ;  /* 0xfffc00080a007986 */ /* 0x0001e8000c101908 */
[----:B------:R0:W-:Y:S04]  /*1a70*/  STG.E desc[UR8][R10.64], R8 ;  /* 0x000000080a007986 */ /* 0x0001e8000c101908 */
[----:B------:R0:W-:Y:S04]  /*1a80*/  STG.E desc[UR8][R10.64+0x400], R8 ;  /* 0x000400080a007986 */ /* 0x0001e8000c101908 */
[----:B------:R0:W-:Y:S04]  /*1a90*/  STG.E desc[UR8][R10.64+0x800], R8 ;  /* 0x000800080a007986 */ /* 0x0001e8000c101908 */
[----:B------:R0:W-:Y:S01]  /*1aa0*/  STG.E desc[UR8][R10.64+0xc00], R8 ;  /* 0x000c00080a007986 */ /* 0x0001e2000c101908 */
[----:B------:R-:W-:Y:S05]  /*1ab0*/  @P1 BRA `(.L_x_71) ;  /* 0xfffffffc00c01947 */ /* 0x000fea000383ffff */
.L_x_70:
[----:B------:R-:W-:Y:S05]  /*1ac0*/  BSYNC.RECONVERGENT B1 ;  /* 0x0000000000017941 */ /* 0x000fea0003800200 */
.L_x_69:
[----:B------:R-:W-:Y:S05]  /*1ad0*/  @!P0 BRA `(.L_x_68) ;  /* 0x0000000000748947 */ /* 0x000fea0003800000 */
[----:B------:R-:W-:Y:S01]  /*1ae0*/  ISETP.GE.U32.AND P0, PT, R18, 0x4, PT ;  /* 0x000000041200780c */ /* 0x000fe20003f06070 */
[----:B------:R-:W-:Y:S01]  /*1af0*/  BSSY.RECONVERGENT B1, `(.L_x_72) ;  /* 0x000000c000017945 */ /* 0x000fe20003800200 */
[----:B------:R-:W-:-:S11]  /*1b00*/  LOP3.LUT P1, R17, R17, 0x3, RZ, 0xc0, !PT ;  /* 0x0000000311117812 */ /* 0x000fd6000782c0ff */
[----:B------:R-:W-:Y:S05]  /*1b10*/  @!P0 BRA `(.L_x_73) ;  /* 0x0000000000248947 */ /* 0x000fea0003800000 */
[----:B------:R-:W-:Y:S01]  /*1b20*/  IADD3 R9, P0, PT, R12, R13, RZ ;  /* 0x0000000d0c097210 */ /* 0x000fe20007f1e0ff */
[----:B------:R-:W-:-:S04]  /*1b30*/  VIADD R13, R13, 0x400 ;  /* 0x000004000d0d7836 */ /* 0x000fc80000000000 */
[----:B0-----:R-:W-:Y:S01]  /*1b40*/  IMAD.X R11, RZ, RZ, RZ, P0 ;  /* 0x000000ffff0b7224 */ /* 0x001fe200000e06ff */
[----:B-----5:R-:W-:-:S04]  /*1b50*/  LEA R10, P0, R9, R6, 0x2 ;  /* 0x00000006090a7211 */ /* 0x020fc800078010ff */
[----:B------:R-:W-:-:S05]  /*1b60*/  LEA.HI.X R11, R9, R7, R11, 0x2, P0 ;  /* 0x00000007090b7211 */ /* 0x000fca00000f140b */
[----:B------:R1:W-:Y:S04]  /*1b70*/  STG.E desc[UR8][R10.64], R8 ;  /* 0x000000080a007986 */ /* 0x0003e8000c101908 */
[----:B------:R1:W-:Y:S04]  /*1b80*/  STG.E desc[UR8][R10.64+0x400], R8 ;  /* 0x000400080a007986 */ /* 0x0003e8000c101908 */
[----:B------:R1:W-:Y:S04]  /*1b90*/  STG.E desc[UR8][R10.64+0x800], R8 ;  /* 0x000800080a007986 */ /* 0x0003e8000c101908 */
[----:B------:R1:W-:Y:S02]  /*1ba0*/  STG.E desc[UR8][R10.64+0xc00], R8 ;  /* 0x000c00080a007986 */ /* 0x0003e4000c101908 */
.L_x_73:
[----:B------:R-:W-:Y:S05]  /*1bb0*/  BSYNC.RECONVERGENT B1 ;  /* 0x0000000000017941 */ /* 0x000fea0003800200 */
.L_x_72:
[----:B------:R-:W-:Y:S05]  /*1bc0*/  @!P1 BRA `(.L_x_68) ;  /* 0x0000000000389947 */ /* 0x000fea0003800000 */
[----:B------:R-:W-:Y:S02]  /*1bd0*/  ISETP.NE.AND P1, PT, R17, 0x1, PT ;  /* 0x000000011100780c */ /* 0x000fe40003f25270 */
[----:B------:R-:W-:-:S11]  /*1be0*/  LOP3.LUT P0, RZ, R16, 0x100, RZ, 0xc0, !PT ;  /* 0x0000010010ff7812 */ /* 0x000fd6000780c0ff */
[----:B01----:R-:W-:Y:S02]  /*1bf0*/  @P1 IADD3 R11, P2, PT, R12, R13, RZ ;  /* 0x0000000d0c0b1210 */ /* 0x003fe40007f5e0ff */
[----:B------:R-:W-:-:S04]  /*1c00*/  @P1 IADD3 R13, PT, PT, R13, 0x200, RZ ;  /* 0x000002000d0d1810 */ /* 0x000fc80007ffe0ff */
[----:B------:R-:W-:Y:S01]  /*1c10*/  @!P0 IADD3 R9, P3, PT, R12, R13, RZ ;  /* 0x0000000d0c098210 */ /* 0x000fe20007f7e0ff */
[----:B------:R-:W-:Y:S01]  /*1c20*/  @P1 IMAD.X R13, RZ, RZ, RZ, P2 ;  /* 0x000000ffff0d1224 */ /* 0x000fe200010e06ff */
[----:B-----5:R-:W-:-:S03]  /*1c30*/  @P1 LEA R10, P2, R11, R6, 0x2 ;  /* 0x000000060b0a1211 */ /* 0x020fc600078410ff */
[----:B------:R-:W-:Y:S01]  /*1c40*/  @!P0 IMAD.X R12, RZ, RZ, RZ, P3 ;  /* 0x000000ffff0c8224 */ /* 0x000fe200018e06ff */
[----:B------:R-:W-:Y:S02]  /*1c50*/  @!P0 LEA R6, P3, R9, R6, 0x2 ;  /* 0x0000000609068211 */ /* 0x000fe400078610ff */
[-C--:B------:R-:W-:Y:S02]  /*1c60*/  @P1 LEA.HI.X R11, R11, R7.reuse, R13, 0x2, P2 ;  /* 0x000000070b0b1211 */ /* 0x080fe400010f140d */
[----:B------:R-:W-:-:S03]  /*1c70*/  @!P0 LEA.HI.X R7, R9, R7, R12, 0x2, P3 ;  /* 0x0000000709078211 */ /* 0x000fc600018f140c */
[----:B------:R0:W-:Y:S04]  /*1c80*/  @P1 STG.E desc[UR8][R10.64], R8 ;  /* 0x000000080a001986 */ /* 0x0001e8000c101908 */
[----:B------:R0:W-:Y:S04]  /*1c90*/  @P1 STG.E desc[UR8][R10.64+0x400], R8 ;  /* 0x000400080a001986 */ /* 0x0001e8000c101908 */
[----:B------:R0:W-:Y:S02]  /*1ca0*/  @!P0 STG.E desc[UR8][R6.64], R8 ;  /* 0x0000000806008986 */ /* 0x0001e4000c101908 */
.L_x_68:
[----:B------:R-:W-:Y:S05]  /*1cb0*/  BSYNC.RECONVERGENT B0 ;  /* 0x0000000000007941 */ /* 0x000fea0003800200 */
.L_x_4:
[----:B------:R-:W-:Y:S01]  /*1cc0*/  UIADD3 UR6, UPT, UPT, UR7, UR6, URZ ;  /* 0x0000000607067290 */ /* 0x000fe2000fffe0ff */
[----:B------:R-:W-:Y:S11]  /*1cd0*/  BRA `(.L_x_74) ;  /* 0xffffffe400007947 */ /* 0x000ff6000383ffff */
.L_x_75:
[----:B------:R-:W-:-:S00]  /*1ce0*/  BRA `(.L_x_75) ;  /* 0xfffffffc00fc7947 */ /* 0x000fc0000383ffff */
[----:B------:R-:W-:-:S00]  /*1cf0*/  NOP ;  /* 0x0000000000007918 */ /* 0x000fc00000000000 */
        /* <DEDUP_REMOVED lines=8> */
.L_x_262:


//--------------------- .text._ZN3cub18CUB_300001_SM_10006detail12batch_memcpy17BatchMemcpyKernelINS2_10policy_hubIjjE9Policy700EN6thrust24THRUST_300001_SM_1000_NS18transform_iteratorI18GetIteratorToRangeNS8_17counting_iteratorIjNS8_11use_defaultESC_SC_EESC_SC_EENS9_I13GetPtrToRangeSD_SC_SC_EENS9_I12GetRunLengthSD_SC_SC_EEjPNS8_17constant_iteratorIiSC_SC_EEPPiPjSO_jNS0_13ScanTileStateIjLb1EEESQ_LNS0_7CopyAlgE1EEEvT0_T1_T2_T3_T4_T5_T6_T7_T9_T10_ --------------------------
	.section	.text._ZN3cub18CUB_300001_SM_10006detail12batch_memcpy17BatchMemcpyKernelINS2_10policy_hubIjjE9Policy700EN6thrust24THRUST_300001_SM_1000_NS18transform_iteratorI18GetIteratorToRangeNS8_17counting_iteratorIjNS8_11use_defaultESC_SC_EESC_SC_EENS9_I13GetPtrToRangeSD_SC_SC_EENS9_I12GetRunLengthSD_SC_SC_EEjPNS8_17constant_iteratorIiSC_SC_EEPPiPjSO_jNS0_13ScanTileStateIjLb1EEESQ_LNS0_7CopyAlgE1EEEvT0_T1_T2_T3_T4_T5_T6_T7_T9_T10_,"ax",@progbits
	.align	128
        .global         _ZN3cub18CUB_300001_SM_10006detail12batch_memcpy17BatchMemcpyKernelINS2_10policy_hubIjjE9Policy700EN6thrust24THRUST_300001_SM_1000_NS18transform_iteratorI18GetIteratorToRangeNS8_17counting_iteratorIjNS8_11use_defaultESC_SC_EESC_SC_EENS9_I13GetPtrToRangeSD_SC_SC_EENS9_I12GetRunLengthSD_SC_SC_EEjPNS8_17constant_iteratorIiSC_SC_EEPPiPjSO_jNS0_13ScanTileStateIjLb1EEESQ_LNS0_7CopyAlgE1EEEvT0_T1_T2_T3_T4_T5_T6_T7_T9_T10_
        .type           _ZN3cub18CUB_300001_SM_10006detail12batch_memcpy17BatchMemcpyKernelINS2_10policy_hubIjjE9Policy700EN6thrust24THRUST_300001_SM_1000_NS18transform_iteratorI18GetIteratorToRangeNS8_17counting_iteratorIjNS8_11use_defaultESC_SC_EESC_SC_EENS9_I13GetPtrToRangeSD_SC_SC_EENS9_I12GetRunLengthSD_SC_SC_EEjPNS8_17constant_iteratorIiSC_SC_EEPPiPjSO_jNS0_13ScanTileStateIjLb1EEESQ_LNS0_7CopyAlgE1EEEvT0_T1_T2_T3_T4_T5_T6_T7_T9_T10_,@function
        .size           _ZN3cub18CUB_300001_SM_10006detail12batch_memcpy17BatchMemcpyKernelINS2_10policy_hubIjjE9Policy700EN6thrust24THRUST_300001_SM_1000_NS18transform_iteratorI18GetIteratorToRangeNS8_17counting_iteratorIjNS8_11use_defaultESC_SC_EESC_SC_EENS9_I13GetPtrToRangeSD_SC_SC_EENS9_I12GetRunLengthSD_SC_SC_EEjPNS8_17constant_iteratorIiSC_SC_EEPPiPjSO_jNS0_13ScanTileStateIjLb1EEESQ_LNS0_7CopyAlgE1EEEvT0_T1_T2_T3_T4_T5_T6_T7_T9_T10_,(.L_x_263 - _ZN3cub18CUB_300001_SM_10006detail12batch_memcpy17BatchMemcpyKernelINS2_10policy_hubIjjE9Policy700EN6thrust24THRUST_300001_SM_1000_NS18transform_iteratorI18GetIteratorToRangeNS8_17counting_iteratorIjNS8_11use_defaultESC_SC_EESC_SC_EENS9_I13GetPtrToRangeSD_SC_SC_EENS9_I12GetRunLengthSD_SC_SC_EEjPNS8_17constant_iteratorIiSC_SC_EEPPiPjSO_jNS0_13ScanTileStateIjLb1EEESQ_LNS0_7CopyAlgE1EEEvT0_T1_T2_T3_T4_T5_T6_T7_T9_T10_)
        .other          _ZN3cub18CUB_300001_SM_10006detail12batch_memcpy17BatchMemcpyKernelINS2_10policy_hubIjjE9Policy700EN6thrust24THRUST_300001_SM_1000_NS18transform_iteratorI18GetIteratorToRangeNS8_17counting_iteratorIjNS8_11use_defaultESC_SC_EESC_SC_EENS9_I13GetPtrToRangeSD_SC_SC_EENS9_I12GetRunLengthSD_SC_SC_EEjPNS8_17constant_iteratorIiSC_SC_EEPPiPjSO_jNS0_13ScanTileStateIjLb1EEESQ_LNS0_7CopyAlgE1EEEvT0_T1_T2_T3_T4_T5_T6_T7_T9_T10_,@"STO_CUDA_ENTRY STV_DEFAULT"
_ZN3cub18CUB_300001_SM_10006detail12batch_memcpy17BatchMemcpyKernelINS2_10policy_hubIjjE9Policy700EN6thrust24THRUST_300001_SM_1000_NS18transform_iteratorI18GetIteratorToRangeNS8_17counting_iteratorIjNS8_11use_defaultESC_SC_EESC_SC_EENS9_I13GetPtrToRangeSD_SC_SC_EENS9_I12GetRunLengthSD_SC_SC_EEjPNS8_17constant_iteratorIiSC_SC_EEPPiPjSO_jNS0_13ScanTileStateIjLb1EEESQ_LNS0_7CopyAlgE1EEEvT0_T1_T2_T3_T4_T5_T6_T7_T9_T10_:
.text._ZN3cub18CUB_300001_SM_10006detail12batch_memcpy17BatchMemcpyKernelINS2_10policy_hubIjjE9Policy700EN6thrust24THRUST_300001_SM_1000_NS18transform_iteratorI18GetIteratorToRangeNS8_17counting_iteratorIjNS8_11use_defaultESC_SC_EESC_SC_EENS9_I13GetPtrToRangeSD_SC_SC_EENS9_I12GetRunLengthSD_SC_SC_EEjPNS8_17constant_iteratorIiSC_SC_EEPPiPjSO_jNS0_13ScanTileStateIjLb1EEESQ_LNS0_7CopyAlgE1EEEvT0_T1_T2_T3_T4_T5_T6_T7_T9_T10_:
[----:B------:R-:W-:Y:S01]  /*0000*/  LDC R1, c[0x0][0x37c] ;  /* 0x0000df00ff017b82 */ /* 0x000fe20000000800 */
[----:B------:R-:W0:Y:S07]  /*0010*/  S2R R36, SR_CTAID.X ;  /* 0x0000000000247919 */ /* 0x000e2e0000002500 */
[----:B------:R-:W1:Y:S01]  /*0020*/  LDC R5, c[0x0][0x3b8] ;  /* 0x0000ee00ff057b82 */ /* 0x000e620000000800 */
[----:B------:R-:W2:Y:S07]  /*0030*/  LDCU.64 UR6, c[0x0][0x358] ;  /* 0x00006b00ff0677ac */ /* 0x000eae0008000a00 */
[----:B------:R-:W3:Y:S01]  /*0040*/  LDC R3, c[0x0][0x3a8] ;  /* 0x0000ea00ff037b82 */ /* 0x000ee20000000800 */
[C---:B0-----:R-:W-:Y:S01]  /*0050*/  LEA R0, R36.reuse, 0x200, 0x9 ;  /* 0x0000020024007811 */ /* 0x041fe200078e48ff */
[----:B---3--:R-:W-:-:S03]  /*0060*/  IMAD R3, R36, 0x200, R3 ;  /* 0x0000020024037824 */ /* 0x008fc600078e0203 */
[----:B-1----:R-:W-:-:S13]  /*0070*/  ISETP.GE.U32.AND P0, PT, R0, R5, PT ;  /* 0x000000050000720c */ /* 0x002fda0003f06070 */
[----:B--2---:R-:W-:Y:S05]  /*0080*/  @P0 BRA `(.L_x_76) ;  /* 0x00000000007c0947 */ /* 0x004fea0003800000 */
[----:B------:R-:W0:Y:S01]  /*0090*/  S2R R0, SR_TID.X ;  /* 0x0000000000007919 */ /* 0x000e220000002100 */
[----:B------:R-:W1:Y:S01]  /*00a0*/  LDC.64 R4, c[0x0][0x3b0] ;  /* 0x0000ec00ff047b82 */ /* 0x000e620000000a00 */
[----:B0-----:R-:W-:-:S04]  /*00b0*/  IMAD.IADD R7, R3, 0x1, R0 ;  /* 0x0000000103077824 */ /* 0x001fc800078e0200 */
[C---:B-1----:R-:W-:Y:S01]  /*00c0*/  IMAD.WIDE.U32 R8, R7.reuse, 0x4, R4 ;  /* 0x0000000407087825 */ /* 0x042fe200078e0004 */
[----:B------:R-:W-:-:S03]  /*00d0*/  IADD3 R25, PT, PT, R7, 0x181, RZ ;  /* 0x0000018107197810 */ /* 0x000fc60007ffe0ff */
[C---:B------:R-:W-:Y:S01]  /*00e0*/  VIADD R11, R7.reuse, 0x1 ;  /* 0x00000001070b7836 */ /* 0x040fe20000000000 */
[----:B------:R0:W2:Y:S01]  /*00f0*/  LDG.E R13, desc[UR6][R8.64] ;  /* 0x00000006080d7981 */ /* 0x0000a2000c1e1900 */
[C---:B------:R-:W-:Y:S02]  /*0100*/  VIADD R17, R7.reuse, 0x81 ;  /* 0x0000008107117836 */ /* 0x040fe40000000000 */
[C---:B------:R-:W-:Y:S02]  /*0110*/  VIADD R15, R7.reuse, 0x80 ;  /* 0x00000080070f7836 */ /* 0x040fe40000000000 */
[C---:B------:R-:W-:Y:S02]  /*0120*/  VIADD R21, R7.reuse, 0x101 ;  /* 0x0000010107157836 */ /* 0x040fe40000000000 */
[C---:B------:R-:W-:Y:S02]  /*0130*/  VIADD R19, R7.reuse, 0x100 ;  /* 0x0000010007137836 */ /* 0x040fe40000000000 */
[----:B------:R-:W-:-:S02]  /*0140*/  VIADD R23, R7, 0x180 ;  /* 0x0000018007177836 */ /* 0x000fc40000000000 */
[----:B------:R-:W-:-:S04]  /*0150*/  IMAD.WIDE.U32 R6, R11, 0x4, R4 ;  /* 0x000000040b067825 */ /* 0x000fc800078e0004 */
[--C-:B------:R-:W-:Y:S02]  /*0160*/  IMAD.WIDE.U32 R10, R17, 0x4, R4.reuse ;  /* 0x00000004110a7825 */ /* 0x100fe400078e0004 */
[----:B------:R-:W2:Y:S02]  /*0170*/  LDG.E R6, desc[UR6][R6.64] ;  /* 0x0000000606067981 */ /* 0x000ea4000c1e1900 */
[--C-:B------:R-:W-:Y:S02]  /*0180*/  IMAD.WIDE.U32 R14, R15, 0x4, R4.reuse ;  /* 0x000000040f0e7825 */ /* 0x100fe400078e0004 */
[----:B------:R-:W3:Y:S02]  /*0190*/  LDG.E R10, desc[UR6][R10.64] ;  /* 0x000000060a0a7981 */ /* 0x000ee4000c1e1900 */
[--C-:B------:R-:W-:Y:S02]  /*01a0*/  IMAD.WIDE.U32 R16, R21, 0x4, R4.reuse ;  /* 0x0000000415107825 */ /* 0x100fe400078e0004 */
[----:B------:R-:W3:Y:S02]  /*01b0*/  LDG.E R15, desc[UR6][R14.64] ;  /* 0x000000060e0f7981 */ /* 0x000ee4000c1e1900 */
[----:B------:R-:W-:-:S02]  /*01c0*/  IMAD.WIDE.U32 R18, R19, 0x4, R4 ;  /* 0x0000000413127825 */ /* 0x000fc400078e0004 */
[----:B------:R-:W4:Y:S02]  /*01d0*/  LDG.E R16, desc[UR6][R16.64] ;  /* 0x0000000610107981 */ /* 0x000f24000c1e1900 */
[--C-:B0-----:R-:W-:Y:S02]  /*01e0*/  IMAD.WIDE.U32 R8, R25, 0x4, R4.reuse ;  /* 0x0000000419087825 */ /* 0x101fe400078e0004 */
[----:B------:R-:W4:Y:S02]  /*01f0*/  LDG.E R19, desc[UR6][R18.64] ;  /* 0x0000000612137981 */ /* 0x000f24000c1e1900 */
[----:B------:R-:W-:Y:S02]  /*0200*/  IMAD.WIDE.U32 R4, R23, 0x4, R4 ;  /* 0x0000000417047825 */ /* 0x000fe400078e0004 */
[----:B------:R-:W5:Y:S04]  /*0210*/  LDG.E R8, desc[UR6][R8.64] ;  /* 0x0000000608087981 */ /* 0x000f68000c1e1900 */
[----:B------:R-:W5:Y:S01]  /*0220*/  LDG.E R5, desc[UR6][R4.64] ;  /* 0x0000000604057981 */ /* 0x000f62000c1e1900 */
[----:B--2---:R-:W-:-:S02]  /*0230*/  IMAD.IADD R0, R6, 0x1, -R13 ;  /* 0x0000000106007824 */ /* 0x004fc400078e0a0d */
[----:B---3--:R-:W-:Y:S02]  /*0240*/  IMAD.IADD R2, R10, 0x1, -R15 ;  /* 0x000000010a027824 */ /* 0x008fe400078e0a0f */
[----:B----4-:R-:W-:Y:S02]  /*0250*/  IMAD.IADD R12, R16, 0x1, -R19 ;  /* 0x00000001100c7824 */ /* 0x010fe400078e0a13 */
[----:B-----5:R-:W-:Y:S01]  /*0260*/  IMAD.IADD R13, R8, 0x1, -R5 ;  /* 0x00000001080d7824 */ /* 0x020fe200078e0a05 */
[----:B------:R-:W-:Y:S06]  /*0270*/  BRA `(.L_x_77) ;  /* 0x0000000000b07947 */ /* 0x000fec0003800000 */
.L_x_76:
[----:B------:R-:W0:Y:S01]  /*0280*/  S2R R13, SR_TID.X ;  /* 0x00000000000d7919 */ /* 0x000e220000002100 */
[----:B------:R-:W-:Y:S02]  /*0290*/  IMAD R0, R36, -0x200, R5 ;  /* 0xfffffe0024007824 */ /* 0x000fe400078e0205 */
[----:B0-----:R-:W-:-:S03]  /*02a0*/  VIADD R2, R13, 0x80 ;  /* 0x000000800d027836 */ /* 0x001fc60000000000 */
[CC--:B------:R-:W-:Y:S01]  /*02b0*/  ISETP.GE.AND P0, PT, R13.reuse, R0.reuse, PT ;  /* 0x000000000d00720c */ /* 0x0c0fe20003f06270 */
[C---:B------:R-:W-:Y:S02]  /*02c0*/  VIADD R12, R13.reuse, 0x100 ;  /* 0x000001000d0c7836 */ /* 0x040fe40000000000 */
[----:B------:R-:W-:Y:S01]  /*02d0*/  VIADD R14, R13, 0x180 ;  /* 0x000001800d0e7836 */ /* 0x000fe20000000000 */
[-C--:B------:R-:W-:Y:S02]  /*02e0*/  ISETP.GE.AND P1, PT, R2, R0.reuse, PT ;  /* 0x000000000200720c */ /* 0x080fe40003f26270 */
[-C--:B------:R-:W-:Y:S02]  /*02f0*/  ISETP.GE.AND P2, PT, R12, R0.reuse, PT ;  /* 0x000000000c00720c */ /* 0x080fe40003f46270 */
[----:B------:R-:W-:-:S05]  /*0300*/  ISETP.GE.AND P3, PT, R14, R0, PT ;  /* 0x000000000e00720c */ /* 0x000fca0003f66270 */
[----:B------:R-:W0:Y:S01]  /*0310*/  @!P0 LDC.64 R8, c[0x0][0x3b0] ;  /* 0x0000ec00ff088b82 */ /* 0x000e220000000a00 */
[----:B------:R-:W-:-:S03]  /*0320*/  @!P0 IMAD.IADD R17, R3, 0x1, R13 ;  /* 0x0000000103118824 */ /* 0x000fc600078e020d */
[----:B------:R-:W-:Y:S02]  /*0330*/  @!P1 IMAD.IADD R13, R3, 0x1, R2 ;  /* 0x00000001030d9824 */ /* 0x000fe400078e0202 */
[----:B------:R-:W-:Y:S02]  /*0340*/  @!P0 IADD3 R19, PT, PT, R17, 0x1, RZ ;  /* 0x0000000111138810 */ /* 0x000fe40007ffe0ff */
[----:B------:R-:W1:Y:S08]  /*0350*/  @!P1 LDC.64 R10, c[0x0][0x3b0] ;  /* 0x0000ec00ff0a9b82 */ /* 0x000e700000000a00 */
[----:B------:R-:W2:Y:S08]  /*0360*/  @!P2 LDC.64 R6, c[0x0][0x3b0] ;  /* 0x0000ec00ff06ab82 */ /* 0x000eb00000000a00 */
[----:B------:R-:W3:Y:S01]  /*0370*/  @!P3 LDC.64 R4, c[0x0][0x3b0] ;  /* 0x0000ec00ff04bb82 */ /* 0x000ee20000000a00 */
[----:B------:R-:W-:-:S02]  /*0380*/  @!P2 IMAD.IADD R23, R3, 0x1, R12 ;  /* 0x000000010317a824 */ /* 0x000fc400078e020c */
[----:B------:R-:W-:Y:S02]  /*0390*/  @!P3 IMAD.IADD R27, R3, 0x1, R14 ;  /* 0x00000001031bb824 */ /* 0x000fe400078e020e */
[----:B0-----:R-:W-:-:S04]  /*03a0*/  @!P0 IMAD.WIDE.U32 R16, R17, 0x4, R8 ;  /* 0x0000000411108825 */ /* 0x001fc800078e0008 */
[----:B------:R-:W-:Y:S02]  /*03b0*/  @!P1 VIADD R15, R13, 0x1 ;  /* 0x000000010d0f9836 */ /* 0x000fe40000000000 */
[----:B------:R-:W-:Y:S02]  /*03c0*/  @!P2 VIADD R25, R23, 0x1 ;  /* 0x000000011719a836 */ /* 0x000fe40000000000 */
[----:B------:R-:W-:Y:S02]  /*03d0*/  @!P3 VIADD R29, R27, 0x1 ;  /* 0x000000011b1db836 */ /* 0x000fe40000000000 */
[----:B------:R-:W-:Y:S02]  /*03e0*/  @!P0 IMAD.WIDE.U32 R18, R19, 0x4, R8 ;  /* 0x0000000413128825 */ /* 0x000fe400078e0008 */
[----:B------:R3:W4:Y:S02]  /*03f0*/  @!P0 LDG.E R8, desc[UR6][R16.64] ;  /* 0x0000000610088981 */ /* 0x000724000c1e1900 */
[----:B-1----:R-:W-:-:S02]  /*0400*/  @!P1 IMAD.WIDE.U32 R12, R13, 0x4, R10 ;  /* 0x000000040d0c9825 */ /* 0x002fc400078e000a */
[----:B------:R-:W4:Y:S02]  /*0410*/  @!P0 LDG.E R9, desc[UR6][R18.64] ;  /* 0x0000000612098981 */ /* 0x000f24000c1e1900 */
[----:B------:R-:W-:Y:S02]  /*0420*/  @!P1 IMAD.WIDE.U32 R10, R15, 0x4, R10 ;  /* 0x000000040f0a9825 */ /* 0x000fe400078e000a */
[----:B------:R0:W5:Y:S02]  /*0430*/  @!P1 LDG.E R21, desc[UR6][R12.64] ;  /* 0x000000060c159981 */ /* 0x000164000c1e1900 */
[----:B--2---:R-:W-:Y:S02]  /*0440*/  @!P2 IMAD.WIDE.U32 R14, R23, 0x4, R6 ;  /* 0x00000004170ea825 */ /* 0x004fe400078e0006 */
[----:B------:R-:W5:Y:S02]  /*0450*/  @!P1 LDG.E R10, desc[UR6][R10.64] ;  /* 0x000000060a0a9981 */ /* 0x000f64000c1e1900 */
[----:B---3--:R-:W-:-:S02]  /*0460*/  @!P3 IMAD.WIDE.U32 R16, R27, 0x4, R4 ;  /* 0x000000041b10b825 */ /* 0x008fc400078e0004 */
[----:B------:R-:W2:Y:S02]  /*0470*/  @!P2 LDG.E R15, desc[UR6][R14.64] ;  /* 0x000000060e0fa981 */ /* 0x000ea4000c1e1900 */
[----:B------:R-:W-:Y:S02]  /*0480*/  @!P2 IMAD.WIDE.U32 R6, R25, 0x4, R6 ;  /* 0x000000041906a825 */ /* 0x000fe400078e0006 */
[----:B------:R-:W3:Y:S02]  /*0490*/  @!P3 LDG.E R17, desc[UR6][R16.64] ;  /* 0x000000061011b981 */ /* 0x000ee4000c1e1900 */
[----:B------:R-:W-:Y:S02]  /*04a0*/  @!P3 IMAD.WIDE.U32 R4, R29, 0x4, R4 ;  /* 0x000000041d04b825 */ /* 0x000fe400078e0004 */
[----:B------:R-:W2:Y:S04]  /*04b0*/  @!P2 LDG.E R6, desc[UR6][R6.64] ;  /* 0x000000060606a981 */ /* 0x000ea8000c1e1900 */
[----:B------:R-:W3:Y:S01]  /*04c0*/  @!P3 LDG.E R4, desc[UR6][R4.64] ;  /* 0x000000060404b981 */ /* 0x000ee2000c1e1900 */
[----:B0-----:R-:W-:Y:S01]  /*04d0*/  CS2R R12, SRZ ;  /* 0x00000000000c7805 */ /* 0x001fe2000001ff00 */
[----:B------:R-:W-:-:S02]  /*04e0*/  IMAD.MOV.U32 R0, RZ, RZ, RZ ;  /* 0x000000ffff007224 */ /* 0x000fc400078e00ff */
[----:B------:R-:W-:Y:S01]  /*04f0*/  IMAD.MOV.U32 R2, RZ, RZ, RZ ;  /* 0x000000ffff027224 */ /* 0x000fe200078e00ff */
[----:B----4-:R-:W-:Y:S01]  /*0500*/  @!P0 IADD3 R0, PT, PT, R9, -R8, RZ ;  /* 0x8000000809008210 */ /* 0x010fe20007ffe0ff */
[----:B-----5:R-:W-:Y:S02]  /*0510*/  @!P1 IMAD.IADD R2, R10, 0x1, -R21 ;  /* 0x000000010a029824 */ /* 0x020fe400078e0a15 */
[----:B--2---:R-:W-:Y:S02]  /*0520*/  @!P2 IMAD.IADD R12, R6, 0x1, -R15 ;  /* 0x00000001060ca824 */ /* 0x004fe400078e0a0f */
[----:B---3--:R-:W-:-:S07]  /*0530*/  @!P3 IMAD.IADD R13, R4, 0x1, -R17 ;  /* 0x00000001040db824 */ /* 0x008fce00078e0a11 */
.L_x_77:
[----:B------:R-:W-:Y:S01]  /*0540*/  ISETP.GT.U32.AND P6, PT, R0, 0x2000, PT ;  /* 0x000020000000780c */ /* 0x000fe20003fc4070 */
[----:B------:R-:W0:Y:S01]  /*0550*/  S2R R22, SR_TID.X ;  /* 0x0000000000167919 */ /* 0x000e220000002100 */
[----:B------:R-:W-:Y:S01]  /*0560*/  ISETP.GT.U32.AND P5, PT, R2, 0x2000, PT ;  /* 0x000020000200780c */ /* 0x000fe20003fa4070 */
[----:B------:R-:W1:Y:S01]  /*0570*/  S2UR UR5, SR_CgaCtaId ;  /* 0x00000000000579c3 */ /* 0x000e620000008800 */
[----:B------:R-:W-:Y:S01]  /*0580*/  ISETP.GT.U32.AND P4, PT, R12, 0x2000, PT ;  /* 0x000020000c00780c */ /* 0x000fe20003f84070 */
[----:B------:R-:W-:Y:S01]  /*0590*/  IMAD.MOV.U32 R30, RZ, RZ, 0x2 ;  /* 0x00000002ff1e7424 */ /* 0x000fe200078e00ff */
[----:B------:R-:W-:Y:S01]  /*05a0*/  ISETP.GT.U32.AND P2, PT, R0, 0x80, PT ;  /* 0x000000800000780c */ /* 0x000fe20003f44070 */
[----:B------:R-:W-:Y:S01]  /*05b0*/  IMAD.MOV.U32 R29, RZ, RZ, 0x2 ;  /* 0x00000002ff1d7424 */ /* 0x000fe200078e00ff */
[----:B------:R-:W-:Y:S01]  /*05c0*/  ISETP.GT.U32.AND P1, PT, R2, 0x80, PT ;  /* 0x000000800200780c */ /* 0x000fe20003f24070 */
[----:B------:R-:W-:Y:S01]  /*05d0*/  IMAD.MOV.U32 R20, RZ, RZ, 0x2 ;  /* 0x00000002ff147424 */ /* 0x000fe200078e00ff */
[----:B------:R-:W-:Y:S01]  /*05e0*/  ISETP.GT.U32.AND P0, PT, R12, 0x80, PT ;  /* 0x000000800c00780c */ /* 0x000fe20003f04070 */
[----:B------:R-:W-:Y:S01]  /*05f0*/  IMAD.MOV.U32 R34, RZ, RZ, 0x2 ;  /* 0x00000002ff227424 */ /* 0x000fe200078e00ff */
[C---:B------:R-:W-:Y:S01]  /*0600*/  ISETP.GT.U32.AND P3, PT, R13.reuse, 0x2000, PT ;  /* 0x000020000d00780c */ /* 0x040fe20003f64070 */
[----:B------:R-:W-:Y:S01]  /*0610*/  @!P6 IMAD.MOV R30, RZ, RZ, 0x1 ;  /* 0x00000001ff1ee424 */ /* 0x000fe200078e02ff */
[----:B------:R-:W-:Y:S01]  /*0620*/  SEL R4, RZ, 0x1, !P6 ;  /* 0x00000001ff047807 */ /* 0x000fe20007000000 */
[----:B------:R-:W-:Y:S01]  /*0630*/  BAR.SYNC.DEFER_BLOCKING 0x0 ;  /* 0x0000000000007b1d */ /* 0x000fe20000010000 */
[C---:B------:R-:W-:Y:S01]  /*0640*/  ISETP.GT.U32.AND P6, PT, R13.reuse, 0x80, PT ;  /* 0x000000800d00780c */ /* 0x040fe20003fc4070 */
[----:B------:R-:W-:Y:S01]  /*0650*/  @!P4 IMAD.MOV R20, RZ, RZ, 0x1 ;  /* 0x00000001ff14c424 */ /* 0x000fe200078e02ff */
[----:B------:R-:W-:Y:S01]  /*0660*/  SEL R5, RZ, 0x1, !P5 ;  /* 0x00000001ff057807 */ /* 0x000fe20006800000 */
[----:B------:R-:W-:Y:S01]  /*0670*/  @!P2 IMAD.MOV R30, RZ, RZ, R4 ;  /* 0x000000ffff1ea224 */ /* 0x000fe200078e0204 */
[----:B------:R-:W-:Y:S01]  /*0680*/  SEL R6, RZ, 0x1, !P4 ;  /* 0x00000001ff067807 */ /* 0x000fe20006000000 */
[----:B------:R-:W-:Y:S01]  /*0690*/  UMOV UR4, 0x400 ;  /* 0x0000040000047882 */ /* 0x000fe20000000000 */
[----:B------:R-:W-:Y:S01]  /*06a0*/  @!P5 IADD3 R29, PT, PT, RZ, 0x1, RZ ;  /* 0x00000001ff1dd810 */ /* 0x000fe20007ffe0ff */
[----:B------:R-:W-:Y:S01]  /*06b0*/  @!P1 IMAD.MOV R29, RZ, RZ, R5 ;  /* 0x000000ffff1d9224 */ /* 0x000fe200078e0205 */
[----:B------:R-:W-:Y:S01]  /*06c0*/  SEL R7, RZ, 0x1, !P3 ;  /* 0x00000001ff077807 */ /* 0x000fe20005800000 */
[----:B------:R-:W-:Y:S01]  /*06d0*/  @!P0 IMAD.MOV R20, RZ, RZ, R6 ;  /* 0x000000ffff148224 */ /* 0x000fe200078e0206 */
[----:B------:R-:W-:Y:S01]  /*06e0*/  ISETP.NE.AND P0, PT, R0, RZ, PT ;  /* 0x000000ff0000720c */ /* 0x000fe20003f05270 */
[----:B------:R-:W-:Y:S01]  /*06f0*/  @!P3 IMAD.MOV R34, RZ, RZ, 0x1 ;  /* 0x00000001ff22b424 */ /* 0x000fe200078e02ff */
[----:B------:R-:W-:Y:S01]  /*0700*/  ISETP.NE.AND P1, PT, R2, RZ, PT ;  /* 0x000000ff0200720c */ /* 0x000fe20003f25270 */
[----:B------:R-:W-:Y:S01]  /*0710*/  @!P6 IMAD.MOV R34, RZ, RZ, R7 ;  /* 0x000000ffff22e224 */ /* 0x000fe200078e0207 */
[----:B------:R-:W-:Y:S01]  /*0720*/  ISETP.NE.AND P2, PT, R12, RZ, PT ;  /* 0x000000ff0c00720c */ /* 0x000fe20003f45270 */
[----:B------:R-:W-:Y:S01]  /*0730*/  IMAD R30, R30, 0xa, RZ ;  /* 0x0000000a1e1e7824 */ /* 0x000fe200078e02ff */
[----:B------:R-:W-:Y:S01]  /*0740*/  ISETP.NE.AND P3, PT, R13, RZ, PT ;  /* 0x000000ff0d00720c */ /* 0x000fe20003f65270 */
[----:B------:R-:W-:Y:S01]  /*0750*/  IMAD R29, R29, 0xa, RZ ;  /* 0x0000000a1d1d7824 */ /* 0x000fe200078e02ff */
[----:B------:R-:W-:Y:S01]  /*0760*/  SEL R5, RZ, 0x1, !P0 ;  /* 0x00000001ff057807 */ /* 0x000fe20004000000 */
[----:B------:R-:W-:Y:S01]  /*0770*/  IMAD R20, R20, 0xa, RZ ;  /* 0x0000000a14147824 */ /* 0x000fe200078e02ff */
[----:B------:R-:W-:Y:S01]  /*0780*/  SEL R4, RZ, 0x1, !P1 ;  /* 0x00000001ff047807 */ /* 0x000fe20004800000 */
[----:B------:R-:W-:Y:S01]  /*0790*/  IMAD R34, R34, 0xa, RZ ;  /* 0x0000000a22227824 */ /* 0x000fe200078e02ff */
[----:B------:R-:W-:Y:S01]  /*07a0*/  SEL R7, RZ, 0x1, !P2 ;  /* 0x00000001ff077807 */ /* 0x000fe20005000000 */
[----:B-1----:R-:W-:Y:S01]  /*07b0*/  ULEA UR4, UR5, UR4, 0x18 ;  /* 0x0000000405047291 */ /* 0x002fe2000f8ec0ff */
[----:B------:R-:W-:-:S02]  /*07c0*/  SEL R9, RZ, 0x1, !P3 ;  /* 0x00000001ff097807 */ /* 0x000fc40005800000 */
[----:B------:R-:W-:Y:S02]  /*07d0*/  SHF.L.U32 R5, R5, R30, RZ ;  /* 0x0000001e05057219 */ /* 0x000fe400000006ff */
[----:B------:R-:W-:Y:S01]  /*07e0*/  SHF.L.U32 R4, R4, R29, RZ ;  /* 0x0000001d04047219 */ /* 0x000fe200000006ff */
[----:B------:R-:W-:Y:S01]  /*07f0*/  IMAD.U32 R18, RZ, RZ, UR4 ;  /* 0x00000004ff127e24 */ /* 0x000fe2000f8e00ff */
[----:B------:R-:W-:Y:S02]  /*0800*/  SHF.L.U32 R7, R7, R20, RZ ;  /* 0x0000001407077219 */ /* 0x000fe400000006ff */
[----:B------:R-:W-:Y:S02]  /*0810*/  LOP3.LUT R5, R5, 0x3fffffff, RZ, 0xc0, !PT ;  /* 0x3fffffff05057812 */ /* 0x000fe400078ec0ff */
[----:B------:R-:W-:Y:S02]  /*0820*/  LOP3.LUT R4, R4, 0x3fffffff, RZ, 0xc0, !PT ;  /* 0x3fffffff04047812 */ /* 0x000fe400078ec0ff */
[----:B------:R-:W-:-:S02]  /*0830*/  LOP3.LUT R7, R7, 0x3fffffff, RZ, 0xc0, !PT ;  /* 0x3fffffff07077812 */ /* 0x000fc400078ec0ff */
[----:B------:R-:W-:Y:S02]  /*0840*/  SHF.L.U32 R9, R9, R34, RZ ;  /* 0x0000002209097219 */ /* 0x000fe400000006ff */
[C---:B0-----:R-:W-:Y:S02]  /*0850*/  ISETP.GT.U32.AND P2, PT, R22.reuse, 0x1f, PT ;  /* 0x0000001f1600780c */ /* 0x041fe40003f44070 */
[----:B------:R-:W-:Y:S02]  /*0860*/  LEA.HI R8, R22, R22, RZ, 0x1e ;  /* 0x0000001616087211 */ /* 0x000fe400078ff0ff */
[----:B------:R-:W-:Y:S02]  /*0870*/  IADD3 R4, PT, PT, R7, R4, R5 ;  /* 0x0000000407047210 */ /* 0x000fe40007ffe005 */
[----:B------:R-:W-:Y:S01]  /*0880*/  LOP3.LUT R9, R9, 0x3fffffff, RZ, 0xc0, !PT ;  /* 0x3fffffff09097812 */ /* 0x000fe200078ec0ff */
[----:B------:R-:W-:-:S03]  /*0890*/  IMAD R6, R8, 0x4, R18 ;  /* 0x0000000408067824 */ /* 0x000fc600078e0212 */
[----:B------:R-:W-:Y:S01]  /*08a0*/  IADD3 R9, PT, PT, R4, R9, RZ ;  /* 0x0000000904097210 */ /* 0x000fe20007ffe0ff */
[----:B------:R-:W-:-:S04]  /*08b0*/  VIADD R4, R18, 0x10 ;  /* 0x0000001012047836 */ /* 0x000fc80000000000 */
[----:B------:R0:W-:Y:S01]  /*08c0*/  STS [R6+0x10], R9 ;  /* 0x0000100906007388 */ /* 0x0001e20000000800 */
[--C-:B------:R-:W-:Y:S02]  /*08d0*/  IMAD R5, R8, 0x4, R4.reuse ;  /* 0x0000000408057824 */ /* 0x100fe400078e0204 */
[----:B------:R-:W-:Y:S01]  /*08e0*/  IMAD R4, R22, 0x14, R4 ;  /* 0x0000001416047824 */ /* 0x000fe200078e0204 */
[----:B------:R-:W-:Y:S06]  /*08f0*/  BAR.SYNC.DEFER_BLOCKING 0x0 ;  /* 0x0000000000007b1d */ /* 0x000fec0000010000 */
[----:B0-----:R-:W-:Y:S05]  /*0900*/  @P2 BRA `(.L_x_78) ;  /* 0x0000000000ac2947 */ /* 0x001fea0003800000 */
[----:B------:R-:W-:Y:S01]  /*0910*/  LDS R6, [R4] ;  /* 0x0000000004067984 */ /* 0x000fe20000000800 */
[----:B------:R-:W-:-:S03]  /*0920*/  UMOV UR4, 0xffffffff ;  /* 0xffffffff00047882 */ /* 0x000fc60000000000 */
[----:B------:R-:W-:Y:S04]  /*0930*/  LDS R9, [R4+0x4] ;  /* 0x0000040004097984 */ /* 0x000fe80000000800 */
[----:B------:R-:W0:Y:S04]  /*0940*/  LDS R8, [R4+0x8] ;  /* 0x0000080004087984 */ /* 0x000e280000000800 */
[----:B------:R-:W1:Y:S01]  /*0950*/  LDS R7, [R4+0xc] ;  /* 0x00000c0004077984 */ /* 0x000e620000000800 */
[----:B------:R-:W2:Y:S01]  /*0960*/  S2R R10, SR_LANEID ;  /* 0x00000000000a7919 */ /* 0x000ea20000000000 */
[----:B0-----:R-:W-:-:S05]  /*0970*/  IADD3 R14, PT, PT, R8, R9, R6 ;  /* 0x00000009080e7210 */ /* 0x001fca0007ffe006 */
[----:B-1----:R-:W-:Y:S01]  /*0980*/  IMAD.IADD R19, R7, 0x1, R14 ;  /* 0x0000000107137824 */ /* 0x002fe200078e020e */
[----:B--2---:R-:W-:Y:S06]  /*0990*/  BRA.DIV UR4, `(.L_x_79) ;  /* 0x0000005e048c7947 */ /* 0x004fec000b800000 */
[----:B------:R-:W0:Y:S01]  /*09a0*/  SHFL.UP PT, R21, R19, 0x1, RZ ;  /* 0x0420000013157989 */ /* 0x000e2200000e00ff */
[----:B------:R-:W-:-:S04]  /*09b0*/  ISETP.GT.AND P0, PT, R10, RZ, PT ;  /* 0x000000ff0a00720c */ /* 0x000fc80003f04270 */
[----:B0-----:R-:W-:Y:S02]  /*09c0*/  SEL R14, R21, RZ, P0 ;  /* 0x000000ff150e7207 */ /* 0x001fe40000000000 */
[----:B------:R-:W-:-:S03]  /*09d0*/  ISETP.GE.AND P0, PT, R10, 0x2, PT ;  /* 0x000000020a00780c */ /* 0x000fc60003f06270 */
[----:B------:R-:W-:-:S05]  /*09e0*/  IMAD.IADD R14, R19, 0x1, R14 ;  /* 0x00000001130e7824 */ /* 0x000fca00078e020e */
[----:B------:R-:W0:Y:S02]  /*09f0*/  SHFL.UP PT, R21, R14, 0x2, RZ ;  /* 0x044000000e157989 */ /* 0x000e2400000e00ff */
        /* <DEDUP_REMOVED lines=8> */
[----:B0-----:R-:W-:-:S05]  /*0a80*/  SEL R16, R21, RZ, P0 ;  /* 0x000000ff15107207 */ /* 0x001fca0000000000 */
[----:B------:R-:W-:-:S05]  /*0a90*/  IMAD.IADD R14, R15, 0x1, R16 ;  /* 0x000000010f0e7824 */ /* 0x000fca00078e0210 */
[----:B------:R0:W1:Y:S02]  /*0aa0*/  SHFL.UP PT, R21, R14, 0x10, RZ ;  /* 0x060000000e157989 */ /* 0x00006400000e00ff */
.L_x_176:
[C---:B------:R-:W-:Y:S01]  /*0ab0*/  ISETP.GE.AND P0, PT, R10.reuse, 0x10, PT ;  /* 0x000000100a00780c */ /* 0x040fe20003f06270 */
[----:B------:R-:W-:Y:S05]  /*0ac0*/  WARPSYNC.ALL ;  /* 0x0000000000007948 */ /* 0x000fea0003800000 */
[----:B-1----:R-:W-:Y:S02]  /*0ad0*/  SEL R21, R21, RZ, P0 ;  /* 0x000000ff15157207 */ /* 0x002fe40000000000 */
[----:B------:R-:W-:-:S03]  /*0ae0*/  ISETP.NE.AND P0, PT, R10, RZ, PT ;  /* 0x000000ff0a00720c */ /* 0x000fc60003f05270 */
[----:B------:R-:W-:-:S05]  /*0af0*/  IMAD.IADD R21, R14, 0x1, R21 ;  /* 0x000000010e157824 */ /* 0x000fca00078e0215 */
[----:B------:R-:W1:Y:S04]  /*0b00*/  SHFL.UP PT, R11, R21, 0x1, RZ ;  /* 0x04200000150b7989 */ /* 0x000e6800000e00ff */
[----:B------:R-:W2:Y:S01]  /*0b10*/  SHFL.IDX PT, R7, R21, 0x1f, 0x1f ;  /* 0x03e01f0015077f89 */ /* 0x000ea200000e0000 */
[----:B-1----:R-:W-:Y:S02]  /*0b20*/  SEL R11, R11, RZ, P0 ;  /* 0x000000ff0b0b7207 */ /* 0x002fe40000000000 */
[----:B------:R-:W-:Y:S02]  /*0b30*/  ISETP.NE.AND P0, PT, R22, RZ, PT ;  /* 0x000000ff1600720c */ /* 0x000fe40003f05270 */
[----:B------:R-:W-:Y:S01]  /*0b40*/  IADD3 R6, PT, PT, R6, R11, RZ ;  /* 0x0000000b06067210 */ /* 0x000fe20007ffe0ff */
[----:B------:R1:W-:Y:S04]  /*0b50*/  STS [R4], R11 ;  /* 0x0000000b04007388 */ /* 0x0003e80000000800 */
[----:B------:R-:W-:Y:S01]  /*0b60*/  IMAD.IADD R9, R9, 0x1, R6 ;  /* 0x0000000109097824 */ /* 0x000fe200078e0206 */
[----:B------:R1:W-:Y:S03]  /*0b70*/  STS [R4+0x4], R6 ;  /* 0x0000040604007388 */ /* 0x0003e60000000800 */
[----:B------:R-:W-:Y:S01]  /*0b80*/  IMAD.IADD R15, R8, 0x1, R9 ;  /* 0x00000001080f7824 */ /* 0x000fe200078e0209 */
[----:B------:R1:W-:Y:S04]  /*0b90*/  STS [R4+0x8], R9 ;  /* 0x0000080904007388 */ /* 0x0003e80000000800 */
[----:B------:R1:W-:Y:S04]  /*0ba0*/  STS [R4+0xc], R15 ;  /* 0x00000c0f04007388 */ /* 0x0003e80000000800 */
[----:B--2---:R1:W-:Y:S02]  /*0bb0*/  @!P0 STS [R18+0x290], R7 ;  /* 0x0002900712008388 */ /* 0x0043e40000000800 */
.L_x_78:
[----:B------:R-:W-:Y:S05]  /*0bc0*/  WARPSYNC.ALL ;  /* 0x0000000000007948 */ /* 0x000fea0003800000 */
[----:B------:R-:W-:Y:S01]  /*0bd0*/  BAR.SYNC.DEFER_BLOCKING 0x0 ;  /* 0x0000000000007b1d */ /* 0x000fe20000010000 */
[----:B------:R-:W-:-:S05]  /*0be0*/  ISETP.NE.AND P0, PT, R36, RZ, PT ;  /* 0x000000ff2400720c */ /* 0x000fca0003f05270 */
[----:B------:R-:W-:Y:S01]  /*0bf0*/  BSSY B0, `(.L_x_80) ;  /* 0x00000a9000007945 */ /* 0x000fe20003800000 */
[----:B-1----:R-:W1:Y:S04]  /*0c00*/  LDS R9, [R18+0x290] ;  /* 0x0002900012097984 */ /* 0x002e680000000800 */
[----:B------:R-:W2:Y:S01]  /*0c10*/  LDS R21, [R5] ;  /* 0x0000000005157984 */ /* 0x000ea20000000800 */
[----:B-1----:R-:W-:Y:S02]  /*0c20*/  SHF.R.U32.HI R8, RZ, 0xa, R9 ;  /* 0x0000000aff087819 */ /* 0x002fe40000011609 */
[----:B------:R-:W-:Y:S02]  /*0c30*/  LOP3.LUT R6, R9, 0x3ff, RZ, 0xc0, !PT ;  /* 0x000003ff09067812 */ /* 0x000fe400078ec0ff */
[----:B------:R-:W-:-:S02]  /*0c40*/  LOP3.LUT R8, R8, 0x3ff, RZ, 0xc0, !PT ;  /* 0x000003ff08087812 */ /* 0x000fc400078ec0ff */
[----:B------:R-:W-:Y:S01]  /*0c50*/  SHF.R.U32.HI R9, RZ, 0x14, R9 ;  /* 0x00000014ff097819 */ /* 0x000fe20000011609 */
[C---:B------:R-:W-:Y:S02]  /*0c60*/  IMAD.SHL.U32 R7, R6.reuse, 0x400, RZ ;  /* 0x0000040006077824 */ /* 0x040fe400078e00ff */
[----:B------:R-:W-:-:S03]  /*0c70*/  IMAD.IADD R33, R6, 0x1, R8 ;  /* 0x0000000106217824 */ /* 0x000fc600078e0208 */
[----:B------:R-:W-:Y:S01]  /*0c80*/  LOP3.LUT R10, R7, 0x3fffffff, RZ, 0xc0, !PT ;  /* 0x3fffffff070a7812 */ /* 0x000fe200078ec0ff */
[----:B------:R-:W-:-:S05]  /*0c90*/  IMAD.SHL.U32 R11, R33, 0x100000, RZ ;  /* 0x00100000210b7824 */ /* 0x000fca00078e00ff */
[----:B------:R-:W-:-:S04]  /*0ca0*/  LOP3.LUT R11, R11, 0x3fffffff, RZ, 0xc0, !PT ;  /* 0x3fffffff0b0b7812 */ /* 0x000fc800078ec0ff */
[----:B--2---:R-:W-:Y:S01]  /*0cb0*/  IADD3 R21, PT, PT, R11, R10, R21 ;  /* 0x0000000a0b157210 */ /* 0x004fe20007ffe015 */
[----:B------:R-:W-:Y:S06]  /*0cc0*/  BAR.SYNC.DEFER_BLOCKING 0x0 ;  /* 0x0000000000007b1d */ /* 0x000fec0000010000 */
[----:B------:R-:W-:Y:S05]  /*0cd0*/  @P0 BRA `(.L_x_81) ;  /* 0x0000000000240947 */ /* 0x000fea0003800000 */
[----:B------:R-:W-:Y:S02]  /*0ce0*/  ISETP.NE.AND P1, PT, R22, RZ, PT ;  /* 0x000000ff1600720c */ /* 0x000fe40003f25270 */
[----:B------:R-:W-:-:S11]  /*0cf0*/  PLOP3.LUT P0, PT, PT, PT, PT, 0x8, 0x80 ;  /* 0x000000000080781c */ /* 0x000fd60003f0e170 */
[----:B------:R-:W-:Y:S05]  /*0d00*/  @P1 BRA `(.L_x_82) ;  /* 0x00000008005c1947 */ /* 0x000fea0003800000 */
[----:B0-----:R-:W0:Y:S01]  /*0d10*/  LDC.64 R14, c[0x0][0x3e0] ;  /* 0x0000f800ff0e7b82 */ /* 0x001e220000000a00 */
[----:B------:R-:W-:Y:S01]  /*0d20*/  LOP3.LUT R11, R9, 0x3ff, RZ, 0xc0, !PT ;  /* 0x000003ff090b7812 */ /* 0x000fe200078ec0ff */
[----:B------:R-:W-:Y:S02]  /*0d30*/  IMAD.MOV.U32 R10, RZ, RZ, 0x65 ;  /* 0x00000065ff0a7424 */ /* 0x000fe400078e00ff */
[----:B------:R-:W-:-:S03]  /*0d40*/  IMAD.MOV.U32 R26, RZ, RZ, RZ ;  /* 0x000000ffff1a7224 */ /* 0x000fc600078e00ff */
[----:B0-----:R0:W-:Y:S01]  /*0d50*/  ST.E.64.STRONG.GPU desc[UR6][R14.64+0x100], R10 ;  /* 0x0001000a0e007985 */ /* 0x0011e2000c10fb06 */
[----:B------:R-:W-:Y:S05]  /*0d60*/  BRA `(.L_x_83) ;  /* 0x00000008003c7947 */ /* 0x000fea0003800000 */
.L_x_81:
[----:B------:R-:W-:Y:S01]  /*0d70*/  PLOP3.LUT P0, PT, PT, PT, PT, 0x8, 0x80 ;  /* 0x000000000080781c */ /* 0x000fe20003f0e170 */
[----:B------:R-:W-:-:S12]  /*0d80*/  @P2 BRA `(.L_x_82) ;  /* 0x00000008003c2947 */ /* 0x000fd80003800000 */
[----:B0-----:R-:W0:Y:S01]  /*0d90*/  LDC.64 R14, c[0x0][0x3e0] ;  /* 0x0000f800ff0e7b82 */ /* 0x001e220000000a00 */
[----:B------:R-:W-:Y:S02]  /*0da0*/  ISETP.NE.AND P1, PT, R22, RZ, PT ;  /* 0x000000ff1600720c */ /* 0x000fe40003f25270 */
[----:B------:R-:W-:Y:S02]  /*0db0*/  LOP3.LUT R11, R9, 0x3ff, RZ, 0xc0, !PT ;  /* 0x000003ff090b7812 */ /* 0x000fe400078ec0ff */
[----:B------:R-:W-:-:S03]  /*0dc0*/  LOP3.LUT R28, RZ, R22, RZ, 0x33, !PT ;  /* 0x00000016ff1c7212 */ /* 0x000fc600078e33ff */
[----:B------:R-:W1:Y:S06]  /*0dd0*/  LDC R7, c[0x0][0x370] ;  /* 0x0000dc00ff077b82 */ /* 0x000e6c0000000800 */
[----:B------:R-:W-:Y:S01]  /*0de0*/  @!P1 IMAD.MOV.U32 R10, RZ, RZ, 0x64 ;  /* 0x00000064ff0a9424 */ /* 0x000fe200078e00ff */
[----:B------:R2:W-:Y:S01]  /*0df0*/  @!P1 STS [R18+0xc], R11 ;  /* 0x00000c0b12009388 */ /* 0x0005e20000000800 */
[----:B0-----:R-:W-:-:S05]  /*0e00*/  IMAD.WIDE.U32 R14, R36, 0x8, R14 ;  /* 0x00000008240e7825 */ /* 0x001fca00078e000e */
[----:B------:R2:W-:Y:S01]  /*0e10*/  @!P1 ST.E.64.STRONG.GPU desc[UR6][R14.64+0x100], R10 ;  /* 0x0001000a0e009985 */ /* 0x0005e2000c10fb06 */
[----:B-1----:R-:W-:-:S13]  /*0e20*/  ISETP.GT.U32.AND P2, PT, R7, 0x1f3, PT ;  /* 0x000001f30700780c */ /* 0x002fda0003f44070 */
[----:B--2---:R-:W-:Y:S05]  /*0e30*/  @P2 BRA `(.L_x_84) ;  /* 0x0000000000082947 */ /* 0x004fea0003800000 */
[----:B------:R0:W-:Y:S06]  /*0e40*/  MEMBAR.SC.CTA ;  /* 0x0000000000007992 */ /* 0x0001ec0000000000 */
[----:B0-----:R-:W-:Y:S05]  /*0e50*/  BRA `(.L_x_85) ;  /* 0x0000000000087947 */ /* 0x001fea0003800000 */
.L_x_84:
[----:B------:R-:W-:Y:S05]  /*0e60*/  NANOSLEEP 0x1c2 ;  /* 0x000001c20000795d */ /* 0x000fea0003800000 */
[----:B------:R-:W-:Y:S01]  /*0e70*/  NOP ;  /* 0x0000000000007918 */ /* 0x000fe20000000000 */
.L_x_85:
[----:B------:R-:W-:-:S05]  /*0e80*/  IMAD.WIDE R18, R28, 0x8, R14 ;  /* 0x000000081c127825 */ /* 0x000fca00078e020e */
[----:B------:R-:W2:Y:S01]  /*0e90*/  LD.E.64.STRONG.GPU R16, desc[UR6][R18.64+0x100] ;  /* 0x0001000612107980 */ /* 0x000ea2000c10fb00 */
[----:B------:R-:W-:Y:S01]  /*0ea0*/  UMOV UR4, 0xffffffff ;  /* 0xffffffff00047882 */ /* 0x000fe20000000000 */
[----:B--2---:R-:W-:Y:S02]  /*0eb0*/  ISETP.NE.AND P1, PT, R16, 0x63, PT ;  /* 0x000000631000780c */ /* 0x004fe40003f25270 */
[----:B------:R-:W-:Y:S11]  /*0ec0*/  BRA.DIV UR4, `(.L_x_86) ;  /* 0x0000005a04dc7947 */ /* 0x000ff6000b800000 */
[----:B------:R-:W-:-:S13]  /*0ed0*/  VOTE.ANY P1, !P1 ;  /* 0x0000000000ff7806 */ /* 0x000fda0004820100 */
.L_x_179:
[----:B------:R-:W-:Y:S05]  /*0ee0*/  @!P1 BRA `(.L_x_87) ;  /* 0x0000000000309947 */ /* 0x000fea0003800000 */
.L_x_91:
[----:B------:R-:W-:Y:S05]  /*0ef0*/  YIELD ;  /* 0x0000000000007946 */ /* 0x000fea0003800000 */
[----:B------:R-:W-:Y:S05]  /*0f00*/  @P2 BRA `(.L_x_88) ;  /* 0x0000000000082947 */ /* 0x000fea0003800000 */
[----:B------:R0:W-:Y:S06]  /*0f10*/  MEMBAR.SC.CTA ;  /* 0x0000000000007992 */ /* 0x0001ec0000000000 */
[----:B0-----:R-:W-:Y:S05]  /*0f20*/  BRA `(.L_x_89) ;  /* 0x0000000000087947 */ /* 0x001fea0003800000 */
.L_x_88:
[----:B------:R-:W-:Y:S05]  /*0f30*/  NANOSLEEP 0x15e ;  /* 0x0000015e0000795d */ /* 0x000fea0003800000 */
[----:B------:R-:W-:Y:S01]  /*0f40*/  NOP ;  /* 0x0000000000007918 */ /* 0x000fe20000000000 */
.L_x_89:
[----:B------:R-:W2:Y:S01]  /*0f50*/  LD.E.64.STRONG.GPU R16, desc[UR6][R18.64+0x100] ;  /* 0x0001000612107980 */ /* 0x000ea2000c10fb00 */
[----:B------:R-:W-:Y:S01]  /*0f60*/  UMOV UR4, 0xffffffff ;  /* 0xffffffff00047882 */ /* 0x000fe20000000000 */
[----:B--2---:R-:W-:Y:S02]  /*0f70*/  ISETP.NE.AND P1, PT, R16, 0x63, PT ;  /* 0x000000631000780c */ /* 0x004fe40003f25270 */
[----:B------:R-:W-:Y:S11]  /*0f80*/  BRA.DIV UR4, `(.L_x_90) ;  /* 0x0000005a04cc7947 */ /* 0x000ff6000b800000 */
[----:B------:R-:W-:-:S13]  /*0f90*/  VOTE.ANY P1, !P1 ;  /* 0x0000000000ff7806 */ /* 0x000fda0004820100 */
.L_x_182:
[----:B------:R-:W-:Y:S05]  /*0fa0*/  @P1 BRA `(.L_x_91) ;  /* 0xfffffffc00d01947 */ /* 0x000fea000383ffff */
.L_x_87:
[----:B------:R-:W0:Y:S01]  /*0fb0*/  S2R R35, SR_LANEID ;  /* 0x0000000000237919 */ /* 0x000e220000000000 */
[----:B------:R-:W-:Y:S01]  /*0fc0*/  UMOV UR4, 0xffffffff ;  /* 0xffffffff00047882 */ /* 0x000fe20000000000 */
[----:B------:R-:W-:Y:S02]  /*0fd0*/  ISETP.NE.AND P1, PT, R16, 0x65, PT ;  /* 0x000000651000780c */ /* 0x000fe40003f25270 */
[----:B------:R-:W-:Y:S11]  /*0fe0*/  BRA.DIV UR4, `(.L_x_92) ;  /* 0x0000005a04d47947 */ /* 0x000ff6000b800000 */
[----:B------:R-:W1:Y:S01]  /*0ff0*/  S2R R37, SR_GEMASK ;  /* 0x0000000000257919 */ /* 0x000e620000003c00 */
[----:B------:R-:W-:Y:S01]  /*1000*/  VOTE.ANY R7, PT, !P1 ;  /* 0x0000000000077806 */ /* 0x000fe200048e0100 */
[C---:B0-----:R-:W-:Y:S02]  /*1010*/  VIADD R23, R35.reuse, 0x2 ;  /* 0x0000000223177836 */ /* 0x041fe40000000000 */
[----:B------:R-:W-:Y:S01]  /*1020*/  VIADD R22, R35, 0x4 ;  /* 0x0000000423167836 */ /* 0x000fe20000000000 */
[----:B-1----:R-:W-:-:S04]  /*1030*/  LOP3.LUT R7, R7, 0x80000000, R37, 0xec, !PT ;  /* 0x8000000007077812 */ /* 0x002fc800078eec25 */
[----:B------:R-:W-:-:S04]  /*1040*/  IADD3 R10, PT, PT, R7, -0x1, RZ ;  /* 0xffffffff070a7810 */ /* 0x000fc80007ffe0ff */
[----:B------:R-:W-:-:S04]  /*1050*/  LOP3.LUT R10, R7, R10, RZ, 0xc, !PT ;  /* 0x0000000a070a7212 */ /* 0x000fc800078e0cff */
[----:B------:R-:W0:Y:S02]  /*1060*/  POPC R25, R10 ;  /* 0x0000000a00197309 */ /* 0x000e240000000000 */
[----:B0-----:R-:W0:Y:S01]  /*1070*/  SHFL.DOWN PT, R31, R17, 0x1, R25 ;  /* 0x08200000111f7989 */ /* 0x001e2200000e0019 */
[----:B------:R-:W-:-:S04]  /*1080*/  ISETP.GE.AND P1, PT, R35, R25, PT ;  /* 0x000000192300720c */ /* 0x000fc80003f26270 */
[----:B0-----:R-:W-:Y:S02]  /*1090*/  SEL R18, R31, RZ, !P1 ;  /* 0x000000ff1f127207 */ /* 0x001fe40004800000 */
[----:B------:R-:W-:-:S03]  /*10a0*/  ISETP.GT.AND P1, PT, R23, R25, PT ;  /* 0x000000191700720c */ /* 0x000fc60003f24270 */
[----:B------:R-:W-:Y:S02]  /*10b0*/  IMAD.IADD R24, R18, 0x1, R17 ;  /* 0x0000000112187824 */ /* 0x000fe400078e0211 */
[----:B------:R-:W0:Y:S03]  /*10c0*/  LDC.64 R18, c[0x0][0x3e0] ;  /* 0x0000f800ff127b82 */ /* 0x000e260000000a00 */
[----:B------:R-:W1:Y:S02]  /*10d0*/  SHFL.DOWN PT, R31, R24, 0x2, R25 ;  /* 0x08400000181f7989 */ /* 0x000e6400000e0019 */
[----:B-1----:R-:W-:Y:S02]  /*10e0*/  SEL R31, R31, RZ, !P1 ;  /* 0x000000ff1f1f7207 */ /* 0x002fe40004800000 */
[----:B------:R-:W-:-:S03]  /*10f0*/  ISETP.GT.AND P1, PT, R22, R25, PT ;  /* 0x000000191600720c */ /* 0x000fc60003f24270 */
[----:B------:R-:W-:Y:S02]  /*1100*/  IMAD.IADD R27, R24, 0x1, R31 ;  /* 0x00000001181b7824 */ /* 0x000fe400078e021f */
[----:B------:R-:W-:-:S03]  /*1110*/  VIADD R24, R35, 0x10 ;  /* 0x0000001023187836 */ /* 0x000fc60000000000 */
[----:B------:R-:W1:Y:S02]  /*1120*/  SHFL.DOWN PT, R31, R27, 0x4, R25 ;  /* 0x088000001b1f7989 */ /* 0x000e6400000e0019 */
[----:B------:R-:W-:Y:S02]  /*1130*/  ISETP.GT.AND P3, PT, R24, R25, PT ;  /* 0x000000191800720c */ /* 0x000fe40003f64270 */
[----:B-1----:R-:W-:-:S05]  /*1140*/  SEL R10, R31, RZ, !P1 ;  /* 0x000000ff1f0a7207 */ /* 0x002fca0004800000 */
[----:B------:R-:W-:Y:S02]  /*1150*/  IMAD.IADD R17, R27, 0x1, R10 ;  /* 0x000000011b117824 */ /* 0x000fe400078e020a */
[----:B------:R-:W-:-:S03]  /*1160*/  VIADD R10, R35, 0x8 ;  /* 0x00000008230a7836 */ /* 0x000fc60000000000 */
[----:B------:R-:W1:Y:S02]  /*1170*/  SHFL.DOWN PT, R31, R17, 0x8, R25 ;  /* 0x09000000111f7989 */ /* 0x000e6400000e0019 */
[----:B------:R-:W-:-:S04]  /*1180*/  ISETP.GT.AND P1, PT, R10, R25, PT ;  /* 0x000000190a00720c */ /* 0x000fc80003f24270 */
[----:B-1----:R-:W-:Y:S02]  /*1190*/  SEL R26, R31, RZ, !P1 ;  /* 0x000000ff1f1a7207 */ /* 0x002fe40004800000 */
[----:B------:R-:W-:-:S03]  /*11a0*/  ISETP.NE.AND P1, PT, R16, 0x65, PT ;  /* 0x000000651000780c */ /* 0x000fc60003f25270 */
[----:B------:R-:W-:-:S05]  /*11b0*/  IMAD.IADD R26, R17, 0x1, R26 ;  /* 0x00000001111a7824 */ /* 0x000fca00078e021a */
[----:B------:R0:W1:Y:S05]  /*11c0*/  SHFL.DOWN PT, R31, R26, 0x10, R25 ;  /* 0x0a0000001a1f7989 */ /* 0x00006a00000e0019 */
[----:B------:R-:W-:Y:S02]  /*11d0*/  VOTE.ALL P1, P1 ;  /* 0x0000000000ff7806 */ /* 0x000fe40000820000 */
[----:B0-----:R-:W-:-:S04]  /*11e0*/  IADD3 R25, P4, PT, R18, 0x100, RZ ;  /* 0x0000010012197810 */ /* 0x001fc80007f9e0ff */
[----:B------:R-:W-:Y:S02]  /*11f0*/  IADD3.X R27, PT, PT, RZ, R19, RZ, P4, !PT ;  /* 0x00000013ff1b7210 */ /* 0x000fe400027fe4ff */
[----:B-1----:R-:W-:-:S05]  /*1200*/  SEL R31, R31, RZ, !P3 ;  /* 0x000000ff1f1f7207 */ /* 0x002fca0005800000 */
[----:B------:R-:W-:-:S07]  /*1210*/  IMAD.IADD R26, R26, 0x1, R31 ;  /* 0x000000011a1a7824 */ /* 0x000fce00078e021f */
.L_x_191:
[----:B------:R-:W-:Y:S05]  /*1220*/  @!P1 BRA `(.L_x_93) ;  /* 0x0000000000dc9947 */ /* 0x000fea0003800000 */
[----:B------:R-:W-:-:S07]  /*1230*/  IMAD.IADD R28, R28, 0x1, R36 ;  /* 0x000000011c1c7824 */ /* 0x000fce00078e0224 */
.L_x_101:
[----:B------:R-:W-:Y:S02]  /*1240*/  IMAD.MOV.U32 R16, RZ, RZ, R25 ;  /* 0x000000ffff107224 */ /* 0x000fe400078e0019 */
[----:B------:R-:W-:Y:S02]  /*1250*/  IMAD.MOV.U32 R17, RZ, RZ, R27 ;  /* 0x000000ffff117224 */ /* 0x000fe400078e001b */
[----:B------:R-:W-:-:S05]  /*1260*/  IMAD.WIDE R18, R28, 0x8, R16 ;  /* 0x000000081c127825 */ /* 0x000fca00078e0210 */
[----:B------:R-:W2:Y:S01]  /*1270*/  LD.E.64.STRONG.GPU R16, desc[UR6][R18.64+-0x100] ;  /* 0xffff000612107980 */ /* 0x000ea2000c10fb00 */
[----:B------:R-:W-:Y:S05]  /*1280*/  YIELD ;  /* 0x0000000000007946 */ /* 0x000fea0003800000 */
[----:B------:R-:W-:Y:S01]  /*1290*/  UMOV UR4, 0xffffffff ;  /* 0xffffffff00047882 */ /* 0x000fe20000000000 */
[----:B--2---:R-:W-:Y:S02]  /*12a0*/  ISETP.NE.AND P1, PT, R16, 0x63, PT ;  /* 0x000000631000780c */ /* 0x004fe40003f25270 */
[----:B------:R-:W-:Y:S11]  /*12b0*/  BRA.DIV UR4, `(.L_x_94) ;  /* 0x0000005e04287947 */ /* 0x000ff6000b800000 */
[----:B------:R-:W-:-:S13]  /*12c0*/  VOTE.ANY P1, !P1 ;  /* 0x0000000000ff7806 */ /* 0x000fda0004820100 */
.L_x_194:
[----:B------:R-:W-:Y:S05]  /*12d0*/  @!P1 BRA `(.L_x_95) ;  /* 0x0000000000309947 */ /* 0x000fea0003800000 */
.L_x_99:
[----:B------:R-:W-:Y:S05]  /*12e0*/  YIELD ;  /* 0x0000000000007946 */ /* 0x000fea0003800000 */
[----:B------:R-:W-:Y:S05]  /*12f0*/  @P2 BRA `(.L_x_96) ;  /* 0x0000000000082947 */ /* 0x000fea0003800000 */
[----:B------:R0:W-:Y:S06]  /*1300*/  MEMBAR.SC.CTA ;  /* 0x0000000000007992 */ /* 0x0001ec0000000000 */
[----:B0-----:R-:W-:Y:S05]  /*1310*/  BRA `(.L_x_97) ;  /* 0x0000000000087947 */ /* 0x001fea0003800000 */
.L_x_96:
[----:B------:R-:W-:Y:S05]  /*1320*/  NANOSLEEP 0x15e ;  /* 0x0000015e0000795d */ /* 0x000fea0003800000 */
[----:B------:R-:W-:Y:S01]  /*1330*/  NOP ;  /* 0x0000000000007918 */ /* 0x000fe20000000000 */
.L_x_97:
[----:B------:R-:W2:Y:S01]  /*1340*/  LD.E.64.STRONG.GPU R16, desc[UR6][R18.64+-0x100] ;  /* 0xffff000612107980 */ /* 0x000ea2000c10fb00 */
[----:B------:R-:W-:Y:S01]  /*1350*/  UMOV UR4, 0xffffffff ;  /* 0xffffffff00047882 */ /* 0x000fe20000000000 */
[----:B--2---:R-:W-:Y:S02]  /*1360*/  ISETP.NE.AND P1, PT, R16, 0x63, PT ;  /* 0x000000631000780c */ /* 0x004fe40003f25270 */
[----:B------:R-:W-:Y:S11]  /*1370*/  BRA.DIV UR4, `(.L_x_98) ;  /* 0x0000005e04187947 */ /* 0x000ff6000b800000 */
[----:B------:R-:W-:-:S13]  /*1380*/  VOTE.ANY P1, !P1 ;  /* 0x0000000000ff7806 */ /* 0x000fda0004820100 */
.L_x_197:
[----:B------:R-:W-:Y:S05]  /*1390*/  @P1 BRA `(.L_x_99) ;  /* 0xfffffffc00d01947 */ /* 0x000fea000383ffff */
.L_x_95:
[----:B------:R-:W-:Y:S01]  /*13a0*/  UMOV UR4, 0xffffffff ;  /* 0xffffffff00047882 */ /* 0x000fe20000000000 */
[----:B------:R-:W-:Y:S02]  /*13b0*/  ISETP.NE.AND P1, PT, R16, 0x65, PT ;  /* 0x000000651000780c */ /* 0x000fe40003f25270 */
[----:B------:R-:W-:Y:S11]  /*13c0*/  BRA.DIV UR4, `(.L_x_100) ;  /* 0x0000005e04247947 */ /* 0x000ff6000b800000 */
[----:B------:R-:W-:Y:S01]  /*13d0*/  VOTE.ANY R7, PT, !P1 ;  /* 0x0000000000077806 */ /* 0x000fe200048e0100 */
[----:B------:R-:W-:-:S03]  /*13e0*/  VIADD R28, R28, 0xffffffe0 ;  /* 0xffffffe01c1c7836 */ /* 0x000fc60000000000 */
[----:B------:R-:W-:-:S05]  /*13f0*/  LOP3.LUT R7, R7, 0x80000000, R37, 0xec, !PT ;  /* 0x8000000007077812 */ /* 0x000fca00078eec25 */
[----:B------:R-:W-:-:S05]  /*1400*/  VIADD R18, R7, 0xffffffff ;  /* 0xffffffff07127836 */ /* 0x000fca0000000000 */
[----:B------:R-:W-:-:S04]  /*1410*/  LOP3.LUT R18, R7, R18, RZ, 0xc, !PT ;  /* 0x0000001207127212 */ /* 0x000fc800078e0cff */
[----:B------:R-:W0:Y:S02]  /*1420*/  POPC R19, R18 ;  /* 0x0000001200137309 */ /* 0x000e240000000000 */
[----:B0-----:R-:W0:Y:S01]  /*1430*/  SHFL.DOWN PT, R31, R17, 0x1, R19 ;  /* 0x08200000111f7989 */ /* 0x001e2200000e0013 */
[-C--:B------:R-:W-:Y:S02]  /*1440*/  ISETP.GE.AND P1, PT, R35, R19.reuse, PT ;  /* 0x000000132300720c */ /* 0x080fe40003f26270 */
[-C--:B------:R-:W-:Y:S02]  /*1450*/  ISETP.GT.AND P3, PT, R24, R19.reuse, PT ;  /* 0x000000131800720c */ /* 0x080fe40003f64270 */
[----:B0-----:R-:W-:Y:S02]  /*1460*/  SEL R32, R31, RZ, !P1 ;  /* 0x000000ff1f207207 */ /* 0x001fe40004800000 */
[----:B------:R-:W-:-:S03]  /*1470*/  ISETP.GT.AND P1, PT, R23, R19, PT ;  /* 0x000000131700720c */ /* 0x000fc60003f24270 */
[----:B------:R-:W-:-:S05]  /*1480*/  IMAD.IADD R17, R32, 0x1, R17 ;  /* 0x0000000120117824 */ /* 0x000fca00078e0211 */
[----:B------:R-:W0:Y:S02]  /*1490*/  SHFL.DOWN PT, R31, R17, 0x2, R19 ;  /* 0x08400000111f7989 */ /* 0x000e2400000e0013 */
        /* <DEDUP_REMOVED lines=9> */
[----:B------:R-:W-:Y:S02]  /*1530*/  ISETP.NE.AND P1, PT, R16, 0x65, PT ;  /* 0x000000651000780c */ /* 0x000fe40003f25270 */
[----:B------:R-:W-:-:S05]  /*1540*/  IADD3 R17, PT, PT, R17, R18, RZ ;  /* 0x0000001211117210 */ /* 0x000fca0007ffe0ff */
[----:B------:R-:W0:Y:S06]  /*1550*/  SHFL.DOWN PT, R31, R17, 0x10, R19 ;  /* 0x0a000000111f7989 */ /* 0x000e2c00000e0013 */
[----:B------:R-:W-:Y:S02]  /*1560*/  VOTE.ALL P1, P1 ;  /* 0x0000000000ff7806 */ /* 0x000fe40000820000 */
[----:B0-----:R-:W-:-:S04]  /*1570*/  SEL R31, R31, RZ, !P3 ;  /* 0x000000ff1f1f7207 */ /* 0x001fc80005800000 */
[----:B------:R-:W-:-:S07]  /*1580*/  IADD3 R26, PT, PT, R17, R31, R26 ;  /* 0x0000001f111a7210 */ /* 0x000fce0007ffe01a */
.L_x_206:
[----:B------:R-:W-:Y:S05]  /*1590*/  @P1 BRA `(.L_x_101) ;  /* 0xfffffffc00281947 */ /* 0x000fea000383ffff */
.L_x_93:
[----:B------:R-:W0:Y:S02]  /*15a0*/  S2R R7, SR_TID.X ;  /* 0x0000000000077919 */ /* 0x000e240000002100 */
[----:B0-----:R-:W-:-:S13]  /*15b0*/  ISETP.NE.AND P1, PT, R7, RZ, PT ;  /* 0x000000ff0700720c */ /* 0x001fda0003f25270 */
[----:B------:R-:W-:Y:S05]  /*15c0*/  @P1 BRA `(.L_x_82) ;  /* 0x00000000002c1947 */ /* 0x000fea0003800000 */
[----:B------:R-:W0:Y:S01]  /*15d0*/  S2UR UR5, SR_CgaCtaId ;  /* 0x00000000000579c3 */ /* 0x000e220000008800 */
[----:B------:R-:W-:Y:S01]  /*15e0*/  UMOV UR4, 0x400 ;  /* 0x0000040000047882 */ /* 0x000fe20000000000 */
[----:B------:R-:W-:Y:S02]  /*15f0*/  IMAD.IADD R11, R11, 0x1, R26 ;  /* 0x000000010b0b7824 */ /* 0x000fe400078e021a */
[----:B------:R-:W-:-:S05]  /*1600*/  IMAD.MOV.U32 R10, RZ, RZ, 0x65 ;  /* 0x00000065ff0a7424 */ /* 0x000fca00078e00ff */
[----:B------:R1:W-:Y:S01]  /*1610*/  ST.E.64.STRONG.GPU desc[UR6][R14.64+0x100], R10 ;  /* 0x0001000a0e007985 */ /* 0x0003e2000c10fb06 */
[----:B0-----:R-:W-:-:S06]  /*1620*/  ULEA UR4, UR5, UR4, 0x18 ;  /* 0x0000000405047291 */ /* 0x001fcc000f8ec0ff */
[----:B------:R-:W-:-:S05]  /*1630*/  IMAD.U32 R18, RZ, RZ, UR4 ;  /* 0x00000004ff127e24 */ /* 0x000fca000f8e00ff */
[----:B------:R1:W-:Y:S04]  /*1640*/  STS [R18+0x8], R11 ;  /* 0x0000080b12007388 */ /* 0x0003e80000000800 */
[----:B------:R1:W-:Y:S02]  /*1650*/  STS [R18+0x4], R26 ;  /* 0x0000041a12007388 */ /* 0x0003e40000000800 */
.L_x_83:
[----:B------:R2:W-:Y:S01]  /*1660*/  STS [R18+0x2480], R26 ;  /* 0x0024801a12007388 */ /* 0x0005e20000000800 */
[----:B------:R-:W-:-:S13]  /*1670*/  PLOP3.LUT P0, PT, PT, PT, PT, 0x80, 0x8 ;  /* 0x000000000008781c */ /* 0x000fda0003f0f070 */
.L_x_82:
[----:B------:R-:W-:Y:S05]  /*1680*/  BSYNC B0 ;  /* 0x0000000000007941 */ /* 0x000fea0003800000 */
.L_x_80:
[----:B------:R-:W3:Y:S01]  /*1690*/  S2R R31, SR_TID.X ;  /* 0x00000000001f7919 */ /* 0x000ee20000002100 */
[----:B------:R-:W-:Y:S01]  /*16a0*/  ISETP.NE.AND P3, PT, R0, RZ, PT ;  /* 0x000000ff0000720c */ /* 0x000fe20003f65270 */
[----:B------:R-:W-:Y:S05]  /*16b0*/  WARPSYNC.ALL ;  /* 0x0000000000007948 */ /* 0x000fea0003800000 */
[----:B------:R-:W4:Y:S01]  /*16c0*/  S2R R7, SR_CgaCtaId ;  /* 0x0000000000077919 */ /* 0x000f220000008800 */
[----:B-12---:R-:W-:Y:S01]  /*16d0*/  MOV R18, 0x400 ;  /* 0x0000040000127802 */ /* 0x006fe20000000f00 */
[----:B------:R-:W-:Y:S01]  /*16e0*/  BSSY.RECONVERGENT B0, `(.L_x_102) ;  /* 0x000001c000007945 */ /* 0x000fe20003800200 */
[----:B------:R-:W-:Y:S01]  /*16f0*/  LOP3.LUT R9, R9, 0x3ff, RZ, 0xc0, !PT ;  /* 0x000003ff09097812 */ /* 0x000fe200078ec0ff */
[----:B------:R-:W-:Y:S01]  /*1700*/  BAR.SYNC.DEFER_BLOCKING 0x0 ;  /* 0x0000000000007b1d */ /* 0x000fe20000010000 */
[----:B------:R-:W-:-:S02]  /*1710*/  ISETP.NE.AND P4, PT, R2, RZ, PT ;  /* 0x000000ff0200720c */ /* 0x000fc40003f85270 */
[----:B------:R-:W-:Y:S02]  /*1720*/  ISETP.NE.AND P5, PT, R12, RZ, PT ;  /* 0x000000ff0c00720c */ /* 0x000fe40003fa5270 */
[----:B------:R-:W-:Y:S01]  /*1730*/  ISETP.NE.AND P6, PT, R13, RZ, PT ;  /* 0x000000ff0d00720c */ /* 0x000fe20003fc5270 */
[----:B---3--:R-:W-:-:S04]  /*1740*/  IMAD.SHL.U32 R37, R31, 0x4, RZ ;  /* 0x000000041f257824 */ /* 0x008fc800078e00ff */
[C---:B0-----:R-:W-:Y:S01]  /*1750*/  VIADD R11, R37.reuse, 0x1 ;  /* 0x00000001250b7836 */ /* 0x041fe20000000000 */
[CC--:B------:R-:W-:Y:S01]  /*1760*/  ISETP.GE.U32.AND P1, PT, R37.reuse, R9.reuse, PT ;  /* 0x000000092500720c */ /* 0x0c0fe20003f26070 */
[----:B------:R-:W-:Y:S01]  /*1770*/  VIADD R16, R37, 0x2 ;  /* 0x0000000225107836 */ /* 0x000fe20000000000 */
[----:B----4-:R-:W-:Y:S02]  /*1780*/  LEA R18, R7, R18, 0x18 ;  /* 0x0000001207127211 */ /* 0x010fe400078ec0ff */
[----:B------:R-:W-:Y:S02]  /*1790*/  ISETP.GE.U32.AND P2, PT, R11, R9, PT ;  /* 0x000000090b00720c */ /* 0x000fe40003f46070 */
[----:B------:R-:W-:Y:S01]  /*17a0*/  IADD3 R14, PT, PT, R37, 0x3, RZ ;  /* 0x00000003250e7810 */ /* 0x000fe20007ffe0ff */
[----:B------:R-:W-:-:S04]  /*17b0*/  IMAD R10, R33, 0x4, R18 ;  /* 0x00000004210a7824 */ /* 0x000fc800078e0212 */
[----:B------:R-:W-:Y:S01]  /*17c0*/  IMAD R11, R31, 0x10, R10 ;  /* 0x000000101f0b7824 */ /* 0x000fe200078e020a */
[----:B------:R-:W-:Y:S06]  /*17d0*/  @!P3 BRA `(.L_x_103) ;  /* 0x000000000030b947 */ /* 0x000fec0003800000 */
[----:B------:R-:W0:Y:S01]  /*17e0*/  S2UR UR5, SR_CgaCtaId ;  /* 0x00000000000579c3 */ /* 0x000e220000008800 */
[----:B------:R-:W-:Y:S01]  /*17f0*/  SHF.R.U32.HI R7, RZ, R30, R21 ;  /* 0x0000001eff077219 */ /* 0x000fe20000011615 */
[----:B------:R-:W-:Y:S01]  /*1800*/  UMOV UR4, 0x400 ;  /* 0x0000040000047882 */ /* 0x000fe20000000000 */
[----:B------:R-:W-:Y:S01]  /*1810*/  PRMT R0, R0, 0x5410, R31 ;  /* 0x0000541000007816 */ /* 0x000fe2000000001f */
[----:B------:R-:W-:Y:S02]  /*1820*/  IMAD.MOV.U32 R15, RZ, RZ, 0x1 ;  /* 0x00000001ff0f7424 */ /* 0x000fe400078e00ff */
[----:B------:R-:W-:-:S03]  /*1830*/  IMAD.SHL.U32 R7, R7, 0x4, RZ ;  /* 0x0000000407077824 */ /* 0x000fc600078e00ff */
[----:B------:R-:W-:Y:S02]  /*1840*/  SHF.L.U32 R30, R15, R30, RZ ;  /* 0x0000001e0f1e7219 */ /* 0x000fe400000006ff */
[----:B------:R-:W-:Y:S02]  /*1850*/  LOP3.LUT R7, R7, 0xffc, RZ, 0xc0, !PT ;  /* 0x00000ffc07077812 */ /* 0x000fe400078ec0ff */
[----:B------:R-:W-:-:S05]  /*1860*/  LOP3.LUT R30, R30, 0x3fffffff, RZ, 0xc0, !PT ;  /* 0x3fffffff1e1e7812 */ /* 0x000fca00078ec0ff */
[----:B------:R-:W-:Y:S01]  /*1870*/  IMAD.IADD R21, R21, 0x1, R30 ;  /* 0x0000000115157824 */ /* 0x000fe200078e021e */
[----:B0-----:R-:W-:-:S09]  /*1880*/  ULEA UR4, UR5, UR4, 0x18 ;  /* 0x0000000405047291 */ /* 0x001fd2000f8ec0ff */
[----:B------:R0:W-:Y:S03]  /*1890*/  STS [R7+UR4], R0 ;  /* 0x0000000007007988 */ /* 0x0001e60008000804 */
.L_x_103:
[----:B------:R-:W-:Y:S05]  /*18a0*/  BSYNC.RECONVERGENT B0 ;  /* 0x0000000000007941 */ /* 0x000fea0003800200 */
.L_x_102:
[----:B------:R-:W-:Y:S04]  /*18b0*/  BSSY.RECONVERGENT B0, `(.L_x_104) ;  /* 0x000000f000007945 */ /* 0x000fe80003800200 */
[----:B------:R-:W-:Y:S05]  /*18c0*/  @!P4 BRA `(.L_x_105) ;  /* 0x000000000034c947 */ /* 0x000fea0003800000 */
[----:B------:R-:W1:Y:S01]  /*18d0*/  S2UR UR5, SR_CgaCtaId ;  /* 0x00000000000579c3 */ /* 0x000e620000008800 */
[----:B0-----:R-:W-:Y:S01]  /*18e0*/  SHF.R.U32.HI R0, RZ, R29, R21 ;  /* 0x0000001dff007219 */ /* 0x001fe20000011615 */
[----:B------:R-:W-:Y:S01]  /*18f0*/  UMOV UR4, 0x400 ;  /* 0x0000040000047882 */ /* 0x000fe20000000000 */
[----:B------:R-:W-:-:S03]  /*1900*/  VIADD R7, R31, 0x80 ;  /* 0x000000801f077836 */ /* 0x000fc60000000000 */
[----:B------:R-:W-:Y:S02]  /*1910*/  IMAD.SHL.U32 R0, R0, 0x4, RZ ;  /* 0x0000000400007824 */ /* 0x000fe400078e00ff */
[----:B------:R-:W-:Y:S01]  /*1920*/  PRMT R7, R2, 0x5410, R7 ;  /* 0x0000541002077816 */ /* 0x000fe20000000007 */
[----:B------:R-:W-:Y:S02]  /*1930*/  IMAD.MOV.U32 R2, RZ, RZ, 0x1 ;  /* 0x00000001ff027424 */ /* 0x000fe400078e00ff */
[----:B------:R-:W-:-:S03]  /*1940*/  LOP3.LUT R0, R0, 0xffc, RZ, 0xc0, !PT ;  /* 0x00000ffc00007812 */ /* 0x000fc600078ec0ff */
[----:B------:R-:W-:-:S04]  /*1950*/  SHF.L.U32 R29, R2, R29, RZ ;  /* 0x0000001d021d7219 */ /* 0x000fc800000006ff */
[----:B------:R-:W-:-:S05]  /*1960*/  LOP3.LUT R2, R29, 0x3fffffff, RZ, 0xc0, !PT ;  /* 0x3fffffff1d027812 */ /* 0x000fca00078ec0ff */
[----:B------:R-:W-:Y:S01]  /*1970*/  IMAD.IADD R21, R21, 0x1, R2 ;  /* 0x0000000115157824 */ /* 0x000fe200078e0202 */
[----:B-1----:R-:W-:-:S09]  /*1980*/  ULEA UR4, UR5, UR4, 0x18 ;  /* 0x0000000405047291 */ /* 0x002fd2000f8ec0ff */
[----:B------:R1:W-:Y:S03]  /*1990*/  STS [R0+UR4], R7 ;  /* 0x0000000700007988 */ /* 0x0003e60008000804 */
.L_x_105:
[----:B------:R-:W-:Y:S05]  /*19a0*/  BSYNC.RECONVERGENT B0 ;  /* 0x0000000000007941 */ /* 0x000fea0003800200 */
.L_x_104:
[----:B------:R-:W-:Y:S04]  /*19b0*/  BSSY.RECONVERGENT B0, `(.L_x_106) ;  /* 0x000000f000007945 */ /* 0x000fe80003800200 */
[----:B------:R-:W-:Y:S05]  /*19c0*/  @!P5 BRA `(.L_x_107) ;  /* 0x000000000034d947 */ /* 0x000fea0003800000 */
[----:B------:R-:W2:Y:S01]  /*19d0*/  S2UR UR5, SR_CgaCtaId ;  /* 0x00000000000579c3 */ /* 0x000ea20000008800 */
[----:B01----:R-:W-:Y:S01]  /*19e0*/  SHF.R.U32.HI R0, RZ, R20, R21 ;  /* 0x00000014ff007219 */ /* 0x003fe20000011615 */
[----:B------:R-:W-:Y:S01]  /*19f0*/  UMOV UR4, 0x400 ;  /* 0x0000040000047882 */ /* 0x000fe20000000000 */
[----:B------:R-:W-:Y:S02]  /*1a00*/  VIADD R7, R31, 0x100 ;  /* 0x000001001f077836 */ /* 0x000fe40000000000 */
[----:B------:R-:W-:Y:S01]  /*1a10*/  SHF.L.U32 R0, R0, 0x2, RZ ;  /* 0x0000000200007819 */ /* 0x000fe200000006ff */
[----:B------:R-:W-:Y:S02]  /*1a20*/  IMAD.MOV.U32 R15, RZ, RZ, 0x1 ;  /* 0x00000001ff0f7424 */ /* 0x000fe400078e00ff */
[----:B------:R-:W-:Y:S02]  /*1a30*/  PRMT R7, R12, 0x5410, R7 ;  /* 0x000054100c077816 */ /* 0x000fe40000000007 */
[----:B------:R-:W-:-:S02]  /*1a40*/  LOP3.LUT R0, R0, 0xffc, RZ, 0xc0, !PT ;  /* 0x00000ffc00007812 */ /* 0x000fc400078ec0ff */
[----:B------:R-:W-:-:S04]  /*1a50*/  SHF.L.U32 R20, R15, R20, RZ ;  /* 0x000000140f147219 */ /* 0x000fc800000006ff */
[----:B------:R-:W-:-:S05]  /*1a60*/  LOP3.LUT R20, R20, 0x3fffffff, RZ, 0xc0, !PT ;  /* 0x3fffffff14147812 */ /* 0x000fca00078ec0ff */
[----:B------:R-:W-:Y:S01]  /*1a70*/  IMAD.IADD R21, R21, 0x1, R20 ;  /* 0x0000000115157824 */ /* 0x000fe200078e0214 */
[----:B--2---:R-:W-:-:S09]  /*1a80*/  ULEA UR4, UR5, UR4, 0x18 ;  /* 0x0000000405047291 */ /* 0x004fd2000f8ec0ff */
[----:B------:R2:W-:Y:S03]  /*1a90*/  STS [R0+UR4], R7 ;  /* 0x0000000700007988 */ /* 0x0005e60008000804 */
.L_x_107:
[----:B------:R-:W-:Y:S05]  /*1aa0*/  BSYNC.RECONVERGENT B0 ;  /* 0x0000000000007941 */ /* 0x000fea0003800200 */
.L_x_106:
[----:B------:R-:W-:Y:S04]  /*1ab0*/  BSSY.RECONVERGENT B0, `(.L_x_108) ;  /* 0x000000b000007945 */ /* 0x000fe80003800200 */
[----:B------:R-:W-:Y:S05]  /*1ac0*/  @!P6 BRA `(.L_x_109) ;  /* 0x000000000024e947 */ /* 0x000fea0003800000 */
[----:B------:R-:W3:Y:S01]  /*1ad0*/  S2UR UR5, SR_CgaCtaId ;  /* 0x00000000000579c3 */ /* 0x000ee20000008800 */
[----:B------:R-:W-:Y:S01]  /*1ae0*/  SHF.R.U32.HI R21, RZ, R34, R21 ;  /* 0x00000022ff157219 */ /* 0x000fe20000011615 */
[----:B------:R-:W-:Y:S01]  /*1af0*/  UMOV UR4, 0x400 ;  /* 0x0000040000047882 */ /* 0x000fe20000000000 */
[----:B012---:R-:W-:-:S03]  /*1b00*/  VIADD R0, R31, 0x180 ;  /* 0x000001801f007836 */ /* 0x007fc60000000000 */
[----:B------:R-:W-:Y:S02]  /*1b10*/  IMAD.SHL.U32 R21, R21, 0x4, RZ ;  /* 0x0000000415157824 */ /* 0x000fe400078e00ff */
[----:B------:R-:W-:-:S03]  /*1b20*/  PRMT R0, R13, 0x5410, R0 ;  /* 0x000054100d007816 */ /* 0x000fc60000000000 */
[----:B------:R-:W-:Y:S01]  /*1b30*/  LOP3.LUT R21, R21, 0xffc, RZ, 0xc0, !PT ;  /* 0x00000ffc15157812 */ /* 0x000fe200078ec0ff */
[----:B---3--:R-:W-:-:S09]  /*1b40*/  ULEA UR4, UR5, UR4, 0x18 ;  /* 0x0000000405047291 */ /* 0x008fd2000f8ec0ff */
[----:B------:R3:W-:Y:S03]  /*1b50*/  STS [R21+UR4], R0 ;  /* 0x0000000015007988 */ /* 0x0007e60008000804 */
.L_x_109:
[----:B------:R-:W-:Y:S05]  /*1b60*/  BSYNC.RECONVERGENT B0 ;  /* 0x0000000000007941 */ /* 0x000fea0003800200 */
.L_x_108:
[----:B------:R-:W-:Y:S01]  /*1b70*/  BAR.SYNC.DEFER_BLOCKING 0x0 ;  /* 0x0000000000007b1d */ /* 0x000fe20000010000 */
[-C--:B------:R-:W-:Y:S02]  /*1b80*/  ISETP.GE.U32.AND P3, PT, R16, R9.reuse, PT ;  /* 0x000000091000720c */ /* 0x080fe40003f66070 */
[----:B------:R-:W-:-:S05]  /*1b90*/  ISETP.GE.U32.AND P4, PT, R14, R9, PT ;  /* 0x000000090e00720c */ /* 0x000fca0003f86070 */
[----:B---3--:R-:W3:Y:S08]  /*1ba0*/  @!P1 LDC.64 R20, c[0x0][0x3b0] ;  /* 0x0000ec00ff149b82 */ /* 0x008ef00000000a00 */
[----:B------:R-:W4:Y:S08]  /*1bb0*/  @!P2 LDC.64 R14, c[0x0][0x3b0] ;  /* 0x0000ec00ff0eab82 */ /* 0x000f300000000a00 */
[----:B------:R-:W5:Y:S01]  /*1bc0*/  @!P3 LDC.64 R12, c[0x0][0x3b0] ;  /* 0x0000ec00ff0cbb82 */ /* 0x000f620000000a00 */
[----:B012---:R-:W0:Y:S04]  /*1bd0*/  @!P1 LDS.U16 R0, [R11+0x2] ;  /* 0x000002000b009984 */ /* 0x007e280000000400 */
[----:B------:R-:W1:Y:S03]  /*1be0*/  @!P2 LDS.U16 R24, [R11+0x6] ;  /* 0x000006000b18a984 */ /* 0x000e660000000400 */
[----:B------:R-:W2:Y:S01]  /*1bf0*/  @!P4 LDC.64 R16, c[0x0][0x3b0] ;  /* 0x0000ec00ff10cb82 */ /* 0x000ea20000000a00 */
[----:B------:R-:W4:Y:S04]  /*1c00*/  @!P3 LDS.U16 R26, [R11+0xa] ;  /* 0x00000a000b1ab984 */ /* 0x000f280000000400 */
[----:B------:R-:W5:Y:S01]  /*1c10*/  @!P4 LDS.U16 R2, [R11+0xe] ;  /* 0x00000e000b02c984 */ /* 0x000f620000000400 */
[----:B0-----:R-:W-:-:S04]  /*1c20*/  @!P1 IMAD.IADD R23, R3, 0x1, R0 ;  /* 0x0000000103179824 */ /* 0x001fc800078e0200 */
[C---:B------:R-:W-:Y:S02]  /*1c30*/  @!P1 VIADD R7, R23.reuse, 0x1 ;  /* 0x0000000117079836 */ /* 0x040fe40000000000 */
[----:B---3--:R-:W-:-:S04]  /*1c40*/  @!P1 IMAD.WIDE.U32 R22, R23, 0x4, R20 ;  /* 0x0000000417169825 */ /* 0x008fc800078e0014 */
[C---:B-1----:R-:W-:Y:S01]  /*1c50*/  @!P2 IMAD.IADD R27, R3.reuse, 0x1, R24 ;  /* 0x00000001031ba824 */ /* 0x042fe200078e0218 */
[C---:B----4-:R-:W-:Y:S01]  /*1c60*/  @!P3 IADD3 R25, PT, PT, R3.reuse, R26, RZ ;  /* 0x0000001a0319b210 */ /* 0x050fe20007ffe0ff */
[----:B------:R0:W3:Y:S01]  /*1c70*/  @!P1 LDG.E R0, desc[UR6][R22.64] ;  /* 0x0000000616009981 */ /* 0x0000e2000c1e1900 */
[----:B-----5:R-:W-:Y:S02]  /*1c80*/  @!P4 IMAD.IADD R19, R3, 0x1, R2 ;  /* 0x000000010313c824 */ /* 0x020fe400078e0202 */
[----:B------:R-:W-:Y:S02]  /*1c90*/  @!P2 VIADD R29, R27, 0x1 ;  /* 0x000000011b1da836 */ /* 0x000fe40000000000 */
[----:B------:R-:W-:-:S04]  /*1ca0*/  @!P1 IMAD.WIDE.U32 R20, R7, 0x4, R20 ;  /* 0x0000000407149825 */ /* 0x000fc800078e0014 */
[--C-:B0-----:R-:W-:Y:S01]  /*1cb0*/  @!P2 IMAD.WIDE.U32 R22, R27, 0x4, R14.reuse ;  /* 0x000000041b16a825 */ /* 0x101fe200078e000e */
[----:B------:R0:W3:Y:S03]  /*1cc0*/  @!P1 LDG.E R7, desc[UR6][R20.64] ;  /* 0x0000000614079981 */ /* 0x0000e6000c1e1900 */
[----:B------:R-:W-:Y:S01]  /*1cd0*/  @!P2 IMAD.WIDE.U32 R14, R29, 0x4, R14 ;  /* 0x000000041d0ea825 */ /* 0x000fe200078e000e */
[----:B------:R2:W4:Y:S03]  /*1ce0*/  @!P2 LDG.E R2, desc[UR6][R22.64] ;  /* 0x000000061602a981 */ /* 0x000526000c1e1900 */
[----:B------:R-:W-:Y:S02]  /*1cf0*/  @!P3 VIADD R27, R25, 0x1 ;  /* 0x00000001191bb836 */ /* 0x000fe40000000000 */
[----:B------:R-:W-:Y:S01]  /*1d00*/  @!P4 VIADD R29, R19, 0x1 ;  /* 0x00000001131dc836 */ /* 0x000fe20000000000 */
[----:B------:R-:W4:Y:S01]  /*1d10*/  @!P2 LDG.E R15, desc[UR6][R14.64] ;  /* 0x000000060e0fa981 */ /* 0x000f22000c1e1900 */
[----:B0-----:R-:W-:-:S02]  /*1d20*/  @!P3 IMAD.WIDE.U32 R20, R25, 0x4, R12 ;  /* 0x000000041914b825 */ /* 0x001fc400078e000c */
[----:B------:R-:W0:Y:S02]  /*1d30*/  LDC R25, c[0x0][0x380] ;  /* 0x0000e000ff197b82 */ /* 0x000e240000000800 */
[----:B--2---:R-:W-:Y:S01]  /*1d40*/  @!P4 IMAD.WIDE.U32 R22, R19, 0x4, R16 ;  /* 0x000000041316c825 */ /* 0x004fe200078e0010 */
[----:B------:R-:W2:Y:S03]  /*1d50*/  @!P3 LDG.E R24, desc[UR6][R20.64] ;  /* 0x000000061418b981 */ /* 0x000ea6000c1e1900 */
[----:B------:R-:W-:Y:S02]  /*1d60*/  @!P3 IMAD.WIDE.U32 R12, R27, 0x4, R12 ;  /* 0x000000041b0cb825 */ /* 0x000fe400078e000c */
[----:B------:R-:W5:Y:S01]  /*1d70*/  @!P4 LDG.E R27, desc[UR6][R22.64] ;  /* 0x00000006161bc981 */ /* 0x000f62000c1e1900 */
[----:B------:R-:W1:Y:S01]  /*1d80*/  LDC R19, c[0x0][0x390] ;  /* 0x0000e400ff137b82 */ /* 0x000e620000000800 */
[----:B------:R-:W-:-:S02]  /*1d90*/  @!P4 IMAD.WIDE.U32 R16, R29, 0x4, R16 ;  /* 0x000000041d10c825 */ /* 0x000fc400078e0010 */
[----:B------:R0:W2:Y:S04]  /*1da0*/  @!P3 LDG.E R13, desc[UR6][R12.64] ;  /* 0x000000060c0db981 */ /* 0x0000a8000c1e1900 */
[----:B------:R-:W5:Y:S04]  /*1db0*/  @!P4 LDG.E R16, desc[UR6][R16.64] ;  /* 0x000000061010c981 */ /* 0x000f68000c1e1900 */
[----:B0-----:R0:W0:Y:S01]  /*1dc0*/  LDS R12, [R18+0x2480] ;  /* 0x00248000120c7984 */ /* 0x0010220000000800 */
[----:B------:R-:W-:Y:S01]  /*1dd0*/  ISETP.NE.AND P5, PT, R36, RZ, PT ;  /* 0x000000ff2400720c */ /* 0x000fe20003fa5270 */
[----:B------:R-:W-:Y:S01]  /*1de0*/  BSSY.RECONVERGENT B0, `(.L_x_110) ;  /* 0x00000fa000007945 */ /* 0x000fe20003800200 */
[----:B---3--:R-:W-:-:S02]  /*1df0*/  @!P1 IMAD.IADD R0, R7, 0x1, -R0 ;  /* 0x0000000107009824 */ /* 0x008fc400078e0a00 */
[----:B----4-:R-:W-:-:S04]  /*1e00*/  @!P2 IMAD.IADD R2, R15, 0x1, -R2 ;  /* 0x000000010f02a824 */ /* 0x010fc800078e0a02 */
[----:B------:R-:W-:Y:S01]  /*1e10*/  @!P2 VIADD R20, R2, 0xffffffff ;  /* 0xffffffff0214a836 */ /* 0x000fe20000000000 */
[----:B------:R-:W-:Y:S01]  /*1e20*/  CS2R R14, SRZ ;  /* 0x00000000000e7805 */ /* 0x000fe2000001ff00 */
[----:B--2---:R-:W-:Y:S02]  /*1e30*/  @!P3 IMAD.IADD R24, R13, 0x1, -R24 ;  /* 0x000000010d18b824 */ /* 0x004fe400078e0a18 */
[----:B-----5:R-:W-:Y:S02]  /*1e40*/  @!P4 IMAD.IADD R27, R16, 0x1, -R27 ;  /* 0x00000001101bc824 */ /* 0x020fe400078e0a1b */
[----:B------:R-:W-:Y:S02]  /*1e50*/  @!P1 VIADD R16, R0, 0xffffffff ;  /* 0xffffffff00109836 */ /* 0x000fe40000000000 */
[----:B------:R-:W-:Y:S02]  /*1e60*/  @!P3 VIADD R22, R24, 0xffffffff ;  /* 0xffffffff1816b836 */ /* 0x000fe40000000000 */
[----:B------:R-:W-:-:S02]  /*1e70*/  @!P4 VIADD R26, R27, 0xffffffff ;  /* 0xffffffff1b1ac836 */ /* 0x000fc40000000000 */
[----:B------:R-:W-:Y:S01]  /*1e80*/  HFMA2 R13, -RZ, RZ, 0, 0 ;  /* 0x00000000ff0d7431 */ /* 0x000fe200000001ff */
[----:B------:R-:W-:Y:S02]  /*1e90*/  @!P1 LEA.HI R17, R16, 0x1, RZ, 0x13 ;  /* 0x0000000110119811 */ /* 0x000fe400078f98ff */
[----:B------:R-:W-:Y:S02]  /*1ea0*/  @!P2 LEA.HI R21, R20, 0x1, RZ, 0x13 ;  /* 0x000000011415a811 */ /* 0x000fe400078f98ff */
[----:B------:R-:W-:Y:S02]  /*1eb0*/  @!P3 LEA.HI R23, R22, 0x1, RZ, 0x13 ;  /* 0x000000011617b811 */ /* 0x000fe400078f98ff */
[----:B------:R-:W-:Y:S01]  /*1ec0*/  @!P4 LEA.HI R26, R26, 0x1, RZ, 0x13 ;  /* 0x000000011a1ac811 */ /* 0x000fe200078f98ff */
[----:B------:R-:W-:Y:S01]  /*1ed0*/  IMAD.MOV.U32 R7, RZ, RZ, RZ ;  /* 0x000000ffff077224 */ /* 0x000fe200078e00ff */
[----:B------:R-:W-:Y:S01]  /*1ee0*/  @!P1 VIMNMX.U32 R13, PT, PT, R0, R17, PT ;  /* 0x00000011000d9248 */ /* 0x000fe20003fe0000 */
[----:B------:R-:W-:Y:S01]  /*1ef0*/  IMAD R0, R36, 0x200, R25 ;  /* 0x0000020024007824 */ /* 0x000fe200078e0219 */
[----:B------:R-:W-:Y:S01]  /*1f00*/  @!P2 VIMNMX.U32 R14, PT, PT, R2, R21, PT ;  /* 0x00000015020ea248 */ /* 0x000fe20003fe0000 */
[----:B-1----:R-:W-:Y:S01]  /*1f10*/  IMAD R2, R36, 0x200, R19 ;  /* 0x0000020024027824 */ /* 0x002fe200078e0213 */
[----:B------:R-:W-:-:S02]  /*1f20*/  @!P3 VIMNMX.U32 R15, PT, PT, R24, R23, PT ;  /* 0x00000017180fb248 */ /* 0x000fc40003fe0000 */
[----:B------:R-:W-:Y:S01]  /*1f30*/  @!P4 VIMNMX.U32 R7, PT, PT, R27, R26, PT ;  /* 0x0000001a1b07c248 */ /* 0x000fe20003fe0000 */
[----:B0-----:R-:W-:Y:S06]  /*1f40*/  @P5 BRA `(.L_x_111) ;  /* 0x0000000000b45947 */ /* 0x001fec0003800000 */
[----:B------:R-:W-:Y:S02]  /*1f50*/  ISETP.GT.U32.AND P1, PT, R31, 0x1f, PT ;  /* 0x0000001f1f00780c */ /* 0x000fe40003f24070 */
[----:B------:R-:W-:-:S05]  /*1f60*/  IADD3 R16, PT, PT, R15, R14, R13 ;  /* 0x0000000e0f107210 */ /* 0x000fca0007ffe00d */
[----:B------:R-:W-:-:S05]  /*1f70*/  IMAD.IADD R16, R16, 0x1, R7 ;  /* 0x0000000110107824 */ /* 0x000fca00078e0207 */
[----:B------:R0:W-:Y:S01]  /*1f80*/  STS [R5+0x810], R16 ;  /* 0x0008101005007388 */ /* 0x0001e20000000800 */
[----:B------:R-:W-:Y:S06]  /*1f90*/  BAR.SYNC.DEFER_BLOCKING 0x0 ;  /* 0x0000000000007b1d */ /* 0x000fec0000010000 */
[----:B------:R-:W-:Y:S05]  /*1fa0*/  @P1 BRA `(.L_x_112) ;  /* 0x0000000000781947 */ /* 0x000fea0003800000 */
[----:B------:R-:W-:Y:S01]  /*1fb0*/  LDS R20, [R4+0x810] ;  /* 0x0008100004147984 */ /* 0x000fe20000000800 */
[----:B------:R-:W-:-:S03]  /*1fc0*/  UMOV UR4, 0xffffffff ;  /* 0xffffffff00047882 */ /* 0x000fc60000000000 */
[----:B------:R-:W-:Y:S04]  /*1fd0*/  LDS R23, [R4+0x814] ;  /* 0x0008140004177984 */ /* 0x000fe80000000800 */
[----:B------:R-:W1:Y:S04]  /*1fe0*/  LDS R7, [R4+0x81c] ;  /* 0x00081c0004077984 */ /* 0x000e680000000800 */
[----:B------:R-:W2:Y:S01]  /*1ff0*/  LDS R22, [R4+0x818] ;  /* 0x0008180004167984 */ /* 0x000ea20000000800 */
[----:B-1----:R-:W-:-:S04]  /*2000*/  IADD3 R7, PT, PT, R23, R20, R7 ;  /* 0x0000001417077210 */ /* 0x002fc80007ffe007 */
[----:B--2---:R-:W-:Y:S01]  /*2010*/  IADD3 R24, PT, PT, R22, R7, RZ ;  /* 0x0000000716187210 */ /* 0x004fe20007ffe0ff */
[----:B------:R-:W-:Y:S06]  /*2020*/  BRA.DIV UR4, `(.L_x_113) ;  /* 0x0000005204f47947 */ /* 0x000fec000b800000 */
[----:B------:R-:W1:Y:S02]  /*2030*/  SHFL.UP P1, R25, R24, 0x1, RZ ;  /* 0x0420000018197989 */ /* 0x000e6400000200ff */
[----:B-1----:R-:W-:-:S05]  /*2040*/  @P1 IMAD.IADD R25, R24, 0x1, R25 ;  /* 0x0000000118191824 */ /* 0x002fca00078e0219 */
[----:B------:R-:W1:Y:S02]  /*2050*/  SHFL.UP P1, R26, R25, 0x2, RZ ;  /* 0x04400000191a7989 */ /* 0x000e6400000200ff */
[----:B-1----:R-:W-:-:S05]  /*2060*/  @P1 IMAD.IADD R26, R25, 0x1, R26 ;  /* 0x00000001191a1824 */ /* 0x002fca00078e021a */
[----:B------:R-:W1:Y:S02]  /*2070*/  SHFL.UP P1, R27, R26, 0x4, RZ ;  /* 0x048000001a1b7989 */ /* 0x000e6400000200ff */
[----:B-1----:R-:W-:-:S05]  /*2080*/  @P1 IMAD.IADD R27, R26, 0x1, R27 ;  /* 0x000000011a1b1824 */ /* 0x002fca00078e021b */
[----:B------:R-:W1:Y:S02]  /*2090*/  SHFL.UP P1, R28, R27, 0x8, RZ ;  /* 0x050000001b1c7989 */ /* 0x000e6400000200ff */
[----:B-1----:R-:W-:-:S05]  /*20a0*/  @P1 IMAD.IADD R28, R27, 0x1, R28 ;  /* 0x000000011b1c1824 */ /* 0x002fca00078e021c */
[----:B------:R1:W2:Y:S02]  /*20b0*/  SHFL.UP P1, R21, R28, 0x10, RZ ;  /* 0x060000001c157989 */ /* 0x0002a400000200ff */
.L_x_212:
[----:B--2---:R-:W-:Y:S01]  /*20c0*/  @P1 IMAD.IADD R21, R28, 0x1, R21 ;  /* 0x000000011c151824 */ /* 0x004fe200078e0215 */
[----:B------:R-:W-:Y:S05]  /*20d0*/  WARPSYNC.ALL ;  /* 0x0000000000007948 */ /* 0x000fea0003800000 */
[----:B------:R-:W2:Y:S01]  /*20e0*/  SHFL.IDX PT, R7, R21, 0x1f, 0x1f ;  /* 0x03e01f0015077f89 */ /* 0x000ea200000e0000 */
[----:B------:R-:W-:Y:S01]  /*20f0*/  IMAD.IADD R17, R21, 0x1, -R24 ;  /* 0x0000000115117824 */ /* 0x000fe200078e0a18 */
[----:B------:R-:W-:-:S03]  /*2100*/  ISETP.NE.AND P1, PT, R31, RZ, PT ;  /* 0x000000ff1f00720c */ /* 0x000fc60003f25270 */
[----:B------:R-:W-:Y:S01]  /*2110*/  IMAD.IADD R20, R20, 0x1, R17 ;  /* 0x0000000114147824 */ /* 0x000fe200078e0211 */
[----:B------:R3:W-:Y:S03]  /*2120*/  STS [R4+0x810], R17 ;  /* 0x0008101104007388 */ /* 0x0007e60000000800 */
[----:B------:R-:W-:Y:S01]  /*2130*/  IMAD.IADD R23, R23, 0x1, R20 ;  /* 0x0000000117177824 */ /* 0x000fe200078e0214 */
[----:B------:R3:W-:Y:S04]  /*2140*/  STS [R4+0x814], R20 ;  /* 0x0008141404007388 */ /* 0x0007e80000000800 */
[----:B------:R-:W-:Y:S01]  /*2150*/  IADD3 R19, PT, PT, R22, R23, RZ ;  /* 0x0000001716137210 */ /* 0x000fe20007ffe0ff */
[----:B------:R3:W-:Y:S04]  /*2160*/  STS [R4+0x818], R23 ;  /* 0x0008181704007388 */ /* 0x0007e80000000800 */
[----:B------:R3:W-:Y:S04]  /*2170*/  STS [R4+0x81c], R19 ;  /* 0x00081c1304007388 */ /* 0x0007e80000000800 */
[----:B--2---:R3:W-:Y:S02]  /*2180*/  @!P1 STS [R18+0xaa0], R7 ;  /* 0x000aa00712009388 */ /* 0x0047e40000000800 */
.L_x_112:
[----:B------:R-:W-:Y:S05]  /*2190*/  WARPSYNC.ALL ;  /* 0x0000000000007948 */ /* 0x000fea0003800000 */
[----:B------:R-:W-:Y:S06]  /*21a0*/  BAR.SYNC.DEFER_BLOCKING 0x0 ;  /* 0x0000000000007b1d */ /* 0x000fec0000010000 */
[----:B------:R2:W4:Y:S01]  /*21b0*/  LDS R24, [R5+0x810] ;  /* 0x0008100005187984 */ /* 0x0005220000000800 */
[----:B------:R-:W-:Y:S05]  /*21c0*/  @!P0 BRA `(.L_x_114) ;  /* 0x0000000800ec8947 */ /* 0x000fea0003800000 */
[----:B---3--:R3:W5:Y:S01]  /*21d0*/  LDS R17, [R18+0xaa0] ;  /* 0x000aa00012117984 */ /* 0x0087620000000800 */
[----:B0-----:R-:W-:Y:S01]  /*21e0*/  IMAD.MOV.U32 R16, RZ, RZ, 0x65 ;  /* 0x00000065ff107424 */ /* 0x001fe200078e00ff */
[----:B---3--:R-:W5:Y:S04]  /*21f0*/  LDC.64 R18, c[0x0][0x3e8] ;  /* 0x0000fa00ff127b82 */ /* 0x008f680000000a00 */
[----:B-----5:R0:W-:Y:S01]  /*2200*/  ST.E.64.STRONG.GPU desc[UR6][R18.64+0x100], R16 ;  /* 0x0001001012007985 */ /* 0x0201e2000c10fb06 */
[----:B------:R-:W-:Y:S05]  /*2210*/  BRA `(.L_x_114) ;  /* 0x0000000800d87947 */ /* 0x000fea0003800000 */
.L_x_111:
        /* <DEDUP_REMOVED lines=8> */
[----:B0-----:R-:W-:Y:S04]  /*22a0*/  LDS R16, [R4+0x814] ;  /* 0x0008140004107984 */ /* 0x001fe80000000800 */
[----:B------:R-:W0:Y:S04]  /*22b0*/  LDS R17, [R4+0x81c] ;  /* 0x00081c0004117984 */ /* 0x000e280000000800 */
[----:B------:R-:W1:Y:S01]  /*22c0*/  LDS R33, [R4+0x818] ;  /* 0x0008180004217984 */ /* 0x000e620000000800 */
[----:B0-----:R-:W-:-:S05]  /*22d0*/  IADD3 R16, PT, PT, R16, R7, R17 ;  /* 0x0000000710107210 */ /* 0x001fca0007ffe011 */
[----:B-1----:R-:W-:Y:S01]  /*22e0*/  IMAD.IADD R33, R33, 0x1, R16 ;  /* 0x0000000121217824 */ /* 0x002fe200078e0210 */
[----:B------:R-:W-:Y:S06]  /*22f0*/  BRA.DIV UR4, `(.L_x_116) ;  /* 0x0000005204d07947 */ /* 0x000fec000b800000 */
[----:B------:R-:W0:Y:S02]  /*2300*/  SHFL.UP P1, R20, R33, 0x1, RZ ;  /* 0x0420000021147989 */ /* 0x000e2400000200ff */
[----:B0-----:R-:W-:-:S05]  /*2310*/  @P1 IMAD.IADD R20, R33, 0x1, R20 ;  /* 0x0000000121141824 */ /* 0x001fca00078e0214 */
        /* <DEDUP_REMOVED lines=8> */
[----:B------:R0:W1:Y:S02]  /*23a0*/  SHFL.IDX PT, R17, R24, 0x1f, 0x1f ;  /* 0x03e01f0018117f89 */ /* 0x00006400000e0000 */
.L_x_219:
[----:B------:R-:W2:Y:S01]  /*23b0*/  LDC.64 R20, c[0x0][0x3e8] ;  /* 0x0000fa00ff147b82 */ /* 0x000ea20000000a00 */
[----:B------:R-:W-:Y:S01]  /*23c0*/  @P0 MOV R16, 0x64 ;  /* 0x0000006400100802 */ /* 0x000fe20000000f00 */
[----:B-1----:R1:W-:Y:S01]  /*23d0*/  @P0 STS [R18+0x80c], R17 ;  /* 0x00080c1112000388 */ /* 0x0023e20000000800 */
[----:B------:R-:W-:Y:S01]  /*23e0*/  IMAD.IADD R33, R24, 0x1, -R33 ;  /* 0x0000000118217824 */ /* 0x000fe200078e0a21 */
[----:B------:R-:W-:-:S04]  /*23f0*/  LOP3.LUT R27, RZ, R31, RZ, 0x33, !PT ;  /* 0x0000001fff1b7212 */ /* 0x000fc800078e33ff */
[----:B------:R-:W3:Y:S01]  /*2400*/  LDC R7, c[0x0][0x370] ;  /* 0x0000dc00ff077b82 */ /* 0x000ee20000000800 */
[----:B--2---:R-:W-:-:S05]  /*2410*/  IMAD.WIDE.U32 R20, R36, 0x8, R20 ;  /* 0x0000000824147825 */ /* 0x004fca00078e0014 */
[----:B------:R1:W-:Y:S01]  /*2420*/  @P0 ST.E.64.STRONG.GPU desc[UR6][R20.64+0x100], R16 ;  /* 0x0001001014000985 */ /* 0x0003e2000c10fb06 */
[----:B---3--:R-:W-:-:S13]  /*2430*/  ISETP.GT.U32.AND P2, PT, R7, 0x1f3, PT ;  /* 0x000001f30700780c */ /* 0x008fda0003f44070 */
[----:B-1----:R-:W-:Y:S05]  /*2440*/  @P2 BRA `(.L_x_117) ;  /* 0x0000000000082947 */ /* 0x002fea0003800000 */
[----:B------:R1:W-:Y:S06]  /*2450*/  MEMBAR.SC.CTA ;  /* 0x0000000000007992 */ /* 0x0003ec0000000000 */
[----:B-1----:R-:W-:Y:S05]  /*2460*/  BRA `(.L_x_118) ;  /* 0x0000000000087947 */ /* 0x002fea0003800000 */
.L_x_117:
[----:B------:R-:W-:Y:S05]  /*2470*/  NANOSLEEP 0x1c2 ;  /* 0x000001c20000795d */ /* 0x000fea0003800000 */
[----:B------:R-:W-:Y:S01]  /*2480*/  NOP ;  /* 0x0000000000007918 */ /* 0x000fe20000000000 */
.L_x_118:
[----:B------:R-:W-:-:S05]  /*2490*/  IMAD.WIDE R18, R27, 0x8, R20 ;  /* 0x000000081b127825 */ /* 0x000fca00078e0214 */
[----:B------:R-:W2:Y:S01]  /*24a0*/  LD.E.64.STRONG.GPU R22, desc[UR6][R18.64+0x100] ;  /* 0x0001000612167980 */ /* 0x000ea2000c10fb00 */
[----:B------:R-:W-:Y:S01]  /*24b0*/  UMOV UR4, 0xffffffff ;  /* 0xffffffff00047882 */ /* 0x000fe20000000000 */
[----:B--2---:R-:W-:Y:S02]  /*24c0*/  ISETP.NE.AND P1, PT, R22, 0x63, PT ;  /* 0x000000631600780c */ /* 0x004fe40003f25270 */
[----:B------:R-:W-:Y:S11]  /*24d0*/  BRA.DIV UR4, `(.L_x_119) ;  /* 0x0000005604087947 */ /* 0x000ff6000b800000 */
[----:B------:R-:W-:-:S13]  /*24e0*/  VOTE.ANY P1, !P1 ;  /* 0x0000000000ff7806 */ /* 0x000fda0004820100 */
.L_x_222:
[----:B------:R-:W1:Y:S01]  /*24f0*/  S2R R34, SR_LANEID ;  /* 0x0000000000227919 */ /* 0x000e620000000000 */
[----:B------:R-:W-:Y:S05]  /*2500*/  @!P1 BRA `(.L_x_120) ;  /* 0x0000000000309947 */ /* 0x000fea0003800000 */
.L_x_124:
[----:B------:R-:W-:Y:S05]  /*2510*/  YIELD ;  /* 0x0000000000007946 */ /* 0x000fea0003800000 */
[----:B------:R-:W-:Y:S05]  /*2520*/  @P2 BRA `(.L_x_121) ;  /* 0x0000000000082947 */ /* 0x000fea0003800000 */
[----:B------:R2:W-:Y:S06]  /*2530*/  MEMBAR.SC.CTA ;  /* 0x0000000000007992 */ /* 0x0005ec0000000000 */
[----:B--2---:R-:W-:Y:S05]  /*2540*/  BRA `(.L_x_122) ;  /* 0x0000000000087947 */ /* 0x004fea0003800000 */
.L_x_121:
[----:B------:R-:W-:Y:S05]  /*2550*/  NANOSLEEP 0x15e ;  /* 0x0000015e0000795d */ /* 0x000fea0003800000 */
[----:B------:R-:W-:Y:S01]  /*2560*/  NOP ;  /* 0x0000000000007918 */ /* 0x000fe20000000000 */
.L_x_122:
[----:B------:R-:W2:Y:S01]  /*2570*/  LD.E.64.STRONG.GPU R22, desc[UR6][R18.64+0x100] ;  /* 0x0001000612167980 */ /* 0x000ea2000c10fb00 */
[----:B------:R-:W-:Y:S01]  /*2580*/  UMOV UR4, 0xffffffff ;  /* 0xffffffff00047882 */ /* 0x000fe20000000000 */
[----:B--2---:R-:W-:Y:S02]  /*2590*/  ISETP.NE.AND P1, PT, R22, 0x63, PT ;  /* 0x000000631600780c */ /* 0x004fe40003f25270 */
[----:B------:R-:W-:Y:S11]  /*25a0*/  BRA.DIV UR4, `(.L_x_123) ;  /* 0x0000005204f47947 */ /* 0x000ff6000b800000 */
[----:B------:R-:W-:-:S13]  /*25b0*/  VOTE.ANY P1, !P1 ;  /* 0x0000000000ff7806 */ /* 0x000fda0004820100 */
.L_x_225:
[----:B------:R-:W-:Y:S05]  /*25c0*/  @P1 BRA `(.L_x_124) ;  /* 0xfffffffc00d01947 */ /* 0x000fea000383ffff */
.L_x_120:
[----:B------:R-:W-:Y:S01]  /*25d0*/  UMOV UR4, 0xffffffff ;  /* 0xffffffff00047882 */ /* 0x000fe20000000000 */
[----:B------:R-:W-:Y:S02]  /*25e0*/  ISETP.NE.AND P1, PT, R22, 0x65, PT ;  /* 0x000000651600780c */ /* 0x000fe40003f25270 */
[----:B------:R-:W-:Y:S11]  /*25f0*/  BRA.DIV UR4, `(.L_x_125) ;  /* 0x0000005604007947 */ /* 0x000ff6000b800000 */
[----:B------:R-:W2:Y:S01]  /*2600*/  S2R R35, SR_GEMASK ;  /* 0x0000000000237919 */ /* 0x000ea20000003c00 */
[----:B------:R-:W-:Y:S01]  /*2610*/  VOTE.ANY R7, PT, !P1 ;  /* 0x0000000000077806 */ /* 0x000fe200048e0100 */
[C---:B-1----:R-:W-:Y:S02]  /*2620*/  VIADD R25, R34.reuse, 0x2 ;  /* 0x0000000222197836 */ /* 0x042fe40000000000 */
[C---:B0-----:R-:W-:Y:S02]  /*2630*/  VIADD R24, R34.reuse, 0x4 ;  /* 0x0000000422187836 */ /* 0x041fe40000000000 */
[----:B------:R-:W-:Y:S02]  /*2640*/  VIADD R26, R34, 0x10 ;  /* 0x00000010221a7836 */ /* 0x000fe40000000000 */
[----:B------:R-:W-:Y:S01]  /*2650*/  IMAD.IADD R36, R27, 0x1, R36 ;  /* 0x000000011b247824 */ /* 0x000fe200078e0224 */
[----:B--2---:R-:W-:-:S05]  /*2660*/  LOP3.LUT R7, R7, 0x80000000, R35, 0xec, !PT ;  /* 0x8000000007077812 */ /* 0x004fca00078eec23 */
        /* <DEDUP_REMOVED lines=14> */
[----:B0-----:R-:W-:-:S05]  /*2750*/  SEL R16, R31, RZ, !P1 ;  /* 0x000000ff1f107207 */ /* 0x001fca0004800000 */
[----:B------:R-:W-:Y:S02]  /*2760*/  IMAD.IADD R23, R23, 0x1, R16 ;  /* 0x0000000117177824 */ /* 0x000fe400078e0210 */
[----:B------:R-:W-:-:S03]  /*2770*/  VIADD R16, R34, 0x8 ;  /* 0x0000000822107836 */ /* 0x000fc60000000000 */
[----:B------:R-:W0:Y:S02]  /*2780*/  SHFL.DOWN PT, R31, R23, 0x8, R28 ;  /* 0x09000000171f7989 */ /* 0x000e2400000e001c */
[----:B------:R-:W-:-:S04]  /*2790*/  ISETP.GT.AND P1, PT, R16, R28, PT ;  /* 0x0000001c1000720c */ /* 0x000fc80003f24270 */
[----:B0-----:R-:W-:Y:S02]  /*27a0*/  SEL R18, R31, RZ, !P1 ;  /* 0x000000ff1f127207 */ /* 0x001fe40004800000 */
[----:B------:R-:W-:Y:S02]  /*27b0*/  ISETP.NE.AND P1, PT, R22, 0x65, PT ;  /* 0x000000651600780c */ /* 0x000fe40003f25270 */
[----:B------:R-:W-:Y:S02]  /*27c0*/  IADD3 R23, PT, PT, R23, R18, RZ ;  /* 0x0000001217177210 */ /* 0x000fe40007ffe0ff */
[----:B------:R-:W0:Y:S03]  /*27d0*/  LDC.64 R18, c[0x0][0x3e8] ;  /* 0x0000fa00ff127b82 */ /* 0x000e260000000a00 */
[----:B------:R0:W1:Y:S06]  /*27e0*/  SHFL.DOWN PT, R31, R23, 0x10, R28 ;  /* 0x0a000000171f7989 */ /* 0x00006c00000e001c */
[----:B------:R-:W-:-:S02]  /*27f0*/  VOTE.ALL P1, P1 ;  /* 0x0000000000ff7806 */ /* 0x000fc40000820000 */
[----:B0-----:R-:W-:Y:S02]  /*2800*/  IADD3 R28, P4, PT, R18, 0x100, RZ ;  /* 0x00000100121c7810 */ /* 0x001fe40007f9e0ff */
[----:B-1----:R-:W-:-:S03]  /*2810*/  SEL R18, R31, RZ, !P3 ;  /* 0x000000ff1f127207 */ /* 0x002fc60005800000 */
[----:B------:R-:W-:Y:S02]  /*2820*/  IMAD.X R29, RZ, RZ, R19, P4 ;  /* 0x000000ffff1d7224 */ /* 0x000fe400020e0613 */
[----:B------:R-:W-:-:S07]  /*2830*/  IMAD.IADD R27, R23, 0x1, R18 ;  /* 0x00000001171b7824 */ /* 0x000fce00078e0212 */
.L_x_234:
[----:B------:R-:W-:Y:S05]  /*2840*/  @!P1 BRA `(.L_x_126) ;  /* 0x0000000000dc9947 */ /* 0x000fea0003800000 */
[----:B------:R-:W-:-:S07]  /*2850*/  IMAD.MOV.U32 R30, RZ, RZ, R36 ;  /* 0x000000ffff1e7224 */ /* 0x000fce00078e0024 */
.L_x_134:
        /* <DEDUP_REMOVED lines=9> */
.L_x_237:
[----:B------:R-:W-:Y:S05]  /*28f0*/  @!P1 BRA `(.L_x_128) ;  /* 0x0000000000309947 */ /* 0x000fea0003800000 */
.L_x_132:
[----:B------:R-:W-:Y:S05]  /*2900*/  YIELD ;  /* 0x0000000000007946 */ /* 0x000fea0003800000 */
[----:B------:R-:W-:Y:S05]  /*2910*/  @P2 BRA `(.L_x_129) ;  /* 0x0000000000082947 */ /* 0x000fea0003800000 */
[----:B------:R0:W-:Y:S06]  /*2920*/  MEMBAR.SC.CTA ;  /* 0x0000000000007992 */ /* 0x0001ec0000000000 */
[----:B0-----:R-:W-:Y:S05]  /*2930*/  BRA `(.L_x_130) ;  /* 0x0000000000087947 */ /* 0x001fea0003800000 */
.L_x_129:
[----:B------:R-:W-:Y:S05]  /*2940*/  NANOSLEEP 0x15e ;  /* 0x0000015e0000795d */ /* 0x000fea0003800000 */
[----:B------:R-:W-:Y:S01]  /*2950*/  NOP ;  /* 0x0000000000007918 */ /* 0x000fe20000000000 */
.L_x_130:
[----:B------:R-:W2:Y:S01]  /*2960*/  LD.E.64.STRONG.GPU R22, desc[UR6][R18.64+-0x100] ;  /* 0xffff000612167980 */ /* 0x000ea2000c10fb00 */
[----:B------:R-:W-:Y:S01]  /*2970*/  UMOV UR4, 0xffffffff ;  /* 0xffffffff00047882 */ /* 0x000fe20000000000 */
[----:B--2---:R-:W-:Y:S02]  /*2980*/  ISETP.NE.AND P1, PT, R22, 0x63, PT ;  /* 0x000000631600780c */ /* 0x004fe40003f25270 */
[----:B------:R-:W-:Y:S11]  /*2990*/  BRA.DIV UR4, `(.L_x_131) ;  /* 0x0000005604447947 */ /* 0x000ff6000b800000 */
[----:B------:R-:W-:-:S13]  /*29a0*/  VOTE.ANY P1, !P1 ;  /* 0x0000000000ff7806 */ /* 0x000fda0004820100 */
.L_x_240:
[----:B------:R-:W-:Y:S05]  /*29b0*/  @P1 BRA `(.L_x_132) ;  /* 0xfffffffc00d01947 */ /* 0x000fea000383ffff */
.L_x_128:
        /* <DEDUP_REMOVED lines=13> */
[----:B------:R-:W-:Y:S02]  /*2a90*/  ISETP.GT.AND P1, PT, R25, R19, PT ;  /* 0x000000131900720c */ /* 0x000fe40003f24270 */
[----:B------:R-:W-:-:S05]  /*2aa0*/  IADD3 R23, PT, PT, R31, R23, RZ ;  /* 0x000000171f177210 */ /* 0x000fca0007ffe0ff */
        /* <DEDUP_REMOVED lines=10> */
[----:B------:R-:W-:-:S03]  /*2b50*/  ISETP.NE.AND P1, PT, R22, 0x65, PT ;  /* 0x000000651600780c */ /* 0x000fc60003f25270 */
[----:B------:R-:W-:-:S05]  /*2b60*/  IMAD.IADD R23, R23, 0x1, R31 ;  /* 0x0000000117177824 */ /* 0x000fca00078e021f */
[----:B------:R-:W0:Y:S05]  /*2b70*/  SHFL.DOWN PT, R31, R23, 0x10, R19 ;  /* 0x0a000000171f7989 */ /* 0x000e2a00000e0013 */
[----:B------:R-:W-:Y:S02]  /*2b80*/  VOTE.ALL P1, P1 ;  /* 0x0000000000ff7806 */ /* 0x000fe40000820000 */
[----:B0-----:R-:W-:-:S04]  /*2b90*/  SEL R18, R31, RZ, !P3 ;  /* 0x000000ff1f127207 */ /* 0x001fc80005800000 */
[----:B------:R-:W-:-:S07]  /*2ba0*/  IADD3 R27, PT, PT, R23, R18, R27 ;  /* 0x00000012171b7210 */ /* 0x000fce0007ffe01b */
.L_x_249:
[----:B------:R-:W-:Y:S05]  /*2bb0*/  @P1 BRA `(.L_x_134) ;  /* 0xfffffffc00281947 */ /* 0x000fea000383ffff */
.L_x_126:
[----:B------:R-:W0:Y:S01]  /*2bc0*/  @P0 S2R R18, SR_CgaCtaId ;  /* 0x0000000000120919 */ /* 0x000e220000008800 */
[----:B------:R-:W-:Y:S01]  /*2bd0*/  @P0 MOV R7, 0x400 ;  /* 0x0000040000070802 */ /* 0x000fe20000000f00 */
[----:B------:R-:W-:Y:S01]  /*2be0*/  @P0 IMAD.IADD R17, R17, 0x1, R27 ;  /* 0x0000000111110824 */ /* 0x000fe200078e021b */
[----:B------:R-:W-:Y:S01]  /*2bf0*/  UMOV UR4, 0xffffffff ;  /* 0xffffffff00047882 */ /* 0x000fe20000000000 */
[----:B------:R-:W-:-:S05]  /*2c00*/  @P0 IMAD.MOV.U32 R16, RZ, RZ, 0x65 ;  /* 0x00000065ff100424 */ /* 0x000fca00078e00ff */
[----:B------:R1:W-:Y:S01]  /*2c10*/  @P0 ST.E.64.STRONG.GPU desc[UR6][R20.64+0x100], R16 ;  /* 0x0001001014000985 */ /* 0x0003e2000c10fb06 */
[----:B0-----:R-:W-:-:S05]  /*2c20*/  @P0 LEA R18, R18, R7, 0x18 ;  /* 0x0000000712120211 */ /* 0x001fca00078ec0ff */
[----:B------:R1:W-:Y:S04]  /*2c30*/  @P0 STS [R18+0x808], R17 ;  /* 0x0008081112000388 */ /* 0x0003e80000000800 */
[----:B------:R1:W-:Y:S01]  /*2c40*/  @P0 STS [R18+0x804], R27 ;  /* 0x0008041b12000388 */ /* 0x0003e20000000800 */
[----:B------:R-:W-:Y:S05]  /*2c50*/  BRA.DIV UR4, `(.L_x_135) ;  /* 0x00000056049c7947 */ /* 0x000fea000b800000 */
[----:B-1----:R-:W0:Y:S02]  /*2c60*/  SHFL.IDX PT, R27, R27, RZ, 0x1f ;  /* 0x00001fff1b1b7589 */ /* 0x002e2400000e0000 */
.L_x_252:
[----:B------:R-:W1:Y:S01]  /*2c70*/  S2R R16, SR_TID.X ;  /* 0x0000000000107919 */ /* 0x000e620000002100 */
[----:B------:R-:W2:Y:S04]  /*2c80*/  LDS R18, [R4+0x810] ;  /* 0x0008100004127984 */ /* 0x000ea80000000800 */
[----:B------:R-:W3:Y:S04]  /*2c90*/  LDS R7, [R4+0x814] ;  /* 0x0008140004077984 */ /* 0x000ee80000000800 */
[----:B------:R-:W4:Y:S01]  /*2ca0*/  LDS R17, [R4+0x818] ;  /* 0x0008180004117984 */ /* 0x000f220000000800 */
[----:B-1----:R-:W-:-:S04]  /*2cb0*/  ISETP.NE.AND P0, PT, R16, RZ, PT ;  /* 0x000000ff1000720c */ /* 0x002fc80003f05270 */
[----:B------:R-:W-:-:S05]  /*2cc0*/  SEL R16, R33, RZ, P0 ;  /* 0x000000ff21107207 */ /* 0x000fca0000000000 */
[----:B0-----:R-:W-:-:S04]  /*2cd0*/  IMAD.IADD R27, R27, 0x1, R16 ;  /* 0x000000011b1b7824 */ /* 0x001fc800078e0210 */
[----:B--2---:R-:W-:Y:S01]  /*2ce0*/  IMAD.IADD R18, R27, 0x1, R18 ;  /* 0x000000011b127824 */ /* 0x004fe200078e0212 */
[----:B------:R1:W-:Y:S04]  /*2cf0*/  STS [R4+0x810], R27 ;  /* 0x0008101b04007388 */ /* 0x0003e80000000800 */
[----:B---3--:R-:W-:Y:S01]  /*2d00*/  IADD3 R7, PT, PT, R7, R18, RZ ;  /* 0x0000001207077210 */ /* 0x008fe20007ffe0ff */
[----:B------:R1:W-:Y:S04]  /*2d10*/  STS [R4+0x814], R18 ;  /* 0x0008141204007388 */ /* 0x0003e80000000800 */
[----:B----4-:R-:W-:Y:S01]  /*2d20*/  IMAD.IADD R17, R17, 0x1, R7 ;  /* 0x0000000111117824 */ /* 0x010fe200078e0207 */
[----:B------:R1:W-:Y:S04]  /*2d30*/  STS [R4+0x818], R7 ;  /* 0x0008180704007388 */ /* 0x0003e80000000800 */
[----:B------:R1:W-:Y:S02]  /*2d40*/  STS [R4+0x81c], R17 ;  /* 0x00081c1104007388 */ /* 0x0003e40000000800 */
.L_x_115:
[----:B------:R-:W-:Y:S05]  /*2d50*/  WARPSYNC.ALL ;  /* 0x0000000000007948 */ /* 0x000fea0003800000 */
[----:B------:R-:W-:Y:S06]  /*2d60*/  BAR.SYNC.DEFER_BLOCKING 0x0 ;  /* 0x0000000000007b1d */ /* 0x000fec0000010000 */
[----:B------:R2:W3:Y:S02]  /*2d70*/  LDS R24, [R5+0x810] ;  /* 0x0008100005187984 */ /* 0x0004e40000000800 */
.L_x_114:
[----:B------:R-:W-:Y:S05]  /*2d80*/  BSYNC.RECONVERGENT B0 ;  /* 0x0000000000007941 */ /* 0x000fea0003800200 */
.L_x_110:
[----:B------:R-:W-:Y:S01]  /*2d90*/  BAR.SYNC.DEFER_BLOCKING 0x0 ;  /* 0x0000000000007b1d */ /* 0x000fe20000010000 */
[----:B------:R-:W-:Y:S01]  /*2da0*/  ISETP.GE.U32.AND P0, PT, R37, R9, PT ;  /* 0x000000092500720c */ /* 0x000fe20003f06070 */
[----:B-1-3--:R-:W-:-:S04]  /*2db0*/  IMAD.MOV.U32 R7, RZ, RZ, R37 ;  /* 0x000000ffff077224 */ /* 0x00afc800078e0025 */
[----:B------:R-:W-:Y:S08]  /*2dc0*/  BSSY.RECONVERGENT B0, `(.L_x_136) ;  /* 0x0000025000007945 */ /* 0x000ff00003800200 */
[----:B------:R-:W-:Y:S05]  /*2dd0*/  @P0 BRA `(.L_x_137) ;  /* 0x00000000008c0947 */ /* 0x000fea0003800000 */
[----:B------:R-:W1:Y:S01]  /*2de0*/  LDS.U16 R11, [R11+0x2] ;  /* 0x000002000b0b7984 */ /* 0x000e620000000400 */
[----:B0-----:R-:W0:Y:S08]  /*2df0*/  LDC.64 R16, c[0x0][0x388] ;  /* 0x0000e200ff107b82 */ /* 0x001e300000000a00 */
[----:B------:R-:W3:Y:S08]  /*2e00*/  LDC.64 R18, c[0x0][0x3a0] ;  /* 0x0000e800ff127b82 */ /* 0x000ef00000000a00 */
[----:B------:R-:W5:Y:S01]  /*2e10*/  LDC.64 R22, c[0x0][0x3b0] ;  /* 0x0000ec00ff167b82 */ /* 0x000f620000000a00 */
[----:B-1----:R-:W-:-:S04]  /*2e20*/  IMAD.IADD R7, R0, 0x1, R11 ;  /* 0x0000000100077824 */ /* 0x002fc800078e020b */
[----:B0-----:R-:W-:-:S05]  /*2e30*/  IMAD.WIDE.U32 R16, R7, 0x4, R16 ;  /* 0x0000000407107825 */ /* 0x001fca00078e0010 */
[----:B------:R0:W2:Y:S01]  /*2e40*/  LDG.E R25, desc[UR6][R16.64] ;  /* 0x0000000610197981 */ /* 0x0000a2000c1e1900 */
[----:B------:R-:W-:Y:S02]  /*2e50*/  IMAD.IADD R7, R12, 0x1, R37 ;  /* 0x000000010c077824 */ /* 0x000fe400078e0225 */
[----:B------:R-:W-:-:S04]  /*2e60*/  IMAD.IADD R21, R2, 0x1, R11 ;  /* 0x0000000102157824 */ /* 0x000fc800078e020b */
[----:B---3--:R-:W-:Y:S02]  /*2e70*/  IMAD.WIDE.U32 R18, R21, 0x4, R18 ;  /* 0x0000000415127825 */ /* 0x008fe400078e0012 */
[----:B------:R-:W1:Y:S08]  /*2e80*/  LDC.64 R20, c[0x0][0x3c8] ;  /* 0x0000f200ff147b82 */ /* 0x000e700000000a00 */
[----:B0-----:R-:W0:Y:S02]  /*2e90*/  LDC.64 R16, c[0x0][0x3c0] ;  /* 0x0000f000ff107b82 */ /* 0x001e240000000a00 */
[----:B0-----:R-:W-:-:S05]  /*2ea0*/  IMAD.WIDE.U32 R16, R7, 0x10, R16 ;  /* 0x0000001007107825 */ /* 0x001fca00078e0010 */
[----:B------:R-:W-:Y:S04]  /*2eb0*/  STG.E.64 desc[UR6][R16.64], RZ ;  /* 0x000000ff10007986 */ /* 0x000fe8000c101b06 */
[----:B--2---:R0:W-:Y:S04]  /*2ec0*/  STG.E desc[UR6][R16.64+0x8], R25 ;  /* 0x0000081910007986 */ /* 0x0041e8000c101906 */
[----:B------:R-:W2:Y:S01]  /*2ed0*/  LDG.E R19, desc[UR6][R18.64] ;  /* 0x0000000612137981 */ /* 0x000ea2000c1e1900 */
[----:B------:R-:W-:-:S04]  /*2ee0*/  IMAD.IADD R11, R3, 0x1, R11 ;  /* 0x00000001030b7824 */ /* 0x000fc800078e020b */
[----:B------:R-:W-:Y:S01]  /*2ef0*/  VIADD R27, R11, 0x1 ;  /* 0x000000010b1b7836 */ /* 0x000fe20000000000 */
[----:B0-----:R-:W2:Y:S02]  /*2f00*/  LDC.64 R16, c[0x0][0x398] ;  /* 0x0000e600ff107b82 */ /* 0x001ea40000000a00 */
[----:B--2---:R-:W-:-:S04]  /*2f10*/  IMAD.WIDE.U32 R16, R19, 0x4, R16 ;  /* 0x0000000413107825 */ /* 0x004fc800078e0010 */
[----:B-1----:R-:W-:-:S04]  /*2f20*/  IMAD.WIDE.U32 R18, R7, 0x8, R20 ;  /* 0x0000000807127825 */ /* 0x002fc800078e0014 */
[--C-:B-----5:R-:W-:Y:S01]  /*2f30*/  IMAD.WIDE.U32 R20, R27, 0x4, R22.reuse ;  /* 0x000000041b147825 */ /* 0x120fe200078e0016 */
[----:B------:R0:W-:Y:S03]  /*2f40*/  STG.E.64 desc[UR6][R18.64], R16 ;  /* 0x0000001012007986 */ /* 0x0001e6000c101b06 */
[----:B------:R-:W-:Y:S02]  /*2f50*/  IMAD.WIDE.U32 R22, R11, 0x4, R22 ;  /* 0x000000040b167825 */ /* 0x000fe400078e0016 */
[----:B------:R-:W2:Y:S04]  /*2f60*/  LDG.E R20, desc[UR6][R20.64] ;  /* 0x0000000614147981 */ /* 0x000ea8000c1e1900 */
[----:B------:R-:W2:Y:S01]  /*2f70*/  LDG.E R23, desc[UR6][R22.64] ;  /* 0x0000000616177981 */ /* 0x000ea2000c1e1900 */
[----:B------:R-:W-:Y:S01]  /*2f80*/  IADD3 R26, PT, PT, R37, 0x1, RZ ;  /* 0x00000001251a7810 */ /* 0x000fe20007ffe0ff */
[----:B0-----:R-:W0:Y:S08]  /*2f90*/  LDC.64 R16, c[0x0][0x3d0] ;  /* 0x0000f400ff107b82 */ /* 0x001e300000000a00 */
[----:B------:R-:W1:Y:S01]  /*2fa0*/  LDC.64 R18, c[0x0][0x3d8] ;  /* 0x0000f600ff127b82 */ /* 0x000e620000000a00 */
[----:B0-----:R-:W-:-:S04]  /*2fb0*/  IMAD.WIDE.U32 R16, R7, 0x4, R16 ;  /* 0x0000000407107825 */ /* 0x001fc800078e0010 */
[----:B-1----:R-:W-:-:S04]  /*2fc0*/  IMAD.WIDE.U32 R18, R7, 0x4, R18 ;  /* 0x0000000407127825 */ /* 0x002fc800078e0012 */
[----:B------:R-:W-:Y:S02]  /*2fd0*/  IMAD.MOV.U32 R7, RZ, RZ, R26 ;  /* 0x000000ffff077224 */ /* 0x000fe400078e001a */
[----:B--2---:R-:W-:-:S05]  /*2fe0*/  IMAD.IADD R11, R20, 0x1, -R23 ;  /* 0x00000001140b7824 */ /* 0x004fca00078e0a17 */
[----:B------:R1:W-:Y:S04]  /*2ff0*/  STG.E desc[UR6][R16.64], R11 ;  /* 0x0000000b10007986 */ /* 0x0003e8000c101906 */
[----:B----4-:R1:W-:Y:S02]  /*3000*/  STG.E desc[UR6][R18.64], R24 ;  /* 0x0000001812007986 */ /* 0x0103e4000c101906 */
.L_x_137:
[----:B------:R-:W-:Y:S05]  /*3010*/  BSYNC.RECONVERGENT B0 ;  /* 0x0000000000007941 */ /* 0x000fea0003800200 */
.L_x_136:
[----:B------:R-:W-:Y:S01]  /*3020*/  ISETP.GE.U32.AND P0, PT, R7, R9, PT ;  /* 0x000000090700720c */ /* 0x000fe20003f06070 */
[----:B----4-:R-:W-:Y:S01]  /*3030*/  IMAD.IADD R13, R24, 0x1, R13 ;  /* 0x00000001180d7824 */ /* 0x010fe200078e020d */
[----:B------:R-:W-:Y:S03]  /*3040*/  BSSY.RECONVERGENT B0, `(.L_x_138) ;  /* 0x000004b000007945 */ /* 0x000fe60003800200 */
[----:B------:R-:W-:-:S08]  /*3050*/  IMAD.IADD R14, R13, 0x1, R14 ;  /* 0x000000010d0e7824 */ /* 0x000fd000078e020e */
[----:B------:R-:W-:Y:S05]  /*3060*/  @P0 BRA `(.L_x_139) ;  /* 0x0000000400200947 */ /* 0x000fea0003800000 */
[----:B------:R-:W-:Y:S01]  /*3070*/  IMAD R20, R7, 0x4, R10 ;  /* 0x0000000407147824 */ /* 0x000fe200078e020a */
[----:B01----:R-:W0:Y:S05]  /*3080*/  LDC.64 R16, c[0x0][0x388] ;  /* 0x0000e200ff107b82 */ /* 0x003e2a0000000a00 */
[----:B------:R-:W1:Y:S03]  /*3090*/  LDS.U16 R20, [R20+0x2] ;  /* 0x0000020014147984 */ /* 0x000e660000000400 */
[----:B------:R-:W3:Y:S08]  /*30a0*/  LDC.64 R18, c[0x0][0x3a0] ;  /* 0x0000e800ff127b82 */ /* 0x000ef00000000a00 */
[----:B------:R-:W4:Y:S01]  /*30b0*/  LDC.64 R22, c[0x0][0x3b0] ;  /* 0x0000ec00ff167b82 */ /* 0x000f220000000a00 */
[----:B-1----:R-:W-:-:S04]  /*30c0*/  IMAD.IADD R11, R0, 0x1, R20 ;  /* 0x00000001000b7824 */ /* 0x002fc800078e0214 */
[----:B0-----:R-:W-:-:S05]  /*30d0*/  IMAD.WIDE.U32 R16, R11, 0x4, R16 ;  /* 0x000000040b107825 */ /* 0x001fca00078e0010 */
[----:B------:R0:W5:Y:S01]  /*30e0*/  LDG.E R25, desc[UR6][R16.64] ;  /* 0x0000000610197981 */ /* 0x000162000c1e1900 */
[----:B------:R-:W-:Y:S02]  /*30f0*/  IMAD.IADD R11, R12, 0x1, R7 ;  /* 0x000000010c0b7824 */ /* 0x000fe400078e0207 */
[----:B------:R-:W-:-:S04]  /*3100*/  IMAD.IADD R21, R2, 0x1, R20 ;  /* 0x0000000102157824 */ /* 0x000fc800078e0214 */
[----:B---3--:R-:W-:Y:S01]  /*3110*/  IMAD.WIDE.U32 R18, R21, 0x4, R18 ;  /* 0x0000000415127825 */ /* 0x008fe200078e0012 */
[----:B0-----:R-:W0:Y:S03]  /*3120*/  LDC.64 R16, c[0x0][0x3c0] ;  /* 0x0000f000ff107b82 */ /* 0x001e260000000a00 */
[----:B0-----:R-:W-:-:S05]  /*3130*/  IMAD.WIDE.U32 R16, R11, 0x10, R16 ;  /* 0x000000100b107825 */ /* 0x001fca00078e0010 */
[----:B------:R-:W-:Y:S04]  /*3140*/  STG.E.64 desc[UR6][R16.64], RZ ;  /* 0x000000ff10007986 */ /* 0x000fe8000c101b06 */
[----:B-----5:R0:W-:Y:S04]  /*3150*/  STG.E desc[UR6][R16.64+0x8], R25 ;  /* 0x0000081910007986 */ /* 0x0201e8000c101906 */
[----:B------:R1:W3:Y:S01]  /*3160*/  LDG.E R21, desc[UR6][R18.64] ;  /* 0x0000000612157981 */ /* 0x0002e2000c1e1900 */
[----:B------:R-:W-:-:S05]  /*3170*/  IMAD.IADD R27, R3, 0x1, R20 ;  /* 0x00000001031b7824 */ /* 0x000fca00078e0214 */
[----:B------:R-:W-:Y:S01]  /*3180*/  IADD3 R29, PT, PT, R27, 0x1, RZ ;  /* 0x000000011b1d7810 */ /* 0x000fe20007ffe0ff */
[----:B0-----:R-:W3:Y:S08]  /*3190*/  LDC.64 R16, c[0x0][0x398] ;  /* 0x0000e600ff107b82 */ /* 0x001ef00000000a00 */
[----:B-1----:R-:W0:Y:S02]  /*31a0*/  LDC.64 R18, c[0x0][0x3c8] ;  /* 0x0000f200ff127b82 */ /* 0x002e240000000a00 */
[----:B0-----:R-:W-:-:S04]  /*31b0*/  IMAD.WIDE.U32 R18, R11, 0x8, R18 ;  /* 0x000000080b127825 */ /* 0x001fc800078e0012 */
[----:B---3--:R-:W-:-:S04]  /*31c0*/  IMAD.WIDE.U32 R16, R21, 0x4, R16 ;  /* 0x0000000415107825 */ /* 0x008fc800078e0010 */
[--C-:B----4-:R-:W-:Y:S01]  /*31d0*/  IMAD.WIDE.U32 R20, R29, 0x4, R22.reuse ;  /* 0x000000041d147825 */ /* 0x110fe200078e0016 */
[----:B------:R0:W-:Y:S03]  /*31e0*/  STG.E.64 desc[UR6][R18.64], R16 ;  /* 0x0000001012007986 */ /* 0x0001e6000c101b06 */
[----:B------:R-:W-:Y:S02]  /*31f0*/  IMAD.WIDE.U32 R22, R27, 0x4, R22 ;  /* 0x000000041b167825 */ /* 0x000fe400078e0016 */
[----:B------:R-:W3:Y:S04]  /*3200*/  LDG.E R20, desc[UR6][R20.64] ;  /* 0x0000000614147981 */ /* 0x000ee8000c1e1900 */
[----:B------:R-:W3:Y:S01]  /*3210*/  LDG.E R23, desc[UR6][R22.64] ;  /* 0x0000000616177981 */ /* 0x000ee2000c1e1900 */
[----:B------:R-:W-:Y:S01]  /*3220*/  VIADD R7, R7, 0x1 ;  /* 0x0000000107077836 */ /* 0x000fe20000000000 */
[----:B0-----:R-:W0:Y:S04]  /*3230*/  LDC.64 R16, c[0x0][0x3d0] ;  /* 0x0000f400ff107b82 */ /* 0x001e280000000a00 */
[----:B------:R-:W-:-:S04]  /*3240*/  ISETP.GE.U32.AND P0, PT, R7, R9, PT ;  /* 0x000000090700720c */ /* 0x000fc80003f06070 */
[----:B------:R-:W1:Y:S01]  /*3250*/  LDC.64 R18, c[0x0][0x3d8] ;  /* 0x0000f600ff127b82 */ /* 0x000e620000000a00 */
[----:B0-----:R-:W-:-:S04]  /*3260*/  IMAD.WIDE.U32 R16, R11, 0x4, R16 ;  /* 0x000000040b107825 */ /* 0x001fc800078e0010 */
[----:B-1----:R-:W-:-:S04]  /*3270*/  IMAD.WIDE.U32 R18, R11, 0x4, R18 ;  /* 0x000000040b127825 */ /* 0x002fc800078e0012 */
[----:B---3--:R-:W-:-:S05]  /*3280*/  IMAD.IADD R25, R20, 0x1, -R23 ;  /* 0x0000000114197824 */ /* 0x008fca00078e0a17 */
[----:B------:R3:W-:Y:S04]  /*3290*/  STG.E desc[UR6][R16.64], R25 ;  /* 0x0000001910007986 */ /* 0x0007e8000c101906 */
[----:B------:R3:W-:Y:S01]  /*32a0*/  STG.E desc[UR6][R18.64], R13 ;  /* 0x0000000d12007986 */ /* 0x0007e2000c101906 */
[----:B------:R-:W-:Y:S05]  /*32b0*/  @P0 BRA `(.L_x_139) ;  /* 0x00000000008c0947 */ /* 0x000fea0003800000 */
[----:B---3--:R-:W-:Y:S01]  /*32c0*/  IMAD R13, R7, 0x4, R10 ;  /* 0x00000004070d7824 */ /* 0x008fe200078e020a */
[----:B------:R-:W0:Y:S05]  /*32d0*/  LDC.64 R16, c[0x0][0x388] ;  /* 0x0000e200ff107b82 */ /* 0x000e2a0000000a00 */
        /* <DEDUP_REMOVED lines=8> */
[----:B---3--:R-:W-:Y:S02]  /*3360*/  IMAD.WIDE.U32 R18, R21, 0x4, R18 ;  /* 0x0000000415127825 */ /* 0x008fe400078e0012 */
[----:B------:R-:W1:Y:S08]  /*3370*/  LDC.64 R20, c[0x0][0x3c8] ;  /* 0x0000f200ff147b82 */ /* 0x000e700000000a00 */
[----:B0-----:R-:W0:Y:S02]  /*3380*/  LDC.64 R16, c[0x0][0x3c0] ;  /* 0x0000f000ff107b82 */ /* 0x001e240000000a00 */
[----:B0-----:R-:W-:-:S05]  /*3390*/  IMAD.WIDE.U32 R16, R11, 0x10, R16 ;  /* 0x000000100b107825 */ /* 0x001fca00078e0010 */
[----:B------:R-:W-:Y:S04]  /*33a0*/  STG.E.64 desc[UR6][R16.64], RZ ;  /* 0x000000ff10007986 */ /* 0x000fe8000c101b06 */
[----:B-----5:R4:W-:Y:S04]  /*33b0*/  STG.E desc[UR6][R16.64+0x8], R25 ;  /* 0x0000081910007986 */ /* 0x0209e8000c101906 */
[----:B------:R0:W3:Y:S01]  /*33c0*/  LDG.E R27, desc[UR6][R18.64] ;  /* 0x00000006121b7981 */ /* 0x0000e2000c1e1900 */
[----:B------:R-:W-:Y:S02]  /*33d0*/  IMAD.IADD R13, R3, 0x1, R13 ;  /* 0x00000001030d7824 */ /* 0x000fe400078e020d */
[----:B-1----:R-:W-:-:S04]  /*33e0*/  IMAD.WIDE.U32 R20, R11, 0x8, R20 ;  /* 0x000000080b147825 */ /* 0x002fc800078e0014 */
[----:B------:R-:W-:Y:S01]  /*33f0*/  VIADD R29, R13, 0x1 ;  /* 0x000000010d1d7836 */ /* 0x000fe20000000000 */
[----:B0-----:R-:W3:Y:S03]  /*3400*/  LDC.64 R18, c[0x0][0x398] ;  /* 0x0000e600ff127b82 */ /* 0x001ee60000000a00 */
[----:B----4-:R-:W-:-:S04]  /*3410*/  IMAD.WIDE.U32 R16, R29, 0x4, R22 ;  /* 0x000000041d107825 */ /* 0x010fc800078e0016 */
[----:B------:R-:W-:-:S04]  /*3420*/  IMAD.WIDE.U32 R22, R13, 0x4, R22 ;  /* 0x000000040d167825 */ /* 0x000fc800078e0016 */
[----:B---3--:R-:W-:-:S05]  /*3430*/  IMAD.WIDE.U32 R18, R27, 0x4, R18 ;  /* 0x000000041b127825 */ /* 0x008fca00078e0012 */
[----:B------:R0:W-:Y:S04]  /*3440*/  STG.E.64 desc[UR6][R20.64], R18 ;  /* 0x0000001214007986 */ /* 0x0001e8000c101b06 */
[----:B------:R1:W3:Y:S04]  /*3450*/  LDG.E R13, desc[UR6][R16.64] ;  /* 0x00000006100d7981 */ /* 0x0002e8000c1e1900 */
[----:B------:R-:W3:Y:S01]  /*3460*/  LDG.E R22, desc[UR6][R22.64] ;  /* 0x0000000616167981 */ /* 0x000ee2000c1e1900 */
[----:B------:R-:W-:Y:S01]  /*3470*/  VIADD R7, R7, 0x1 ;  /* 0x0000000107077836 */ /* 0x000fe20000000000 */
[----:B-1----:R-:W1:Y:S08]  /*3480*/  LDC.64 R16, c[0x0][0x3d0] ;  /* 0x0000f400ff107b82 */ /* 0x002e700000000a00 */
[----:B0-----:R-:W0:Y:S01]  /*3490*/  LDC.64 R18, c[0x0][0x3d8] ;  /* 0x0000f600ff127b82 */ /* 0x001e220000000a00 */
[----:B-1----:R-:W-:-:S04]  /*34a0*/  IMAD.WIDE.U32 R16, R11, 0x4, R16 ;  /* 0x000000040b107825 */ /* 0x002fc800078e0010 */
[----:B0-----:R-:W-:Y:S01]  /*34b0*/  IMAD.WIDE.U32 R18, R11, 0x4, R18 ;  /* 0x000000040b127825 */ /* 0x001fe200078e0012 */
[----:B---3--:R-:W-:-:S05]  /*34c0*/  IADD3 R13, PT, PT, R13, -R22, RZ ;  /* 0x800000160d0d7210 */ /* 0x008fca0007ffe0ff */
[----:B------:R4:W-:Y:S04]  /*34d0*/  STG.E desc[UR6][R16.64], R13 ;  /* 0x0000000d10007986 */ /* 0x0009e8000c101906 */
[----:B------:R4:W-:Y:S02]  /*34e0*/  STG.E desc[UR6][R18.64], R14 ;  /* 0x0000000e12007986 */ /* 0x0009e4000c101906 */
.L_x_139:
[----:B------:R-:W-:Y:S05]  /*34f0*/  BSYNC.RECONVERGENT B0 ;  /* 0x0000000000007941 */ /* 0x000fea0003800200 */
.L_x_138:
[----:B------:R-:W-:Y:S01]  /*3500*/  ISETP.GE.U32.AND P0, PT, R7, R9, PT ;  /* 0x000000090700720c */ /* 0x000fe20003f06070 */
[----:B------:R-:W-:-:S12]  /*3510*/  BSSY.RECONVERGENT B0, `(.L_x_140) ;  /* 0x0000025000007945 */ /* 0x000fd80003800200 */
[----:B------:R-:W-:Y:S05]  /*3520*/  @P0 BRA `(.L_x_141) ;  /* 0x00000000008c0947 */ /* 0x000fea0003800000 */
[----:B------:R-:W-:Y:S01]  /*3530*/  IMAD R9, R7, 0x4, R10 ;  /* 0x0000000407097824 */ /* 0x000fe200078e020a */
[----:B01-34-:R-:W0:Y:S05]  /*3540*/  LDC.64 R16, c[0x0][0x3a0] ;  /* 0x0000e800ff107b82 */ /* 0x01be2a0000000a00 */
[----:B------:R-:W1:Y:S03]  /*3550*/  LDS.U16 R9, [R9+0x2] ;  /* 0x0000020009097984 */ /* 0x000e660000000400 */
[----:B------:R-:W3:Y:S01]  /*3560*/  LDC.64 R10, c[0x0][0x388] ;  /* 0x0000e200ff0a7b82 */ /* 0x000ee20000000a00 */
[----:B-1----:R-:W-:-:S04]  /*3570*/  IMAD.IADD R19, R0, 0x1, R9 ;  /* 0x0000000100137824 */ /* 0x002fc800078e0209 */
[----:B---3--:R-:W-:-:S03]  /*3580*/  IMAD.WIDE.U32 R18, R19, 0x4, R10 ;  /* 0x0000000413127825 */ /* 0x008fc600078e000a */
[----:B------:R-:W1:Y:S02]  /*3590*/  LDC.64 R10, c[0x0][0x3c0] ;  /* 0x0000f000ff0a7b82 */ /* 0x000e640000000a00 */
[----:B------:R3:W4:Y:S01]  /*35a0*/  LDG.E R25, desc[UR6][R18.64] ;  /* 0x0000000612197981 */ /* 0x000722000c1e1900 */
[----:B------:R-:W-:Y:S02]  /*35b0*/  IMAD.IADD R7, R12, 0x1, R7 ;  /* 0x000000010c077824 */ /* 0x000fe400078e0207 */
[----:B------:R-:W-:-:S03]  /*35c0*/  IMAD.IADD R23, R2, 0x1, R9 ;  /* 0x0000000102177824 */ /* 0x000fc600078e0209 */
[----:B------:R-:W5:Y:S01]  /*35d0*/  LDC.64 R12, c[0x0][0x398] ;  /* 0x0000e600ff0c7b82 */ /* 0x000f620000000a00 */
[----:B0-----:R-:W-:-:S07]  /*35e0*/  IMAD.WIDE.U32 R22, R23, 0x4, R16 ;  /* 0x0000000417167825 */ /* 0x001fce00078e0010 */
[----:B---3--:R-:W0:Y:S01]  /*35f0*/  LDC.64 R18, c[0x0][0x3b0] ;  /* 0x0000ec00ff127b82 */ /* 0x008e220000000a00 */
[----:B-1----:R-:W-:-:S07]  /*3600*/  IMAD.WIDE.U32 R20, R7, 0x10, R10 ;  /* 0x0000001007147825 */ /* 0x002fce00078e000a */
[----:B------:R-:W1:Y:S01]  /*3610*/  LDC.64 R16, c[0x0][0x3c8] ;  /* 0x0000f200ff107b82 */ /* 0x000e620000000a00 */
[----:B------:R-:W-:Y:S04]  /*3620*/  STG.E.64 desc[UR6][R20.64], RZ ;  /* 0x000000ff14007986 */ /* 0x000fe8000c101b06 */
[----:B----4-:R3:W-:Y:S04]  /*3630*/  STG.E desc[UR6][R20.64+0x8], R25 ;  /* 0x0000081914007986 */ /* 0x0107e8000c101906 */
[----:B------:R-:W5:Y:S01]  /*3640*/  LDG.E R23, desc[UR6][R22.64] ;  /* 0x0000000616177981 */ /* 0x000f62000c1e1900 */
[----:B------:R-:W-:-:S02]  /*3650*/  IMAD.IADD R9, R3, 0x1, R9 ;  /* 0x0000000103097824 */ /* 0x000fc400078e0209 */
[----:B-1----:R-:W-:-:S04]  /*3660*/  IMAD.WIDE.U32 R16, R7, 0x8, R16 ;  /* 0x0000000807107825 */ /* 0x002fc800078e0010 */
[----:B------:R-:W-:Y:S01]  /*3670*/  VIADD R11, R9, 0x1 ;  /* 0x00000001090b7836 */ /* 0x000fe20000000000 */
[----:B---3--:R-:W1:Y:S03]  /*3680*/  LDC.64 R20, c[0x0][0x3d8] ;  /* 0x0000f600ff147b82 */ /* 0x008e660000000a00 */
[----:B0-----:R-:W-:-:S04]  /*3690*/  IMAD.WIDE.U32 R10, R11, 0x4, R18 ;  /* 0x000000040b0a7825 */ /* 0x001fc800078e0012 */
[----:B------:R-:W-:-:S04]  /*36a0*/  IMAD.WIDE.U32 R18, R9, 0x4, R18 ;  /* 0x0000000409127825 */ /* 0x000fc800078e0012 */
[----:B-----5:R-:W-:Y:S02]  /*36b0*/  IMAD.WIDE.U32 R12, R23, 0x4, R12 ;  /* 0x00000004170c7825 */ /* 0x020fe400078e000c */
[----:B------:R-:W0:Y:S03]  /*36c0*/  LDC.64 R22, c[0x0][0x3d0] ;  /* 0x0000f400ff167b82 */ /* 0x000e260000000a00 */
[----:B------:R3:W-:Y:S04]  /*36d0*/  STG.E.64 desc[UR6][R16.64], R12 ;  /* 0x0000000c10007986 */ /* 0x0007e8000c101b06 */
[----:B------:R-:W4:Y:S04]  /*36e0*/  LDG.E R10, desc[UR6][R10.64] ;  /* 0x000000060a0a7981 */ /* 0x000f28000c1e1900 */
[----:B------:R-:W4:Y:S01]  /*36f0*/  LDG.E R19, desc[UR6][R18.64] ;  /* 0x0000000612137981 */ /* 0x000f22000c1e1900 */
[----:B------:R-:W-:-:S02]  /*3700*/  IMAD.IADD R15, R14, 0x1, R15 ;  /* 0x000000010e0f7824 */ /* 0x000fc400078e020f */
[----:B-1----:R-:W-:-:S04]  /*3710*/  IMAD.WIDE.U32 R20, R7, 0x4, R20 ;  /* 0x0000000407147825 */ /* 0x002fc800078e0014 */
[----:B0-----:R-:W-:Y:S01]  /*3720*/  IMAD.WIDE.U32 R22, R7, 0x4, R22 ;  /* 0x0000000407167825 */ /* 0x001fe200078e0016 */
[----:B----4-:R-:W-:-:S05]  /*3730*/  IADD3 R9, PT, PT, R10, -R19, RZ ;  /* 0x800000130a097210 */ /* 0x010fca0007ffe0ff */
[----:B------:R3:W-:Y:S04]  /*3740*/  STG.E desc[UR6][R22.64], R9 ;  /* 0x0000000916007986 */ /* 0x0007e8000c101906 */
[----:B------:R3:W-:Y:S02]  /*3750*/  STG.E desc[UR6][R20.64], R15 ;  /* 0x0000000f14007986 */ /* 0x0007e4000c101906 */
.L_x_141:
[----:B------:R-:W-:Y:S05]  /*3760*/  BSYNC.RECONVERGENT B0 ;  /* 0x0000000000007941 */ /* 0x000fea0003800200 */
.L_x_140:
[----:B---3--:R-:W3:Y:S01]  /*3770*/  S2R R9, SR_TID.X ;  /* 0x0000000000097919 */ /* 0x008ee20000002100 */
[----:B------:R-:W-:Y:S01]  /*3780*/  BSSY.RECONVERGENT B1, `(.L_x_142) ;  /* 0x000006c000017945 */ /* 0x000fe20003800200 */
[----:B------:R-:W-:Y:S01]  /*3790*/  BAR.SYNC.DEFER_BLOCKING 0x0 ;  /* 0x0000000000007b1d */ /* 0x000fe20000010000 */
[----:B---3--:R-:W-:-:S04]  /*37a0*/  SHF.R.U32.HI R12, RZ, 0x5, R9 ;  /* 0x00000005ff0c7819 */ /* 0x008fc80000011609 */
[----:B------:R-:W-:-:S13]  /*37b0*/  ISETP.GE.U32.AND P0, PT, R12, R8, PT ;  /* 0x000000080c00720c */ /* 0x000fda0003f06070 */
[----:B------:R-:W-:Y:S05]  /*37c0*/  @P0 BRA `(.L_x_143) ;  /* 0x00000004009c0947 */ /* 0x000fea0003800000 */
[----:B----4-:R-:W3:Y:S01]  /*37d0*/  S2R R14, SR_CgaCtaId ;  /* 0x00000000000e7919 */ /* 0x010ee20000008800 */
[----:B-1----:R-:W1:Y:S01]  /*37e0*/  LDC.64 R10, c[0x0][0x398] ;  /* 0x0000e600ff0a7b82 */ /* 0x002e620000000a00 */
[----:B------:R-:W-:Y:S02]  /*37f0*/  MOV R13, 0x400 ;  /* 0x00000400000d7802 */ /* 0x000fe40000000f00 */
[----:B------:R-:W-:Y:S02]  /*3800*/  LOP3.LUT R9, R9, 0x1f, RZ, 0xc0, !PT ;  /* 0x0000001f09097812 */ /* 0x000fe400078ec0ff */
[----:B-1----:R-:W-:-:S05]  /*3810*/  IADD3 R7, P0, PT, R10, 0x200, RZ ;  /* 0x000002000a077810 */ /* 0x002fca0007f1e0ff */
[----:B------:R-:W-:Y:S01]  /*3820*/  IMAD.X R11, RZ, RZ, R11, P0 ;  /* 0x000000ffff0b7224 */ /* 0x000fe200000e060b */
[----:B---3--:R-:W-:Y:S02]  /*3830*/  LEA R10, R14, R13, 0x18 ;  /* 0x0000000d0e0a7211 */ /* 0x008fe400078ec0ff */
[----:B------:R-:W-:-:S07]  /*3840*/  LOP3.LUT R13, RZ, R9, RZ, 0x33, !PT ;  /* 0x00000009ff0d7212 */ /* 0x000fce00078e33ff */
.L_x_153:
[----:B01-3--:R-:W-:Y:S01]  /*3850*/  IMAD.IADD R15, R6, 0x1, R12 ;  /* 0x00000001060f7824 */ /* 0x00bfe200078e020c */
[----:B0-----:R-:W0:Y:S03]  /*3860*/  LDC.64 R16, c[0x0][0x3b0] ;  /* 0x0000ec00ff107b82 */ /* 0x001e260000000a00 */
[----:B------:R-:W-:-:S05]  /*3870*/  IMAD R18, R15, 0x4, R10 ;  /* 0x000000040f127824 */ /* 0x000fca00078e020a */
[----:B-----5:R-:W1:Y:S02]  /*3880*/  LDS.U16 R19, [R18+0x2] ;  /* 0x0000020012137984 */ /* 0x020e640000000400 */
[----:B-1----:R-:W-:-:S04]  /*3890*/  IMAD.IADD R15, R3, 0x1, R19 ;  /* 0x00000001030f7824 */ /* 0x002fc800078e0213 */
[C---:B------:R-:W-:Y:S02]  /*38a0*/  VIADD R21, R15.reuse, 0x1 ;  /* 0x000000010f157836 */ /* 0x040fe40000000000 */
[----:B0-----:R-:W-:-:S04]  /*38b0*/  IMAD.WIDE.U32 R14, R15, 0x4, R16 ;  /* 0x000000040f0e7825 */ /* 0x001fc800078e0010 */
[----:B------:R-:W-:Y:S01]  /*38c0*/  IMAD.WIDE.U32 R16, R21, 0x4, R16 ;  /* 0x0000000415107825 */ /* 0x000fe200078e0010 */
[----:B------:R0:W3:Y:S04]  /*38d0*/  LDG.E R23, desc[UR6][R14.64] ;  /* 0x000000060e177981 */ /* 0x0000e8000c1e1900 */
[----:B------:R1:W3:Y:S01]  /*38e0*/  LDG.E R22, desc[UR6][R16.64] ;  /* 0x0000000610167981 */ /* 0x0002e2000c1e1900 */
[--C-:B------:R-:W-:Y:S01]  /*38f0*/  IMAD.IADD R21, R0, 0x1, R19.reuse ;  /* 0x0000000100157824 */ /* 0x100fe200078e0213 */
[----:B------:R-:W-:Y:S01]  /*3900*/  BSSY.RECONVERGENT B0, `(.L_x_144) ;  /* 0x000004f000007945 */ /* 0x000fe20003800200 */
[----:B------:R-:W-:Y:S01]  /*3910*/  IMAD.IADD R19, R2, 0x1, R19 ;  /* 0x0000000102137824 */ /* 0x000fe200078e0213 */
[----:B0-----:R-:W0:Y:S08]  /*3920*/  LDC.64 R14, c[0x0][0x388] ;  /* 0x0000e200ff0e7b82 */ /* 0x001e300000000a00 */
[----:B-1----:R-:W1:Y:S01]  /*3930*/  LDC.64 R16, c[0x0][0x3a0] ;  /* 0x0000e800ff107b82 */ /* 0x002e620000000a00 */
[----:B0-----:R-:W-:-:S04]  /*3940*/  IMAD.WIDE.U32 R14, R21, 0x4, R14 ;  /* 0x00000004150e7825 */ /* 0x001fc800078e000e */
[----:B-1----:R-:W-:-:S04]  /*3950*/  IMAD.WIDE.U32 R16, R19, 0x4, R16 ;  /* 0x0000000413107825 */ /* 0x002fc800078e0010 */
[----:B---3--:R-:W-:-:S05]  /*3960*/  IMAD.IADD R20, R22, 0x1, -R23 ;  /* 0x0000000116147824 */ /* 0x008fca00078e0a17 */
[----:B------:R-:W-:-:S13]  /*3970*/  ISETP.GE.U32.AND P0, PT, R9, R20, PT ;  /* 0x000000140900720c */ /* 0x000fda0003f06070 */
[----:B------:R-:W-:Y:S05]  /*3980*/  @P0 BRA `(.L_x_145) ;  /* 0x0000000400180947 */ /* 0x000fea0003800000 */
[----:B------:R0:W5:Y:S04]  /*3990*/  LDG.E R19, desc[UR6][R14.64] ;  /* 0x000000060e137981 */ /* 0x000168000c1e1900 */
[----:B------:R0:W5:Y:S01]  /*39a0*/  LDG.E R21, desc[UR6][R16.64] ;  /* 0x0000000610157981 */ /* 0x000162000c1e1900 */
[----:B------:R-:W-:Y:S01]  /*39b0*/  IADD3 R20, PT, PT, -R23, R22, R13 ;  /* 0x0000001617147210 */ /* 0x000fe20007ffe10d */
[----:B------:R-:W-:Y:S01]  /*39c0*/  BSSY.RECONVERGENT B2, `(.L_x_146) ;  /* 0x000001e000027945 */ /* 0x000fe20003800200 */
[----:B------:R-:W-:Y:S02]  /*39d0*/  MOV R18, R9 ;  /* 0x0000000900127202 */ /* 0x000fe40000000f00 */
[C---:B------:R-:W-:Y:S02]  /*39e0*/  ISETP.GE.U32.AND P0, PT, R20.reuse, 0xe0, PT ;  /* 0x000000e01400780c */ /* 0x040fe40003f06070 */
[----:B------:R-:W-:-:S04]  /*39f0*/  LEA.HI R23, R20, 0x1, RZ, 0x1b ;  /* 0x0000000114177811 */ /* 0x000fc800078fd8ff */
[----:B------:R-:W-:-:S04]  /*3a00*/  LOP3.LUT R24, R23, 0x7, RZ, 0xc0, !PT ;  /* 0x0000000717187812 */ /* 0x000fc800078ec0ff */
[----:B------:R-:W-:-:S03]  /*3a10*/  ISETP.NE.AND P1, PT, R24, RZ, PT ;  /* 0x000000ff1800720c */ /* 0x000fc60003f25270 */
[----:B0-----:R-:W-:Y:S10]  /*3a20*/  @!P0 BRA `(.L_x_147) ;  /* 0x00000000005c8947 */ /* 0x001ff40003800000 */
[----:B-----5:R-:W-:Y:S01]  /*3a30*/  IADD3 R22, P0, PT, R9, R21, RZ ;  /* 0x0000001509167210 */ /* 0x020fe20007f1e0ff */
[----:B------:R-:W-:Y:S01]  /*3a40*/  IMAD.MOV.U32 R18, RZ, RZ, R9 ;  /* 0x000000ffff127224 */ /* 0x000fe200078e0009 */
[----:B------:R-:W-:Y:S02]  /*3a50*/  LOP3.LUT R14, R23, 0xffffff8, RZ, 0xc0, !PT ;  /* 0x0ffffff8170e7812 */ /* 0x000fe400078ec0ff */
[----:B------:R-:W-:Y:S01]  /*3a60*/  LEA R17, P2, R22, R7, 0x2 ;  /* 0x0000000716117211 */ /* 0x000fe200078410ff */
[----:B------:R-:W-:Y:S02]  /*3a70*/  IMAD.X R15, RZ, RZ, RZ, P0 ;  /* 0x000000ffff0f7224 */ /* 0x000fe400000e06ff */
[----:B------:R-:W-:-:S03]  /*3a80*/  IMAD.MOV R16, RZ, RZ, -R14 ;  /* 0x000000ffff107224 */ /* 0x000fc600078e0a0e */
[----:B------:R-:W-:-:S07]  /*3a90*/  LEA.HI.X R22, R22, R11, R15, 0x2, P2 ;  /* 0x0000000b16167211 */ /* 0x000fce00010f140f */
.L_x_148:
[----:B0-----:R-:W-:Y:S02]  /*3aa0*/  IMAD.MOV.U32 R14, RZ, RZ, R17 ;  /* 0x000000ffff0e7224 */ /* 0x001fe400078e0011 */
[----:B------:R-:W-:Y:S02]  /*3ab0*/  IMAD.MOV.U32 R15, RZ, RZ, R22 ;  /* 0x000000ffff0f7224 */ /* 0x000fe400078e0016 */
[----:B------:R-:W-:Y:S01]  /*3ac0*/  VIADD R16, R16, 0x8 ;  /* 0x0000000810107836 */ /* 0x000fe20000000000 */
[----:B------:R-:W-:Y:S01]  /*3ad0*/  IADD3 R17, P2, PT, R14, 0x400, RZ ;  /* 0x000004000e117810 */ /* 0x000fe20007f5e0ff */
[----:B------:R-:W-:Y:S01]  /*3ae0*/  VIADD R18, R18, 0x100 ;  /* 0x0000010012127836 */ /* 0x000fe20000000000 */
[----:B------:R0:W-:Y:S02]  /*3af0*/  STG.E desc[UR6][R14.64+-0x200], R19 ;  /* 0xfffe00130e007986 */ /* 0x0001e4000c101906 */
[----:B------:R-:W-:Y:S01]  /*3b00*/  ISETP.NE.AND P0, PT, R16, RZ, PT ;  /* 0x000000ff1000720c */ /* 0x000fe20003f05270 */
[----:B------:R-:W-:Y:S01]  /*3b10*/  IMAD.X R22, RZ, RZ, R15, P2 ;  /* 0x000000ffff167224 */ /* 0x000fe200010e060f */
[----:B------:R0:W-:Y:S04]  /*3b20*/  STG.E desc[UR6][R14.64+-0x180], R19 ;  /* 0xfffe80130e007986 */ /* 0x0001e8000c101906 */
[----:B------:R0:W-:Y:S04]  /*3b30*/  STG.E desc[UR6][R14.64+-0x100], R19 ;  /* 0xffff00130e007986 */ /* 0x0001e8000c101906 */
[----:B------:R0:W-:Y:S04]  /*3b40*/  STG.E desc[UR6][R14.64+-0x80], R19 ;  /* 0xffff80130e007986 */ /* 0x0001e8000c101906 */
[----:B------:R0:W-:Y:S04]  /*3b50*/  STG.E desc[UR6][R14.64], R19 ;  /* 0x000000130e007986 */ /* 0x0001e8000c101906 */
[----:B------:R0:W-:Y:S04]  /*3b60*/  STG.E desc[UR6][R14.64+0x80], R19 ;  /* 0x000080130e007986 */ /* 0x0001e8000c101906 */
[----:B------:R0:W-:Y:S04]  /*3b70*/  STG.E desc[UR6][R14.64+0x100], R19 ;  /* 0x000100130e007986 */ /* 0x0001e8000c101906 */
[----:B------:R0:W-:Y:S01]  /*3b80*/  STG.E desc[UR6][R14.64+0x180], R19 ;  /* 0x000180130e007986 */ /* 0x0001e2000c101906 */
[----:B------:R-:W-:Y:S05]  /*3b90*/  @P0 BRA `(.L_x_148) ;  /* 0xfffffffc00c00947 */ /* 0x000fea000383ffff */
.L_x_147:
[----:B------:R-:W-:Y:S05]  /*3ba0*/  BSYNC.RECONVERGENT B2 ;  /* 0x0000000000027941 */ /* 0x000fea0003800200 */
.L_x_146:
[----:B------:R-:W-:Y:S05]  /*3bb0*/  @!P1 BRA `(.L_x_145) ;  /* 0x00000000008c9947 */ /* 0x000fea0003800000 */
[----:B------:R-:W-:Y:S01]  /*3bc0*/  ISETP.GE.U32.AND P0, PT, R24, 0x4, PT ;  /* 0x000000041800780c */ /* 0x000fe20003f06070 */
[----:B------:R-:W-:Y:S01]  /*3bd0*/  BSSY.RECONVERGENT B2, `(.L_x_149) ;  /* 0x000000d000027945 */ /* 0x000fe20003800200 */
[----:B------:R-:W-:-:S11]  /*3be0*/  LOP3.LUT P1, R23, R23, 0x3, RZ, 0xc0, !PT ;  /* 0x0000000317177812 */ /* 0x000fd6000782c0ff */
[----:B------:R-:W-:Y:S05]  /*3bf0*/  @!P0 BRA `(.L_x_150) ;  /* 0x0000000000288947 */ /* 0x000fea0003800000 */
[----:B------:R-:W1:Y:S01]  /*3c00*/  LDCU.64 UR4, c[0x0][0x398] ;  /* 0x00007300ff0477ac */ /* 0x000e620008000a00 */
[----:B0----5:R-:W-:Y:S01]  /*3c10*/  IADD3 R15, P0, PT, R21, R18, RZ ;  /* 0x00000012150f7210 */ /* 0x021fe20007f1e0ff */
[----:B------:R-:W-:-:S03]  /*3c20*/  VIADD R18, R18, 0x80 ;  /* 0x0000008012127836 */ /* 0x000fc60000000000 */
[----:B------:R-:W-:Y:S02]  /*3c30*/  IADD3.X R16, PT, PT, RZ, RZ, RZ, P0, !PT ;  /* 0x000000ffff107210 */ /* 0x000fe400007fe4ff */
[----:B-1----:R-:W-:-:S04]  /*3c40*/  LEA R14, P0, R15, UR4, 0x2 ;  /* 0x000000040f0e7c11 */ /* 0x002fc8000f8010ff */
[----:B------:R-:W-:-:S05]  /*3c50*/  LEA.HI.X R15, R15, UR5, R16, 0x2, P0 ;  /* 0x000000050f0f7c11 */ /* 0x000fca00080f1410 */
[----:B------:R1:W-:Y:S04]  /*3c60*/  STG.E desc[UR6][R14.64], R19 ;  /* 0x000000130e007986 */ /* 0x0003e8000c101906 */
[----:B------:R1:W-:Y:S04]  /*3c70*/  STG.E desc[UR6][R14.64+0x80], R19 ;  /* 0x000080130e007986 */ /* 0x0003e8000c101906 */
[----:B------:R1:W-:Y:S04]  /*3c80*/  STG.E desc[UR6][R14.64+0x100], R19 ;  /* 0x000100130e007986 */ /* 0x0003e8000c101906 */
[----:B------:R1:W-:Y:S02]  /*3c90*/  STG.E desc[UR6][R14.64+0x180], R19 ;  /* 0x000180130e007986 */ /* 0x0003e4000c101906 */
.L_x_150:
[----:B------:R-:W-:Y:S05]  /*3ca0*/  BSYNC.RECONVERGENT B2 ;  /* 0x0000000000027941 */ /* 0x000fea0003800200 */
.L_x_149:
[----:B------:R-:W-:Y:S05]  /*3cb0*/  @!P1 BRA `(.L_x_145) ;  /* 0x00000000004c9947 */ /* 0x000fea0003800000 */
[----:B------:R-:W-:Y:S01]  /*3cc0*/  LOP3.LUT P0, RZ, R20, 0x20, RZ, 0xc0, !PT ;  /* 0x0000002014ff7812 */ /* 0x000fe2000780c0ff */
[----:B------:R-:W-:Y:S01]  /*3cd0*/  BSSY.RECONVERGENT B2, `(.L_x_151) ;  /* 0x000000c000027945 */ /* 0x000fe20003800200 */
[----:B------:R-:W-:-:S11]  /*3ce0*/  ISETP.NE.AND P1, PT, R23, 0x1, PT ;  /* 0x000000011700780c */ /* 0x000fd60003f25270 */
[----:B01----:R-:W0:Y:S02]  /*3cf0*/  @!P0 LDC.64 R14, c[0x0][0x398] ;  /* 0x0000e600ff0e8b82 */ /* 0x003e240000000a00 */
[----:B------:R-:W-:Y:S05]  /*3d00*/  @!P1 BRA `(.L_x_152) ;  /* 0x0000000000209947 */ /* 0x000fea0003800000 */
[----:B------:R-:W1:Y:S01]  /*3d10*/  LDCU.64 UR4, c[0x0][0x398] ;  /* 0x00007300ff0477ac */ /* 0x000e620008000a00 */
[----:B-----5:R-:W-:Y:S01]  /*3d20*/  IADD3 R17, P1, PT, R21, R18, RZ ;  /* 0x0000001215117210 */ /* 0x020fe20007f3e0ff */
[----:B------:R-:W-:-:S04]  /*3d30*/  VIADD R18, R18, 0x40 ;  /* 0x0000004012127836 */ /* 0x000fc80000000000 */
[----:B------:R-:W-:Y:S01]  /*3d40*/  IMAD.X R20, RZ, RZ, RZ, P1 ;  /* 0x000000ffff147224 */ /* 0x000fe200008e06ff */
[----:B-1----:R-:W-:-:S04]  /*3d50*/  LEA R16, P1, R17, UR4, 0x2 ;  /* 0x0000000411107c11 */ /* 0x002fc8000f8210ff */
[----:B------:R-:W-:-:S05]  /*3d60*/  LEA.HI.X R17, R17, UR5, R20, 0x2, P1 ;  /* 0x0000000511117c11 */ /* 0x000fca00088f1414 */
[----:B------:R1:W-:Y:S04]  /*3d70*/  STG.E desc[UR6][R16.64], R19 ;  /* 0x0000001310007986 */ /* 0x0003e8000c101906 */
[----:B------:R1:W-:Y:S02]  /*3d80*/  STG.E desc[UR6][R16.64+0x80], R19 ;  /* 0x0000801310007986 */ /* 0x0003e4000c101906 */
.L_x_152:
[----:B------:R-:W-:Y:S05]  /*3d90*/  BSYNC.RECONVERGENT B2 ;  /* 0x0000000000027941 */ /* 0x000fea0003800200 */
.L_x_151:
[----:B-----5:R-:W-:-:S05]  /*3da0*/  @!P0 IADD3 R21, P1, PT, R21, R18, RZ ;  /* 0x0000001215158210 */ /* 0x020fca0007f3e0ff */
[----:B-1----:R-:W-:Y:S01]  /*3db0*/  @!P0 IMAD.X R16, RZ, RZ, RZ, P1 ;  /* 0x000000ffff108224 */ /* 0x002fe200008e06ff */
[----:B0-----:R-:W-:-:S04]  /*3dc0*/  @!P0 LEA R14, P1, R21, R14, 0x2 ;  /* 0x0000000e150e8211 */ /* 0x001fc800078210ff */
[----:B------:R-:W-:-:S05]  /*3dd0*/  @!P0 LEA.HI.X R15, R21, R15, R16, 0x2, P1 ;  /* 0x0000000f150f8211 */ /* 0x000fca00008f1410 */
[----:B------:R3:W-:Y:S04]  /*3de0*/  @!P0 STG.E desc[UR6][R14.64], R19 ;  /* 0x000000130e008986 */ /* 0x0007e8000c101906 */
.L_x_145:
[----:B------:R-:W-:Y:S05]  /*3df0*/  BSYNC.RECONVERGENT B0 ;  /* 0x0000000000007941 */ /* 0x000fea0003800200 */
.L_x_144:
[----:B------:R-:W-:-:S05]  /*3e00*/  VIADD R12, R12, 0x4 ;  /* 0x000000040c0c7836 */ /* 0x000fca0000000000 */
[----:B------:R-:W-:-:S04]  /*3e10*/  LOP3.LUT R12, R12, 0xffff, RZ, 0xc0, !PT ;  /* 0x0000ffff0c0c7812 */ /* 0x000fc800078ec0ff */
[----:B------:R-:W-:-:S13]  /*3e20*/  ISETP.GE.U32.AND P0, PT, R12, R8, PT ;  /* 0x000000080c00720c */ /* 0x000fda0003f06070 */
[----:B------:R-:W-:Y:S05]  /*3e30*/  @!P0 BRA `(.L_x_153) ;  /* 0xfffffff800848947 */ /* 0x000fea000383ffff */
.L_x_143:
[----:B------:R-:W-:Y:S05]  /*3e40*/  BSYNC.RECONVERGENT B1 ;  /* 0x0000000000017941 */ /* 0x000fea0003800200 */
.L_x_142:
[----:B------:R-:W0:Y:S01]  /*3e50*/  S2R R12, SR_CgaCtaId ;  /* 0x00000000000c7919 */ /* 0x000e220000008800 */
[----:B------:R-:W-:Y:S01]  /*3e60*/  MOV R3, 0x400 ;  /* 0x0000040000037802 */ /* 0x000fe20000000f00 */
[C---:B------:R-:W-:Y:S01]  /*3e70*/  VIADD R30, R37.reuse, 0x1 ;  /* 0x00000001251e7836 */ /* 0x040fe20000000000 */
[CC--:B------:R-:W-:Y:S01]  /*3e80*/  ISETP.GE.U32.AND P0, PT, R37.reuse, R6.reuse, PT ;  /* 0x000000062500720c */ /* 0x0c0fe20003f06070 */
[----:B-1----:R-:W4:Y:S01]  /*3e90*/  S2R R24, SR_TID.X ;  /* 0x0000000000187919 */ /* 0x002f220000002100 */
[C---:B------:R-:W-:Y:S02]  /*3ea0*/  VIADD R28, R37.reuse, 0x2 ;  /* 0x00000002251c7836 */ /* 0x040fe40000000000 */
[----:B------:R-:W-:Y:S01]  /*3eb0*/  HFMA2 R23, -RZ, RZ, 0, 0 ;  /* 0x00000000ff177431 */ /* 0x000fe200000001ff */
[-C--:B------:R-:W-:Y:S01]  /*3ec0*/  ISETP.GE.U32.AND P1, PT, R30, R6.reuse, PT ;  /* 0x000000061e00720c */ /* 0x080fe20003f26070 */
[----:B------:R-:W-:Y:S01]  /*3ed0*/  VIADD R26, R37, 0x3 ;  /* 0x00000003251a7836 */ /* 0x000fe20000000000 */
[----:B------:R-:W-:-:S02]  /*3ee0*/  ISETP.GE.U32.AND P2, PT, R28, R6, PT ;  /* 0x000000061c00720c */ /* 0x000fc40003f46070 */
[----:B0-----:R-:W-:-:S05]  /*3ef0*/  LEA R3, R12, R3, 0x18 ;  /* 0x000000030c037211 */ /* 0x001fca00078ec0ff */
[----:B----4-:R-:W-:-:S05]  /*3f00*/  IMAD R18, R24, 0x10, R3 ;  /* 0x0000001018127824 */ /* 0x010fca00078e0203 */
[----:B------:R-:W0:Y:S04]  /*3f10*/  @!P0 LDS.128 R8, [R18] ;  /* 0x0000000012088984 */ /* 0x000e280000000c00 */
[----:B---3--:R-:W1:Y:S01]  /*3f20*/  @!P2 LDS.128 R12, [R18] ;  /* 0x00000000120ca984 */ /* 0x008e620000000c00 */
[----:B0-----:R-:W-:-:S03]  /*3f30*/  @!P0 LOP3.LUT R23, R8, 0xffff, RZ, 0xc0, !PT ;  /* 0x0000ffff08178812 */ /* 0x001fc600078ec0ff */
[----:B------:R-:W0:Y:S01]  /*3f40*/  @!P1 LDS.64 R8, [R18] ;  /* 0x0000000012089984 */ /* 0x000e220000000a00 */
[----:B------:R-:W-:Y:S01]  /*3f50*/  ISETP.GE.U32.AND P0, PT, R26, R6, PT ;  /* 0x000000061a00720c */ /* 0x000fe20003f06070 */
[----:B------:R-:W-:Y:S02]  /*3f60*/  IMAD.MOV.U32 R6, RZ, RZ, RZ ;  /* 0x000000ffff067224 */ /* 0x000fe400078e00ff */
[----:B-1----:R-:W-:Y:S01]  /*3f70*/  @!P2 IMAD.MOV.U32 R10, RZ, RZ, R14 ;  /* 0x000000ffff0aa224 */ /* 0x002fe200078e000e */
[----:B0-----:R-:W-:Y:S01]  /*3f80*/  @!P1 LOP3.LUT R6, R9, 0xffff, RZ, 0xc0, !PT ;  /* 0x0000ffff09069812 */ /* 0x001fe200078ec0ff */
[----:B------:R-:W-:Y:S02]  /*3f90*/  @!P2 IMAD.MOV.U32 R8, RZ, RZ, R12 ;  /* 0x000000ffff08a224 */ /* 0x000fe400078e000c */
[----:B------:R-:W-:Y:S02]  /*3fa0*/  @!P2 IMAD.MOV.U32 R9, RZ, RZ, R13 ;  /* 0x000000ffff09a224 */ /* 0x000fe400078e000d */
[----:B------:R-:W-:Y:S01]  /*3fb0*/  IMAD.MOV.U32 R12, RZ, RZ, RZ ;  /* 0x000000ffff0c7224 */ /* 0x000fe200078e00ff */
[----:B------:R-:W-:Y:S01]  /*3fc0*/  @!P2 LOP3.LUT R12, R10, 0xffff, RZ, 0xc0, !PT ;  /* 0x0000ffff0a0ca812 */ /* 0x000fe200078ec0ff */
[----:B------:R-:W-:-:S02]  /*3fd0*/  IMAD.IADD R25, R6, 0x1, R23 ;  /* 0x0000000106197824 */ /* 0x000fc400078e0217 */
[----:B------:R-:W0:Y:S01]  /*3fe0*/  @!P0 LDS.128 R8, [R18] ;  /* 0x0000000012088984 */ /* 0x000e220000000c00 */
[----:B------:R-:W-:Y:S02]  /*3ff0*/  IMAD.MOV.U32 R6, RZ, RZ, RZ ;  /* 0x000000ffff067224 */ /* 0x000fe400078e00ff */
[----:B------:R-:W-:Y:S02]  /*4000*/  IADD3 R15, PT, PT, R25, R12, RZ ;  /* 0x0000000c190f7210 */ /* 0x000fe40007ffe0ff */
[----:B0-----:R-:W-:Y:S02]  /*4010*/  @!P0 LOP3.LUT R6, R11, 0xffff, RZ, 0xc0, !PT ;  /* 0x0000ffff0b068812 */ /* 0x001fe400078ec0ff */
[----:B------:R-:W-:-:S03]  /*4020*/  ISETP.GT.U32.AND P0, PT, R24, 0x1f, PT ;  /* 0x0000001f1800780c */ /* 0x000fc60003f04070 */
        /* <DEDUP_REMOVED lines=8> */
[----:B0-----:R-:W0:Y:S01]  /*40b0*/  LDS R6, [R4+0x808] ;  /* 0x0008080004067984 */ /* 0x001e220000000800 */
[----:B-1----:R-:W-:-:S05]  /*40c0*/  IADD3 R7, PT, PT, R12, R13, R7 ;  /* 0x0000000d0c077210 */ /* 0x002fca0007ffe007 */
[----:B0-----:R-:W-:Y:S01]  /*40d0*/  IMAD.IADD R14, R6, 0x1, R7 ;  /* 0x00000001060e7824 */ /* 0x001fe200078e0207 */
        /* <DEDUP_REMOVED lines=9> */
[----:B-----5:R0:W1:Y:S02]  /*4170*/  SHFL.UP P0, R21, R22, 0x10, RZ ;  /* 0x0600000016157989 */ /* 0x02006400000000ff */
.L_x_258:
[----:B-1----:R-:W-:Y:S01]  /*4180*/  @P0 IMAD.IADD R21, R22, 0x1, R21 ;  /* 0x0000000116150824 */ /* 0x002fe200078e0215 */
[----:B------:R-:W-:Y:S05]  /*4190*/  WARPSYNC.ALL ;  /* 0x0000000000007948 */ /* 0x000fea0003800000 */
[----:B------:R-:W1:Y:S01]  /*41a0*/  SHFL.IDX PT, R16, R21, 0x1f, 0x1f ;  /* 0x03e01f0015107f89 */ /* 0x000e6200000e0000 */
[----:B------:R-:W-:Y:S01]  /*41b0*/  IMAD.IADD R14, R21, 0x1, -R14 ;  /* 0x00000001150e7824 */ /* 0x000fe200078e0a0e */
[----:B------:R-:W-:-:S04]  /*41c0*/  ISETP.NE.AND P0, PT, R24, RZ, PT ;  /* 0x000000ff1800720c */ /* 0x000fc80003f05270 */
[----:B------:R-:W-:Y:S01]  /*41d0*/  IADD3 R13, PT, PT, R13, R14, RZ ;  /* 0x0000000e0d0d7210 */ /* 0x000fe20007ffe0ff */
[----:B------:R3:W-:Y:S04]  /*41e0*/  STS [R4+0x800], R14 ;  /* 0x0008000e04007388 */ /* 0x0007e80000000800 */
[----:B------:R-:W-:Y:S01]  /*41f0*/  IMAD.IADD R7, R12, 0x1, R13 ;  /* 0x000000010c077824 */ /* 0x000fe200078e020d */
[----:B------:R3:W-:Y:S03]  /*4200*/  STS [R4+0x804], R13 ;  /* 0x0008040d04007388 */ /* 0x0007e60000000800 */
[----:B------:R-:W-:Y:S01]  /*4210*/  IMAD.IADD R17, R6, 0x1, R7 ;  /* 0x0000000106117824 */ /* 0x000fe200078e0207 */
[----:B------:R3:W-:Y:S04]  /*4220*/  STS [R4+0x808], R7 ;  /* 0x0008080704007388 */ /* 0x0007e80000000800 */
[----:B------:R3:W-:Y:S04]  /*4230*/  STS [R4+0x80c], R17 ;  /* 0x00080c1104007388 */ /* 0x0007e80000000800 */
[----:B-1----:R3:W-:Y:S02]  /*4240*/  @!P0 STS [R3+0xa90], R16 ;  /* 0x000a901003008388 */ /* 0x0027e40000000800 */
.L_x_154:
[----:B------:R-:W-:Y:S05]  /*4250*/  WARPSYNC.ALL ;  /* 0x0000000000007948 */ /* 0x000fea0003800000 */
[----:B------:R-:W-:Y:S01]  /*4260*/  BAR.SYNC.DEFER_BLOCKING 0x0 ;  /* 0x0000000000007b1d */ /* 0x000fe20000010000 */
[----:B------:R-:W-:Y:S01]  /*4270*/  PRMT R8, R8, 0x7632, R9 ;  /* 0x0000763208087816 */ /* 0x000fe20000000009 */
[----:B0-----:R-:W-:Y:S01]  /*4280*/  IMAD R6, R24, 0x8, R3 ;  /* 0x0000000818067824 */ /* 0x001fe200078e0203 */
[----:B------:R-:W-:-:S03]  /*4290*/  PRMT R9, R10, 0x7632, R11 ;  /* 0x000076320a097816 */ /* 0x000fc6000000000b */
[----:B------:R-:W0:Y:S04]  /*42a0*/  LDS R12, [R5+0x800] ;  /* 0x00080000050c7984 */ /* 0x000e280000000800 */
[----:B---3--:R-:W1:Y:S01]  /*42b0*/  LDS R4, [R3+0xa90] ;  /* 0x000a900003047984 */ /* 0x008e620000000800 */
[----:B------:R-:W-:Y:S06]  /*42c0*/  BAR.SYNC.DEFER_BLOCKING 0x0 ;  /* 0x0000000000007b1d */ /* 0x000fec0000010000 */
[----:B------:R3:W-:Y:S01]  /*42d0*/  STS.64 [R6+0x800], R8 ;  /* 0x0008000806007388 */ /* 0x0007e20000000a00 */
[----:B0-----:R-:W-:-:S02]  /*42e0*/  IMAD.IADD R13, R12, 0x1, R23 ;  /* 0x000000010c0d7824 */ /* 0x001fc400078e0217 */
[--C-:B------:R-:W-:Y:S02]  /*42f0*/  IMAD.IADD R14, R25, 0x1, R12.reuse ;  /* 0x00000001190e7824 */ /* 0x100fe400078e020c */
[----:B------:R-:W-:Y:S01]  /*4300*/  IMAD.IADD R15, R15, 0x1, R12 ;  /* 0x000000010f0f7824 */ /* 0x000fe200078e020c */
[----:B-1----:R-:W-:-:S04]  /*4310*/  ISETP.NE.AND P0, PT, R4, RZ, PT ;  /* 0x000000ff0400720c */ /* 0x002fc80003f05270 */
[----:B------:R3:W-:Y:S01]  /*4320*/  STS.128 [R18+0xc00], R12 ;  /* 0x000c000c12007388 */ /* 0x0007e20000000c00 */
[----:B------:R-:W-:Y:S08]  /*4330*/  BAR.SYNC.DEFER_BLOCKING 0x0 ;  /* 0x0000000000007b1d */ /* 0x000ff00000010000 */
[----:B------:R-:W-:Y:S05]  /*4340*/  @!P0 EXIT ;  /* 0x000000000000894d */ /* 0x000fea0003800000 */
[----:B------:R-:W0:Y:S01]  /*4350*/  S2R R7, SR_TID.X ;  /* 0x0000000000077919 */ /* 0x000e220000002100 */
[C---:B---3--:R-:W-:Y:S01]  /*4360*/  IMAD.SHL.U32 R12, R24.reuse, 0x8, RZ ;  /* 0x00000008180c7824 */ /* 0x048fe200078e00ff */
[----:B------:R-:W-:Y:S01]  /*4370*/  IADD3 R8, PT, PT, R37, R26, RZ ;  /* 0x0000001a25087210 */ /* 0x000fe20007ffe0ff */
[C---:B------:R-:W-:Y:S01]  /*4380*/  VIADD R10, R24.reuse, 0x100 ;  /* 0x00000100180a7836 */ /* 0x040fe20000000000 */
[----:B------:R-:W1:Y:S01]  /*4390*/  LDCU.64 UR8, c[0x0][0x398] ;  /* 0x00007300ff0877ac */ /* 0x000e620008000a00 */
[----:B------:R-:W-:Y:S01]  /*43a0*/  VIADD R32, R24, 0x180 ;  /* 0x0000018018207836 */ /* 0x000fe20000000000 */
[----:B------:R-:W-:Y:S01]  /*43b0*/  LEA.HI R8, R8, R12, RZ, 0x1b ;  /* 0x0000000c08087211 */ /* 0x000fe200078fd8ff */
[----:B------:R-:W-:Y:S01]  /*43c0*/  VIADD R9, R24, 0x200 ;  /* 0x0000020018097836 */ /* 0x000fe20000000000 */
[-C--:B------:R-:W-:Y:S01]  /*43d0*/  LEA.HI R10, R10, R24.reuse, RZ, 0x1b ;  /* 0x000000180a0a7211 */ /* 0x080fe200078fd8ff */
[----:B------:R-:W-:Y:S01]  /*43e0*/  VIADD R11, R24, 0x280 ;  /* 0x00000280180b7836 */ /* 0x000fe20000000000 */
[----:B------:R-:W-:Y:S01]  /*43f0*/  LEA.HI R32, R32, R24, RZ, 0x1b ;  /* 0x0000001820207211 */ /* 0x000fe200078fd8ff */
[C---:B------:R-:W-:Y:S01]  /*4400*/  VIADD R13, R24.reuse, 0x300 ;  /* 0x00000300180d7836 */ /* 0x040fe20000000000 */
[----:B------:R-:W-:Y:S01]  /*4410*/  UMOV UR4, URZ ;  /* 0x000000ff00047c82 */ /* 0x000fe20008000000 */
[----:B------:R-:W-:-:S02]  /*4420*/  VIADD R15, R24, 0x380 ;  /* 0x00000380180f7836 */ /* 0x000fc40000000000 */
[----:B--2---:R-:W-:Y:S01]  /*4430*/  IMAD.IADD R5, R37, 0x1, R30 ;  /* 0x0000000125057824 */ /* 0x004fe200078e021e */
[-C--:B------:R-:W-:Y:S01]  /*4440*/  LEA.HI R30, R11, R24.reuse, RZ, 0x1b ;  /* 0x000000180b1e7211 */ /* 0x080fe200078fd8ff */
[--C-:B------:R-:W-:Y:S01]  /*4450*/  IMAD R34, R8, 0x4, R3.reuse ;  /* 0x0000000408227824 */ /* 0x100fe200078e0203 */
[-C--:B------:R-:W-:Y:S01]  /*4460*/  LEA.HI R14, R13, R24.reuse, RZ, 0x1b ;  /* 0x000000180d0e7211 */ /* 0x080fe200078fd8ff */
[--C-:B------:R-:W-:Y:S02]  /*4470*/  IMAD R33, R10, 0x4, R3.reuse ;  /* 0x000000040a217824 */ /* 0x100fe400078e0203 */
[--C-:B------:R-:W-:Y:S02]  /*4480*/  IMAD R32, R32, 0x4, R3.reuse ;  /* 0x0000000420207824 */ /* 0x100fe400078e0203 */
[--C-:B------:R-:W-:Y:S02]  /*4490*/  IMAD R30, R30, 0x4, R3.reuse ;  /* 0x000000041e1e7824 */ /* 0x100fe400078e0203 */
[----:B------:R-:W-:Y:S01]  /*44a0*/  IMAD R29, R14, 0x4, R3 ;  /* 0x000000040e1d7824 */ /* 0x000fe200078e0203 */
[----:B0-----:R-:W-:Y:S01]  /*44b0*/  LEA.HI R16, R7, R7, RZ, 0x1e ;  /* 0x0000000707107211 */ /* 0x001fe200078ff0ff */
[----:B------:R-:W-:Y:S01]  /*44c0*/  IMAD.IADD R7, R37, 0x1, R28 ;  /* 0x0000000125077824 */ /* 0x000fe200078e021c */
[----:B------:R-:W-:-:S03]  /*44d0*/  LEA.HI R28, R15, R24, RZ, 0x1b ;  /* 0x000000180f1c7211 */ /* 0x000fc600078fd8ff */
[----:B------:R-:W-:Y:S02]  /*44e0*/  IMAD R6, R24, 0x7, R16 ;  /* 0x0000000718067824 */ /* 0x000fe400078e0210 */
[--C-:B------:R-:W-:Y:S02]  /*44f0*/  IMAD R28, R28, 0x4, R3.reuse ;  /* 0x000000041c1c7824 */ /* 0x100fe400078e0203 */
[----:B------:R-:W-:Y:S01]  /*4500*/  IMAD R37, R6, 0x4, R3 ;  /* 0x0000000406257824 */ /* 0x000fe200078e0203 */
[----:B------:R-:W-:Y:S02]  /*4510*/  LEA.HI R6, R7, R12, RZ, 0x1b ;  /* 0x0000000c07067211 */ /* 0x000fe400078fd8ff */
[----:B------:R-:W-:Y:S02]  /*4520*/  LEA.HI R12, R9, R24, RZ, 0x1b ;  /* 0x00000018090c7211 */ /* 0x000fe400078fd8ff */
[----:B------:R-:W-:-:S03]  /*4530*/  LEA R35, R6, R3, 0x2 ;  /* 0x0000000306237211 */ /* 0x000fc600078e10ff */
[----:B-1----:R-:W-:-:S07]  /*4540*/  IMAD R31, R12, 0x4, R3 ;  /* 0x000000040c1f7824 */ /* 0x002fce00078e0203 */
.L_x_170:
[----:B0-----:R-:W0:Y:S01]  /*4550*/  S2R R6, SR_TID.X ;  /* 0x0000000000067919 */ /* 0x001e220000002100 */
[----:B-1----:R-:W-:Y:S01]  /*4560*/  VIADD R10, R3, 0xe00 ;  /* 0x00000e00030a7836 */ /* 0x002fe20000000000 */
[----:B------:R-:W-:Y:S01]  /*4570*/  BSSY.RECONVERGENT B0, `(.L_x_156) ;  /* 0x0000083000007945 */ /* 0x000fe20003800200 */
[----:B------:R-:W-:Y:S01]  /*4580*/  IMAD.MOV.U32 R11, RZ, RZ, 0x100 ;  /* 0x00000100ff0b7424 */ /* 0x000fe200078e00ff */
[----:B------:R-:W1:Y:S01]  /*4590*/  LDS R7, [R3+0x1000] ;  /* 0x0010000003077984 */ /* 0x000e620000000800 */
[----:B0-----:R-:W-:-:S05]  /*45a0*/  IMAD.SHL.U32 R6, R6, 0x8, RZ ;  /* 0x0000000806067824 */ /* 0x001fca00078e00ff */
[----:B------:R-:W-:-:S04]  /*45b0*/  IADD3 R8, PT, PT, R6, UR4, RZ ;  /* 0x0000000406087c10 */ /* 0x000fc8000fffe0ff */
[----:B-1----:R-:W-:Y:S01]  /*45c0*/  ISETP.GE.U32.AND P0, PT, R8, R7, PT ;  /* 0x000000070800720c */ /* 0x002fe20003f06070 */
[----:B------:R-:W-:-:S03]  /*45d0*/  VIADD R7, R3, 0xc00 ;  /* 0x00000c0003077836 */ /* 0x000fc60000000000 */
[----:B------:R-:W-:-:S09]  /*45e0*/  SEL R6, RZ, 0x101, !P0 ;  /* 0x00000101ff067807 */ /* 0x000fd20004000000 */
[----:B------:R-:W-:-:S05]  /*45f0*/  @P0 VIADD R10, R7, 0x600 ;  /* 0x00000600070a0836 */ /* 0x000fca0000000000 */
[----:B------:R-:W0:Y:S02]  /*4600*/  LDS R9, [R10] ;  /* 0x000000000a097984 */ /* 0x000e240000000800 */
[----:B0-----:R-:W-:Y:S01]  /*4610*/  ISETP.GE.U32.AND P1, PT, R8, R9, PT ;  /* 0x000000090800720c */ /* 0x001fe20003f26070 */
[----:B------:R-:W-:-:S05]  /*4620*/  IMAD.MOV.U32 R9, RZ, RZ, 0x80 ;  /* 0x00000080ff097424 */ /* 0x000fca00078e00ff */
[----:B------:R-:W-:-:S07]  /*4630*/  SEL R9, R9, 0x180, !P0 ;  /* 0x0000018009097807 */ /* 0x000fce0004000000 */
[----:B------:R-:W-:Y:S01]  /*4640*/  @P1 VIADD R6, R9, 0x1 ;  /* 0x0000000109061836 */ /* 0x000fe20000000000 */
[----:B------:R-:W-:-:S05]  /*4650*/  @P1 SEL R9, R11, 0x200, !P0 ;  /* 0x000002000b091807 */ /* 0x000fca0004000000 */
[----:B------:R-:W-:-:S05]  /*4660*/  IMAD.IADD R11, R9, 0x1, -R6 ;  /* 0x00000001090b7824 */ /* 0x000fca00078e0a06 */
[----:B------:R-:W-:-:S04]  /*4670*/  LOP3.LUT R12, R11, 0xffff, RZ, 0xc0, !PT ;  /* 0x0000ffff0b0c7812 */ /* 0x000fc800078ec0ff */
[----:B------:R-:W-:-:S04]  /*4680*/  LEA.HI R11, R12, R11, RZ, 0x11 ;  /* 0x0000000b0c0b7211 */ /* 0x000fc800078f88ff */
[----:B------:R-:W-:-:S04]  /*4690*/  PRMT R10, R11, 0x9910, RZ ;  /* 0x000099100b0a7816 */ /* 0x000fc800000000ff */
[----:B------:R-:W-:-:S04]  /*46a0*/  SHF.R.S32.HI R10, RZ, 0x1, R10 ;  /* 0x00000001ff0a7819 */ /* 0x000fc8000001140a */
[----:B------:R-:W-:-:S04]  /*46b0*/  PRMT R11, R10, 0x9910, RZ ;  /* 0x000099100a0b7816 */ /* 0x000fc800000000ff */
[----:B------:R-:W-:-:S05]  /*46c0*/  VIADDMNMX R10, R6, R11, 0x1ff, PT ;  /* 0x000001ff060a7446 */ /* 0x000fca000380010b */
[----:B------:R-:W-:-:S05]  /*46d0*/  IMAD R12, R10, 0x4, R3 ;  /* 0x000000040a0c7824 */ /* 0x000fca00078e0203 */
[----:B------:R-:W0:Y:S02]  /*46e0*/  LDS R11, [R12+0xc00] ;  /* 0x000c00000c0b7984 */ /* 0x000e240000000800 */
[----:B0-----:R-:W-:-:S04]  /*46f0*/  ISETP.GE.U32.AND P0, PT, R8, R11, PT ;  /* 0x0000000b0800720c */ /* 0x001fc80003f06070 */
[----:B------:R-:W-:-:S09]  /*4700*/  SEL R9, R10, R9, !P0 ;  /* 0x000000090a097207 */ /* 0x000fd20004000000 */
[----:B------:R-:W-:-:S05]  /*4710*/  @P0 IADD3 R6, PT, PT, R10, 0x1, RZ ;  /* 0x000000010a060810 */ /* 0x000fca0007ffe0ff */
        /* <DEDUP_REMOVED lines=11> */
[----:B------:R-:W-:-:S04]  /*47d0*/  @P0 VIADD R6, R10, 0x1 ;  /* 0x000000010a060836 */ /* 0x000fc80000000000 */
        /* <DEDUP_REMOVED lines=18> */
[----:B------:R-:W-:-:S04]  /*4900*/  VIADDMNMX R10, R6, R11, 0x1ff, PT ;  /* 0x000001ff060a7446 */ /* 0x000fc8000380010b */
[----:B------:R-:W-:-:S05]  /*4910*/  LEA R12, R10, R3, 0x2 ;  /* 0x000000030a0c7211 */ /* 0x000fca00078e10ff */
        /* <DEDUP_REMOVED lines=27> */
[----:B------:R-:W-:-:S05]  /*4ad0*/  @P0 VIADD R6, R10, 0x1 ;  /* 0x000000010a060836 */ /* 0x000fca0000000000 */
[----:B------:R-:W-:-:S04]  /*4ae0*/  IADD3 R10, PT, PT, -R6, R9, RZ ;  /* 0x00000009060a7210 */ /* 0x000fc80007ffe1ff */
[----:B------:R-:W-:-:S04]  /*4af0*/  LOP3.LUT R11, R10, 0xffff, RZ, 0xc0, !PT ;  /* 0x0000ffff0a0b7812 */ /* 0x000fc800078ec0ff */
[----:B------:R-:W-:-:S04]  /*4b00*/  LEA.HI R10, R11, R10, RZ, 0x11 ;  /* 0x0000000a0b0a7211 */ /* 0x000fc800078f88ff */
[----:B------:R-:W-:-:S04]  /*4b10*/  PRMT R10, R10, 0x9910, RZ ;  /* 0x000099100a0a7816 */ /* 0x000fc800000000ff */
[----:B------:R-:W-:-:S04]  /*4b20*/  SHF.R.S32.HI R10, RZ, 0x1, R10 ;  /* 0x00000001ff0a7819 */ /* 0x000fc8000001140a */
[----:B------:R-:W-:-:S04]  /*4b30*/  PRMT R11, R10, 0x9910, RZ ;  /* 0x000099100a0b7816 */ /* 0x000fc800000000ff */
[----:B------:R-:W-:-:S05]  /*4b40*/  VIADDMNMX R10, R6, R11, 0x1ff, PT ;  /* 0x000001ff060a7446 */ /* 0x000fca000380010b */
[----:B------:R-:W-:-:S06]  /*4b50*/  IMAD R11, R10, 0x4, R3 ;  /* 0x000000040a0b7824 */ /* 0x000fcc00078e0203 */
        /* <DEDUP_REMOVED lines=13> */
[----:B0-----:R-:W-:-:S13]  /*4c30*/  ISETP.GE.U32.AND P0, PT, R8, R9, PT ;  /* 0x000000090800720c */ /* 0x001fda0003f06070 */
[----:B------:R-:W-:-:S04]  /*4c40*/  @P0 VIADD R6, R10, 0x1 ;  /* 0x000000010a060836 */ /* 0x000fc80000000000 */
[C---:B------:R-:W-:Y:S02]  /*4c50*/  VIADD R14, R6.reuse, 0xffffffff ;  /* 0xffffffff060e7836 */ /* 0x040fe40000000000 */
[C---:B------:R-:W-:Y:S02]  /*4c60*/  IMAD R10, R6.reuse, 0x4, R7 ;  /* 0x00000004060a7824 */ /* 0x040fe400078e0207 */
[--C-:B------:R-:W-:Y:S01]  /*4c70*/  IMAD R13, R6, 0x4, R3.reuse ;  /* 0x00000004060d7824 */ /* 0x100fe200078e0203 */
[----:B------:R-:W-:Y:S01]  /*4c80*/  ISETP.NE.AND P0, PT, R14, 0x1ff, PT ;  /* 0x000001ff0e00780c */ /* 0x000fe20003f05270 */
[----:B------:R-:W-:-:S04]  /*4c90*/  IMAD R16, R6, 0x2, R3 ;  /* 0x0000000206107824 */ /* 0x000fc800078e0203 */
[----:B------:R-:W0:Y:S04]  /*4ca0*/  LDS R13, [R13+0xbfc] ;  /* 0x000bfc000d0d7984 */ /* 0x000e280000000800 */
[----:B------:R-:W1:Y:S04]  /*4cb0*/  LDS.U16 R12, [R16+0x7fe] ;  /* 0x0007fe00100c7984 */ /* 0x000e680000000400 */
[----:B------:R-:W-:-:S06]  /*4cc0*/  @!P0 IADD3 R15, PT, PT, R8, 0x8, RZ ;  /* 0x00000008080f8810 */ /* 0x000fcc0007ffe0ff */
[----:B------:R-:W2:Y:S01]  /*4cd0*/  @P0 LDS R15, [R10] ;  /* 0x000000000a0f0984 */ /* 0x000ea20000000800 */
[----:B0-----:R-:W-:Y:S01]  /*4ce0*/  IMAD.MOV.U32 R11, RZ, RZ, R13 ;  /* 0x000000ffff0b7224 */ /* 0x001fe200078e000d */
[----:B-1----:R-:W-:Y:S01]  /*4cf0*/  PRMT R18, R18, 0x5410, R12 ;  /* 0x0000541012127816 */ /* 0x002fe2000000000c */
[----:B--2---:R-:W-:-:S05]  /*4d00*/  VIADD R7, R15, 0xffffffff ;  /* 0xffffffff0f077836 */ /* 0x004fca0000000000 */
[----:B------:R-:W-:-:S13]  /*4d10*/  ISETP.NE.AND P0, PT, R8, R7, PT ;  /* 0x000000070800720c */ /* 0x000fda0003f05270 */
[----:B------:R-:W-:Y:S05]  /*4d20*/  @P0 BRA `(.L_x_157) ;  /* 0x00000000001c0947 */ /* 0x000fea0003800000 */
[----:B------:R-:W-:Y:S01]  /*4d30*/  ISETP.NE.AND P0, PT, R6, 0x1ff, PT ;  /* 0x000001ff0600780c */ /* 0x000fe20003f05270 */
[----:B------:R-:W0:Y:S01]  /*4d40*/  LDS.U16 R18, [R16+0x800] ;  /* 0x0008000010127984 */ /* 0x000e220000000400 */
[----:B------:R-:W-:-:S03]  /*4d50*/  IMAD.MOV.U32 R14, RZ, RZ, R6 ;  /* 0x000000ffff0e7224 */ /* 0x000fc600078e0006 */
[----:B------:R1:W2:Y:S08]  /*4d60*/  LDS R11, [R10] ;  /* 0x000000000a0b7984 */ /* 0x0002b00000000800 */
[----:B------:R-:W-:-:S06]  /*4d70*/  @!P0 VIADD R15, R15, 0x7 ;  /* 0x000000070f0f8836 */ /* 0x000fcc0000000000 */
[----:B------:R1:W3:Y:S02]  /*4d80*/  @P0 LDS R15, [R10+0x4] ;  /* 0x000004000a0f0984 */ /* 0x0002e40000000800 */
[----:B01----:R-:W-:-:S07]  /*4d90*/  PRMT R18, R18, 0x5410, R18 ;  /* 0x0000541012127816 */ /* 0x003fce0000000012 */
.L_x_157:
[----:B------:R-:W-:Y:S05]  /*4da0*/  BSYNC.RECONVERGENT B0 ;  /* 0x0000000000007941 */ /* 0x000fea0003800200 */
.L_x_156:
[----:B---3--:R-:W-:Y:S01]  /*4db0*/  VIADD R7, R15, 0xfffffffe ;  /* 0xfffffffe0f077836 */ /* 0x008fe20000000000 */
[----:B------:R-:W-:Y:S01]  /*4dc0*/  BSSY.RECONVERGENT B0, `(.L_x_158) ;  /* 0x000000f000007945 */ /* 0x000fe20003800200 */
[----:B-----5:R-:W-:Y:S02]  /*4dd0*/  PRMT R19, R18, 0x7632, R19 ;  /* 0x0000763212137816 */ /* 0x020fe40000000013 */
[----:B--2---:R-:W-:Y:S02]  /*4de0*/  MOV R17, R11 ;  /* 0x0000000b00117202 */ /* 0x004fe40000000f00 */
[----:B------:R-:W-:-:S13]  /*4df0*/  ISETP.NE.AND P0, PT, R8, R7, PT ;  /* 0x000000070800720c */ /* 0x000fda0003f05270 */
[----:B------:R-:W-:Y:S05]  /*4e00*/  @P0 BRA `(.L_x_159) ;  /* 0x0000000000280947 */ /* 0x000fea0003800000 */
[C---:B------:R-:W-:Y:S02]  /*4e10*/  VIADD R7, R14.reuse, 0x1 ;  /* 0x000000010e077836 */ /* 0x040fe40000000000 */
[C-C-:B------:R-:W-:Y:S02]  /*4e20*/  IMAD R6, R14.reuse, 0x2, R3.reuse ;  /* 0x000000020e067824 */ /* 0x140fe400078e0203 */
[----:B------:R-:W-:Y:S01]  /*4e30*/  IMAD R9, R14, 0x4, R3 ;  /* 0x000000040e097824 */ /* 0x000fe200078e0203 */
[----:B------:R-:W-:Y:S01]  /*4e40*/  ISETP.NE.AND P0, PT, R7, 0x1ff, PT ;  /* 0x000001ff0700780c */ /* 0x000fe20003f05270 */
[----:B------:R-:W-:Y:S02]  /*4e50*/  IMAD.MOV.U32 R14, RZ, RZ, R7 ;  /* 0x000000ffff0e7224 */ /* 0x000fe400078e0007 */
[----:B------:R-:W0:Y:S04]  /*4e60*/  LDS.U16 R6, [R6+0x802] ;  /* 0x0008020006067984 */ /* 0x000e280000000400 */
[----:B------:R1:W2:Y:S06]  /*4e70*/  LDS R17, [R9+0xc04] ;  /* 0x000c040009117984 */ /* 0x0002ac0000000800 */
[----:B------:R1:W3:Y:S01]  /*4e80*/  @P0 LDS R15, [R9+0xc08] ;  /* 0x000c0800090f0984 */ /* 0x0002e20000000800 */
[----:B0-----:R-:W-:Y:S01]  /*4e90*/  PRMT R19, R6, 0x7610, R19 ;  /* 0x0000761006137816 */ /* 0x001fe20000000013 */
[----:B-123--:R-:W-:-:S07]  /*4ea0*/  @!P0 VIADD R15, R15, 0x7 ;  /* 0x000000070f0f8836 */ /* 0x00efce0000000000 */
.L_x_159:
[----:B------:R-:W-:Y:S05]  /*4eb0*/  BSYNC.RECONVERGENT B0 ;  /* 0x0000000000007941 */ /* 0x000fea0003800200 */
.L_x_158:
[----:B------:R-:W-:Y:S01]  /*4ec0*/  VIADD R7, R15, 0xfffffffd ;  /* 0xfffffffd0f077836 */ /* 0x000fe20000000000 */
[----:B------:R-:W-:Y:S01]  /*4ed0*/  BSSY.RECONVERGENT B0, `(.L_x_160) ;  /* 0x000000f000007945 */ /* 0x000fe20003800200 */
[----:B------:R-:W-:Y:S01]  /*4ee0*/  PRMT R20, R19, 0x7610, R20 ;  /* 0x0000761013147816 */ /* 0x000fe20000000014 */
[----:B------:R-:W-:Y:S02]  /*4ef0*/  IMAD.MOV.U32 R10, RZ, RZ, R17 ;  /* 0x000000ffff0a7224 */ /* 0x000fe400078e0011 */
[----:B------:R-:W-:-:S13]  /*4f00*/  ISETP.NE.AND P0, PT, R8, R7, PT ;  /* 0x000000070800720c */ /* 0x000fda0003f05270 */
[----:B------:R-:W-:Y:S05]  /*4f10*/  @P0 BRA `(.L_x_161) ;  /* 0x0000000000280947 */ /* 0x000fea0003800000 */
[C---:B------:R-:W-:Y:S01]  /*4f20*/  IADD3 R6, PT, PT, R14.reuse, 0x1, RZ ;  /* 0x000000010e067810 */ /* 0x040fe20007ffe0ff */
        /* <DEDUP_REMOVED lines=9> */
.L_x_161:
[----:B------:R-:W-:Y:S05]  /*4fc0*/  BSYNC.RECONVERGENT B0 ;  /* 0x0000000000007941 */ /* 0x000fea0003800200 */
.L_x_160:
[----:B------:R-:W-:Y:S01]  /*4fd0*/  VIADD R7, R15, 0xfffffffc ;  /* 0xfffffffc0f077836 */ /* 0x000fe20000000000 */
[----:B------:R-:W-:Y:S01]  /*4fe0*/  BSSY.RECONVERGENT B0, `(.L_x_162) ;  /* 0x000000f000007945 */ /* 0x000fe20003800200 */
[----:B------:R-:W-:Y:S01]  /*4ff0*/  PRMT R21, R20, 0x7610, R21 ;  /* 0x0000761014157816 */ /* 0x000fe20000000015 */
[----:B------:R-:W-:Y:S02]  /*5000*/  IMAD.MOV.U32 R6, RZ, RZ, R10 ;  /* 0x000000ffff067224 */ /* 0x000fe400078e000a */
[----:B------:R-:W-:-:S13]  /*5010*/  ISETP.NE.AND P0, PT, R8, R7, PT ;  /* 0x000000070800720c */ /* 0x000fda0003f05270 */
[----:B------:R-:W-:Y:S05]  /*5020*/  @P0 BRA `(.L_x_163) ;  /* 0x0000000000280947 */ /* 0x000fea0003800000 */
[C---:B------:R-:W-:Y:S01]  /*5030*/  VIADD R7, R14.reuse, 0x1 ;  /* 0x000000010e077836 */ /* 0x040fe20000000000 */
[C---:B------:R-:W-:Y:S01]  /*5040*/  LEA R16, R14.reuse, R3, 0x1 ;  /* 0x000000030e107211 */ /* 0x040fe200078e08ff */
[----:B------:R-:W-:Y:S02]  /*5050*/  IMAD R9, R14, 0x4, R3 ;  /* 0x000000040e097824 */ /* 0x000fe400078e0203 */
[----:B------:R-:W-:Y:S01]  /*5060*/  IMAD.MOV.U32 R14, RZ, RZ, R7 ;  /* 0x000000ffff0e7224 */ /* 0x000fe200078e0007 */
[----:B------:R-:W-:Y:S02]  /*5070*/  ISETP.NE.AND P0, PT, R7, 0x1ff, PT ;  /* 0x000001ff0700780c */ /* 0x000fe40003f05270 */
[----:B------:R-:W0:Y:S04]  /*5080*/  LDS.U16 R16, [R16+0x802] ;  /* 0x0008020010107984 */ /* 0x000e280000000400 */
[----:B------:R1:W2:Y:S07]  /*5090*/  LDS R6, [R9+0xc04] ;  /* 0x000c040009067984 */ /* 0x0002ae0000000800 */
[----:B------:R1:W3:Y:S01]  /*50a0*/  @P0 LDS R15, [R9+0xc08] ;  /* 0x000c0800090f0984 */ /* 0x0002e20000000800 */
[----:B0-----:R-:W-:Y:S01]  /*50b0*/  PRMT R21, R16, 0x7610, R21 ;  /* 0x0000761010157816 */ /* 0x001fe20000000015 */
[----:B-123--:R-:W-:-:S07]  /*50c0*/  @!P0 VIADD R15, R15, 0x7 ;  /* 0x000000070f0f8836 */ /* 0x00efce0000000000 */
.L_x_163:
[----:B------:R-:W-:Y:S05]  /*50d0*/  BSYNC.RECONVERGENT B0 ;  /* 0x0000000000007941 */ /* 0x000fea0003800200 */
.L_x_162:
[----:B------:R-:W-:Y:S01]  /*50e0*/  VIADD R7, R15, 0xfffffffb ;  /* 0xfffffffb0f077836 */ /* 0x000fe20000000000 */
[----:B------:R-:W-:Y:S01]  /*50f0*/  BSSY.RECONVERGENT B0, `(.L_x_164) ;  /* 0x000000f000007945 */ /* 0x000fe20003800200 */
[----:B------:R-:W-:-:S03]  /*5100*/  PRMT R22, R21, 0x7610, R22 ;  /* 0x0000761015167816 */ /* 0x000fc60000000016 */
[----:B------:R-:W-:Y:S01]  /*5110*/  ISETP.NE.AND P0, PT, R8, R7, PT ;  /* 0x000000070800720c */ /* 0x000fe20003f05270 */
[----:B------:R-:W-:-:S12]  /*5120*/  IMAD.MOV.U32 R7, RZ, RZ, R6 ;  /* 0x000000ffff077224 */ /* 0x000fd800078e0006 */
[----:B------:R-:W-:Y:S05]  /*5130*/  @P0 BRA `(.L_x_165) ;  /* 0x0000000000280947 */ /* 0x000fea0003800000 */
[C---:B------:R-:W-:Y:S01]  /*5140*/  VIADD R9, R14.reuse, 0x1 ;  /* 0x000000010e097836 */ /* 0x040fe20000000000 */
[C---:B------:R-:W-:Y:S01]  /*5150*/  LEA R16, R14.reuse, R3, 0x2 ;  /* 0x000000030e107211 */ /* 0x040fe200078e10ff */
[----:B------:R-:W-:Y:S02]  /*5160*/  IMAD R23, R14, 0x2, R3 ;  /* 0x000000020e177824 */ /* 0x000fe400078e0203 */
[----:B------:R-:W-:Y:S01]  /*5170*/  IMAD.MOV.U32 R14, RZ, RZ, R9 ;  /* 0x000000ffff0e7224 */ /* 0x000fe200078e0009 */
[----:B------:R-:W-:Y:S01]  /*5180*/  ISETP.NE.AND P0, PT, R9, 0x1ff, PT ;  /* 0x000001ff0900780c */ /* 0x000fe20003f05270 */
[----:B------:R-:W-:Y:S04]  /*5190*/  LDS R7, [R16+0xc04] ;  /* 0x000c040010077984 */ /* 0x000fe80000000800 */
[----:B------:R-:W0:Y:S08]  /*51a0*/  LDS.U16 R23, [R23+0x802] ;  /* 0x0008020017177984 */ /* 0x000e300000000400 */
[----:B------:R1:W2:Y:S01]  /*51b0*/  @P0 LDS R15, [R16+0xc08] ;  /* 0x000c0800100f0984 */ /* 0x0002a20000000800 */
[----:B0-----:R-:W-:Y:S01]  /*51c0*/  PRMT R22, R23, 0x7610, R22 ;  /* 0x0000761017167816 */ /* 0x001fe20000000016 */
[----:B-12---:R-:W-:-:S07]  /*51d0*/  @!P0 VIADD R15, R15, 0x7 ;  /* 0x000000070f0f8836 */ /* 0x006fce0000000000 */
.L_x_165:
[----:B------:R-:W-:Y:S05]  /*51e0*/  BSYNC.RECONVERGENT B0 ;  /* 0x0000000000007941 */ /* 0x000fea0003800200 */
.L_x_164:
[----:B------:R-:W-:Y:S01]  /*51f0*/  VIADD R9, R15, 0xfffffffa ;  /* 0xfffffffa0f097836 */ /* 0x000fe20000000000 */
[----:B------:R-:W-:Y:S01]  /*5200*/  BSSY.RECONVERGENT B0, `(.L_x_166) ;  /* 0x000000f000007945 */ /* 0x000fe20003800200 */
[----:B------:R-:W-:-:S03]  /*5210*/  PRMT R18, R22, 0x7610, R18 ;  /* 0x0000761016127816 */ /* 0x000fc60000000012 */
[----:B------:R-:W-:Y:S01]  /*5220*/  ISETP.NE.AND P0, PT, R8, R9, PT ;  /* 0x000000090800720c */ /* 0x000fe20003f05270 */
[----:B------:R-:W-:-:S12]  /*5230*/  IMAD.MOV.U32 R9, RZ, RZ, R7 ;  /* 0x000000ffff097224 */ /* 0x000fd800078e0007 */
[----:B------:R-:W-:Y:S05]  /*5240*/  @P0 BRA `(.L_x_167) ;  /* 0x0000000000280947 */ /* 0x000fea0003800000 */
[C---:B------:R-:W-:Y:S02]  /*5250*/  VIADD R16, R14.reuse, 0x1 ;  /* 0x000000010e107836 */ /* 0x040fe40000000000 */
[C-C-:B------:R-:W-:Y:S02]  /*5260*/  IMAD R24, R14.reuse, 0x2, R3.reuse ;  /* 0x000000020e187824 */ /* 0x140fe400078e0203 */
[----:B------:R-:W-:Y:S01]  /*5270*/  IMAD R23, R14, 0x4, R3 ;  /* 0x000000040e177824 */ /* 0x000fe200078e0203 */
[----:B------:R-:W-:Y:S02]  /*5280*/  ISETP.NE.AND P0, PT, R16, 0x1ff, PT ;  /* 0x000001ff1000780c */ /* 0x000fe40003f05270 */
[----:B------:R-:W-:Y:S01]  /*5290*/  MOV R14, R16 ;  /* 0x00000010000e7202 */ /* 0x000fe20000000f00 */
[----:B------:R-:W0:Y:S04]  /*52a0*/  LDS.U16 R24, [R24+0x802] ;  /* 0x0008020018187984 */ /* 0x000e280000000400 */
[----:B------:R1:W2:Y:S06]  /*52b0*/  LDS R9, [R23+0xc04] ;  /* 0x000c040017097984 */ /* 0x0002ac0000000800 */
[----:B------:R1:W3:Y:S01]  /*52c0*/  @P0 LDS R15, [R23+0xc08] ;  /* 0x000c0800170f0984 */ /* 0x0002e20000000800 */
[----:B0-----:R-:W-:Y:S01]  /*52d0*/  PRMT R18, R24, 0x7610, R18 ;  /* 0x0000761018127816 */ /* 0x001fe20000000012 */
[----:B-123--:R-:W-:-:S07]  /*52e0*/  @!P0 VIADD R15, R15, 0x7 ;  /* 0x000000070f0f8836 */ /* 0x00efce0000000000 */
.L_x_167:
[----:B------:R-:W-:Y:S05]  /*52f0*/  BSYNC.RECONVERGENT B0 ;  /* 0x0000000000007941 */ /* 0x000fea0003800200 */
.L_x_166:
[----:B------:R-:W-:Y:S01]  /*5300*/  VIADD R15, R15, 0xfffffff9 ;  /* 0xfffffff90f0f7836 */ /* 0x000fe20000000000 */
[----:B------:R-:W0:Y:S01]  /*5310*/  S2R R26, SR_TID.X ;  /* 0x00000000001a7919 */ /* 0x000e220000002100 */
[----:B------:R-:W-:Y:S01]  /*5320*/  PRMT R16, R18, 0x7610, R16 ;  /* 0x0000761012107816 */ /* 0x000fe20000000010 */
[C---:B------:R-:W-:Y:S01]  /*5330*/  IMAD.IADD R13, R8.reuse, 0x1, -R13 ;  /* 0x00000001080d7824 */ /* 0x040fe200078e0a0d */
[----:B------:R-:W-:Y:S01]  /*5340*/  UMOV UR5, UR4 ;  /* 0x0000000400057c82 */ /* 0x000fe20008000000 */
[----:B------:R-:W-:Y:S01]  /*5350*/  ISETP.NE.AND P0, PT, R8, R15, PT ;  /* 0x0000000f0800720c */ /* 0x000fe20003f05270 */
[----:B------:R-:W-:Y:S01]  /*5360*/  IMAD.MOV.U32 R15, RZ, RZ, R9 ;  /* 0x000000ffff0f7224 */ /* 0x000fe200078e0009 */
[----:B------:R-:W1:Y:S01]  /*5370*/  S2R R36, SR_TID.X ;  /* 0x0000000000247919 */ /* 0x000e620000002100 */
[----:B------:R-:W-:-:S10]  /*5380*/  PRMT R12, R12, 0x5410, R13 ;  /* 0x000054100c0c7816 */ /* 0x000fd4000000000d */
[C-C-:B------:R-:W-:Y:S02]  /*5390*/  @!P0 IMAD R23, R14.reuse, 0x4, R3.reuse ;  /* 0x000000040e178824 */ /* 0x140fe400078e0203 */
[----:B------:R-:W-:Y:S02]  /*53a0*/  @!P0 IMAD R25, R14, 0x2, R3 ;  /* 0x000000020e198824 */ /* 0x000fe400078e0203 */
[----:B------:R-:W-:Y:S01]  /*53b0*/  VIADD R14, R5, UR4 ;  /* 0x00000004050e7c36 */ /* 0x000fe20008000000 */
[----:B------:R0:W2:Y:S01]  /*53c0*/  @!P0 LDS R15, [R23+0xc04] ;  /* 0x000c0400170f8984 */ /* 0x0000a20000000800 */
[----:B------:R-:W-:-:S03]  /*53d0*/  UIADD3 UR4, UPT, UPT, UR4, 0x400, URZ ;  /* 0x0000040004047890 */ /* 0x000fc6000fffe0ff */
[----:B------:R-:W3:Y:S01]  /*53e0*/  @!P0 LDS.U16 R16, [R25+0x802] ;  /* 0x0008020019108984 */ /* 0x000ee20000000400 */
[C---:B------:R-:W-:Y:S02]  /*53f0*/  IADD3 R11, PT, PT, R14.reuse, -R11, RZ ;  /* 0x8000000b0e0b7210 */ /* 0x040fe40007ffe0ff */
[C---:B------:R-:W-:Y:S01]  /*5400*/  IADD3 R24, PT, PT, R14.reuse, 0x1, -R17 ;  /* 0x000000010e187810 */ /* 0x040fe20007ffe811 */
[----:B------:R-:W-:Y:S01]  /*5410*/  STS [R37+0x1400], R12 ;  /* 0x0014000c25007388 */ /* 0x000fe20000000800 */
[----:B------:R-:W-:Y:S01]  /*5420*/  IADD3 R13, PT, PT, R14, 0x2, -R10 ;  /* 0x000000020e0d7810 */ /* 0x000fe20007ffe80a */
[----:B0-----:R-:W-:Y:S01]  /*5430*/  IMAD.SHL.U32 R23, R26, 0x8, RZ ;  /* 0x000000081a177824 */ /* 0x001fe200078e00ff */
[----:B------:R-:W-:Y:S02]  /*5440*/  PRMT R10, R18, 0x5432, R11 ;  /* 0x00005432120a7816 */ /* 0x000fe4000000000b */
[C---:B------:R-:W-:Y:S01]  /*5450*/  IADD3 R9, PT, PT, R14.reuse, 0x5, -R9 ;  /* 0x000000050e097810 */ /* 0x040fe20007ffe809 */
[----:B------:R-:W-:Y:S01]  /*5460*/  VIADD R11, R23, 0x4 ;  /* 0x00000004170b7836 */ /* 0x000fe20000000000 */
[----:B------:R-:W-:-:S02]  /*5470*/  IADD3 R6, PT, PT, R14, 0x3, -R6 ;  /* 0x000000030e067810 */ /* 0x000fc40007ffe806 */
[----:B------:R-:W-:Y:S02]  /*5480*/  PRMT R19, R19, 0x5410, R24 ;  /* 0x0000541013137816 */ /* 0x000fe40000000018 */
[----:B------:R-:W-:Y:S02]  /*5490*/  IADD3 R7, PT, PT, R14, 0x4, -R7 ;  /* 0x000000040e077810 */ /* 0x000fe40007ffe807 */
[----:B------:R-:W-:Y:S02]  /*54a0*/  LEA.HI R24, R5, R23, RZ, 0x1b ;  /* 0x0000001705187211 */ /* 0x000fe400078fd8ff */
[----:B------:R-:W-:Y:S01]  /*54b0*/  PRMT R18, R18, 0x5410, R9 ;  /* 0x0000541012127816 */ /* 0x000fe20000000009 */
[C---:B------:R-:W-:Y:S01]  /*54c0*/  VIADD R9, R23.reuse, 0x5 ;  /* 0x0000000517097836 */ /* 0x040fe20000000000 */
[----:B------:R-:W-:Y:S01]  /*54d0*/  PRMT R20, R20, 0x5410, R13 ;  /* 0x0000541014147816 */ /* 0x000fe2000000000d */
[----:B------:R-:W-:Y:S01]  /*54e0*/  VIADD R13, R23, 0x6 ;  /* 0x00000006170d7836 */ /* 0x000fe20000000000 */
[----:B------:R-:W-:-:S02]  /*54f0*/  PRMT R21, R21, 0x5410, R6 ;  /* 0x0000541015157816 */ /* 0x000fc40000000006 */
[----:B------:R-:W-:Y:S01]  /*5500*/  PRMT R6, R22, 0x5410, R7 ;  /* 0x0000541016067816 */ /* 0x000fe20000000007 */
[----:B------:R-:W-:Y:S01]  /*5510*/  IMAD R7, R24, 0x4, R3 ;  /* 0x0000000418077824 */ /* 0x000fe200078e0203 */
[-C--:B------:R-:W-:Y:S02]  /*5520*/  LEA.HI R22, R9, R23.reuse, RZ, 0x1b ;  /* 0x0000001709167211 */ /* 0x080fe400078fd8ff */
[----:B------:R-:W-:Y:S02]  /*5530*/  LEA.HI R26, R13, R23, RZ, 0x1b ;  /* 0x000000170d1a7211 */ /* 0x000fe400078fd8ff */
[----:B------:R0:W-:Y:S01]  /*5540*/  STS [R7+0x1404], R10 ;  /* 0x0014040a07007388 */ /* 0x0001e20000000800 */
[----:B-1----:R-:W-:Y:S02]  /*5550*/  IADD3 R27, PT, PT, R36, 0x80, RZ ;  /* 0x00000080241b7810 */ /* 0x002fe40007ffe0ff */
[----:B------:R-:W-:Y:S01]  /*5560*/  ISETP.LE.U32.AND P0, PT, R4, UR4, PT ;  /* 0x0000000404007c0c */ /* 0x000fe2000bf03070 */
[----:B------:R1:W-:Y:S01]  /*5570*/  STS [R35+0x1408], R19 ;  /* 0x0014081323007388 */ /* 0x0003e20000000800 */
[----:B--2---:R-:W-:-:S02]  /*5580*/  IADD3 R15, PT, PT, R14, 0x6, -R15 ;  /* 0x000000060e0f7810 */ /* 0x004fc40007ffe80f */
[-C--:B------:R-:W-:Y:S01]  /*5590*/  LEA.HI R14, R11, R23.reuse, RZ, 0x1b ;  /* 0x000000170b0e7211 */ /* 0x080fe200078fd8ff */
[----:B------:R-:W-:Y:S01]  /*55a0*/  VIADD R11, R23, 0x7 ;  /* 0x00000007170b7836 */ /* 0x000fe20000000000 */
[----:B---3--:R-:W-:Y:S01]  /*55b0*/  PRMT R16, R16, 0x5410, R15 ;  /* 0x0000541010107816 */ /* 0x008fe2000000000f */
[--C-:B0-----:R-:W-:Y:S01]  /*55c0*/  IMAD R7, R22, 0x4, R3.reuse ;  /* 0x0000000416077824 */ /* 0x101fe200078e0203 */
[----:B------:R1:W-:Y:S01]  /*55d0*/  STS [R34+0x140c], R20 ;  /* 0x00140c1422007388 */ /* 0x0003e20000000800 */
[--C-:B------:R-:W-:Y:S01]  /*55e0*/  IMAD R14, R14, 0x4, R3.reuse ;  /* 0x000000040e0e7824 */ /* 0x100fe200078e0203 */
[----:B------:R-:W-:Y:S01]  /*55f0*/  LEA.HI R24, R11, R23, RZ, 0x1b ;  /* 0x000000170b187211 */ /* 0x000fe200078fd8ff */
[--C-:B------:R-:W-:Y:S01]  /*5600*/  IMAD R15, R26, 0x4, R3.reuse ;  /* 0x000000041a0f7824 */ /* 0x100fe200078e0203 */
[-C--:B------:R-:W-:Y:S02]  /*5610*/  LEA.HI R12, R27, R36.reuse, RZ, 0x1b ;  /* 0x000000241b0c7211 */ /* 0x080fe400078fd8ff */
[----:B------:R1:W-:Y:S01]  /*5620*/  STS [R14+0x1410], R21 ;  /* 0x001410150e007388 */ /* 0x0003e20000000800 */
[--C-:B------:R-:W-:Y:S01]  /*5630*/  IMAD R11, R24, 0x4, R3.reuse ;  /* 0x00000004180b7824 */ /* 0x100fe200078e0203 */
[----:B------:R-:W-:Y:S01]  /*5640*/  LEA.HI R10, R36, R36, RZ, 0x1b ;  /* 0x00000024240a7211 */ /* 0x000fe200078fd8ff */
[--C-:B------:R-:W-:Y:S01]  /*5650*/  IMAD R26, R12, 0x4, R3.reuse ;  /* 0x000000040c1a7824 */ /* 0x100fe200078e0203 */
[----:B------:R1:W-:Y:S03]  /*5660*/  STS [R7+0x1414], R6 ;  /* 0x0014140607007388 */ /* 0x0003e60000000800 */
[----:B------:R-:W-:Y:S01]  /*5670*/  IMAD R10, R10, 0x4, R3 ;  /* 0x000000040a0a7824 */ /* 0x000fe200078e0203 */
[----:B------:R1:W-:Y:S04]  /*5680*/  STS [R15+0x1418], R18 ;  /* 0x001418120f007388 */ /* 0x0003e80000000800 */
[----:B------:R1:W-:Y:S01]  /*5690*/  STS [R11+0x141c], R16 ;  /* 0x00141c100b007388 */ /* 0x0003e20000000800 */
[----:B------:R-:W-:Y:S06]  /*56a0*/  BAR.SYNC.DEFER_BLOCKING 0x0 ;  /* 0x0000000000007b1d */ /* 0x000fec0000010000 */
[----:B------:R1:W0:Y:S04]  /*56b0*/  LDS R13, [R10+0x1400] ;  /* 0x001400000a0d7984 */ /* 0x0002280000000800 */
[----:B------:R-:W2:Y:S04]  /*56c0*/  LDS R26, [R26+0x1600] ;  /* 0x001600001a1a7984 */ /* 0x000ea80000000800 */
[----:B------:R1:W3:Y:S04]  /*56d0*/  LDS R24, [R33+0x1800] ;  /* 0x0018000021187984 */ /* 0x0002e80000000800 */
[----:B------:R1:W4:Y:S04]  /*56e0*/  LDS R22, [R32+0x1a00] ;  /* 0x001a000020167984 */ /* 0x0003280000000800 */
[----:B------:R1:W0:Y:S04]  /*56f0*/  LDS R12, [R31+0x1c00] ;  /* 0x001c00001f0c7984 */ /* 0x0002280000000800 */
[----:B------:R1:W0:Y:S04]  /*5700*/  LDS R9, [R30+0x1e00] ;  /* 0x001e00001e097984 */ /* 0x0002280000000800 */
[----:B------:R1:W0:Y:S04]  /*5710*/  LDS R7, [R29+0x2000] ;  /* 0x002000001d077984 */ /* 0x0002280000000800 */
[----:B------:R1:W0:Y:S01]  /*5720*/  LDS R6, [R28+0x2200] ;  /* 0x002200001c067984 */ /* 0x0002220000000800 */
[----:B------:R-:W-:Y:S05]  /*5730*/  @P0 BRA `(.L_x_168) ;  /* 0x0000000400cc0947 */ /* 0x000fea0003800000 */
[----:B-1----:R-:W1:Y:S01]  /*5740*/  LDC.64 R16, c[0x0][0x3a0] ;  /* 0x0000e800ff107b82 */ /* 0x002e620000000a00 */
[----:B0-----:R-:W-:-:S05]  /*5750*/  LOP3.LUT R15, R13, 0xffff, RZ, 0xc0, !PT ;  /* 0x0000ffff0d0f7812 */ /* 0x001fca00078ec0ff */
[----:B------:R-:W-:Y:S02]  /*5760*/  IMAD.IADD R10, R2, 0x1, R15 ;  /* 0x00000001020a7824 */ /* 0x000fe400078e020f */
[----:B------:R-:W0:Y:S02]  /*5770*/  LDC.64 R20, c[0x0][0x388] ;  /* 0x0000e200ff147b82 */ /* 0x000e240000000a00 */
[----:B-1----:R-:W-:-:S05]  /*5780*/  IMAD.WIDE.U32 R10, R10, 0x4, R16 ;  /* 0x000000040a0a7825 */ /* 0x002fca00078e0010 */
[----:B------:R0:W5:Y:S01]  /*5790*/  LDG.E R19, desc[UR6][R10.64] ;  /* 0x000000060a137981 */ /* 0x000162000c1e1900 */
[----:B------:R-:W-:-:S04]  /*57a0*/  IMAD.IADD R15, R0, 0x1, R15 ;  /* 0x00000001000f7824 */ /* 0x000fc800078e020f */
[----:B0-----:R-:W-:-:S05]  /*57b0*/  IMAD.WIDE.U32 R10, R15, 0x4, R20 ;  /* 0x000000040f0a7825 */ /* 0x001fca00078e0014 */
[----:B------:R0:W5:Y:S01]  /*57c0*/  LDG.E R27, desc[UR6][R10.64] ;  /* 0x000000060a1b7981 */ /* 0x000162000c1e1900 */
[----:B--2---:R-:W-:Y:S02]  /*57d0*/  LOP3.LUT R15, R26, 0xffff, RZ, 0xc0, !PT ;  /* 0x0000ffff1a0f7812 */ /* 0x004fe400078ec0ff */
[----:B---3--:R-:W-:Y:S02]  /*57e0*/  LOP3.LUT R17, R24, 0xffff, RZ, 0xc0, !PT ;  /* 0x0000ffff18117812 */ /* 0x008fe400078ec0ff */
[----:B------:R-:W-:-:S03]  /*57f0*/  IADD3 R15, PT, PT, R0, R15, RZ ;  /* 0x0000000f000f7210 */ /* 0x000fc60007ffe0ff */
[----:B------:R-:W-:Y:S01]  /*5800*/  IMAD.IADD R23, R0, 0x1, R17 ;  /* 0x0000000100177824 */ /* 0x000fe200078e0211 */
[----:B----4-:R-:W-:Y:S01]  /*5810*/  LOP3.LUT R17, R22, 0xffff, RZ, 0xc0, !PT ;  /* 0x0000ffff16117812 */ /* 0x010fe200078ec0ff */
[----:B------:R-:W-:-:S04]  /*5820*/  IMAD.WIDE.U32 R14, R15, 0x4, R20 ;  /* 0x000000040f0e7825 */ /* 0x000fc800078e0014 */
[----:B0-----:R-:W-:Y:S01]  /*5830*/  IMAD.WIDE.U32 R10, R23, 0x4, R20 ;  /* 0x00000004170a7825 */ /* 0x001fe200078e0014 */
[----:B------:R0:W2:Y:S01]  /*5840*/  LDG.E R25, desc[UR6][R14.64] ;  /* 0x000000060e197981 */ /* 0x0000a2000c1e1900 */
[----:B------:R-:W-:-:S03]  /*5850*/  LOP3.LUT R16, R12, 0xffff, RZ, 0xc0, !PT ;  /* 0x0000ffff0c107812 */ /* 0x000fc600078ec0ff */
[----:B------:R1:W3:Y:S01]  /*5860*/  LDG.E R23, desc[UR6][R10.64] ;  /* 0x000000060a177981 */ /* 0x0002e2000c1e1900 */
[----:B0-----:R-:W-:Y:S01]  /*5870*/  IMAD.IADD R14, R0, 0x1, R17 ;  /* 0x00000001000e7824 */ /* 0x001fe200078e0211 */
[----:B------:R-:W-:Y:S02]  /*5880*/  PRMT R17, R13, 0x7732, RZ ;  /* 0x000077320d117816 */ /* 0x000fe400000000ff */
[----:B-1----:R-:W-:Y:S01]  /*5890*/  LOP3.LUT R10, R9, 0xffff, RZ, 0xc0, !PT ;  /* 0x0000ffff090a7812 */ /* 0x002fe200078ec0ff */
[----:B------:R-:W-:Y:S01]  /*58a0*/  IMAD.WIDE.U32 R14, R14, 0x4, R20 ;  /* 0x000000040e0e7825 */ /* 0x000fe200078e0014 */
[----:B------:R-:W-:-:S03]  /*58b0*/  LOP3.LUT R8, R7, 0xffff, RZ, 0xc0, !PT ;  /* 0x0000ffff07087812 */ /* 0x000fc600078ec0ff */
[C---:B------:R-:W-:Y:S01]  /*58c0*/  IMAD.IADD R16, R0.reuse, 0x1, R16 ;  /* 0x0000000100107824 */ /* 0x040fe200078e0210 */
[----:B------:R0:W4:Y:S01]  /*58d0*/  LDG.E R13, desc[UR6][R14.64] ;  /* 0x000000060e0d7981 */ /* 0x000122000c1e1900 */
[C---:B------:R-:W-:Y:S02]  /*58e0*/  IMAD.IADD R11, R0.reuse, 0x1, R10 ;  /* 0x00000001000b7824 */ /* 0x040fe400078e020a */
[----:B------:R-:W-:Y:S02]  /*58f0*/  IMAD.IADD R18, R0, 0x1, R8 ;  /* 0x0000000100127824 */ /* 0x000fe400078e0208 */
[----:B0-----:R-:W-:-:S06]  /*5900*/  IMAD.WIDE.U32 R14, R11, 0x4, R20 ;  /* 0x000000040b0e7825 */ /* 0x001fcc00078e0014 */
[----:B------:R0:W4:Y:S02]  /*5910*/  LDG.E R14, desc[UR6][R14.64] ;  /* 0x000000060e0e7981 */ /* 0x000124000c1e1900 */
[----:B0-----:R-:W-:Y:S02]  /*5920*/  LOP3.LUT R15, R6, 0xffff, RZ, 0xc0, !PT ;  /* 0x0000ffff060f7812 */ /* 0x001fe400078ec0ff */
[----:B------:R-:W-:-:S05]  /*5930*/  LOP3.LUT R36, R26, 0xffff, RZ, 0xc0, !PT ;  /* 0x0000ffff1a247812 */ /* 0x000fca00078ec0ff */
[----:B------:R-:W-:Y:S01]  /*5940*/  IMAD.IADD R36, R2, 0x1, R36 ;  /* 0x0000000102247824 */ /* 0x000fe200078e0224 */
[----:B-----5:R-:W-:Y:S01]  /*5950*/  IADD3 R19, P0, PT, R19, R17, RZ ;  /* 0x0000001113137210 */ /* 0x020fe20007f1e0ff */
[----:B------:R-:W-:-:S05]  /*5960*/  IMAD.WIDE.U32 R16, R16, 0x4, R20 ;  /* 0x0000000410107825 */ /* 0x000fca00078e0014 */
[----:B------:R0:W5:Y:S02]  /*5970*/  LDG.E R11, desc[UR6][R16.64] ;  /* 0x00000006100b7981 */ /* 0x000164000c1e1900 */
[----:B0-----:R-:W-:-:S06]  /*5980*/  IMAD.WIDE.U32 R16, R18, 0x4, R20 ;  /* 0x0000000412107825 */ /* 0x001fcc00078e0014 */
[----:B------:R0:W5:Y:S02]  /*5990*/  LDG.E R16, desc[UR6][R16.64] ;  /* 0x0000000610107981 */ /* 0x000164000c1e1900 */
[----:B0-----:R-:W-:-:S04]  /*59a0*/  IMAD.IADD R17, R0, 0x1, R15 ;  /* 0x0000000100117824 */ /* 0x001fc800078e020f */
[----:B------:R-:W-:Y:S01]  /*59b0*/  IMAD.WIDE.U32 R20, R17, 0x4, R20 ;  /* 0x0000000411147825 */ /* 0x000fe200078e0014 */
[----:B------:R-:W-:Y:S02]  /*59c0*/  IADD3.X R17, PT, PT, RZ, RZ, RZ, P0, !PT ;  /* 0x000000ffff117210 */ /* 0x000fe400007fe4ff */
[----:B------:R-:W-:-:S04]  /*59d0*/  LEA R18, P0, R19, UR8, 0x2 ;  /* 0x0000000813127c11 */ /* 0x000fc8000f8010ff */
[----:B------:R-:W-:Y:S02]  /*59e0*/  LEA.HI.X R19, R19, UR9, R17, 0x2, P0 ;  /* 0x0000000913137c11 */ /* 0x000fe400080f1411 */
[----:B------:R0:W5:Y:S02]  /*59f0*/  LDG.E R17, desc[UR6][R20.64] ;  /* 0x0000000614117981 */ /* 0x000164000c1e1900 */
[----:B0-----:R-:W0:Y:S02]  /*5a00*/  LDC.64 R20, c[0x0][0x3a0] ;  /* 0x0000e800ff147b82 */ /* 0x001e240000000a00 */
[----:B------:R1:W-:Y:S01]  /*5a10*/  STG.E desc[UR6][R18.64], R27 ;  /* 0x0000001b12007986 */ /* 0x0003e2000c101906 */
[----:B0-----:R-:W-:-:S05]  /*5a20*/  IMAD.WIDE.U32 R20, R36, 0x4, R20 ;  /* 0x0000000424147825 */ /* 0x001fca00078e0014 */
[----:B------:R0:W1:Y:S01]  /*5a30*/  LDG.E R36, desc[UR6][R20.64] ;  /* 0x0000000614247981 */ /* 0x000062000c1e1900 */
[----:B------:R-:W-:Y:S02]  /*5a40*/  PRMT R26, R26, 0x7732, RZ ;  /* 0x000077321a1a7816 */ /* 0x000fe400000000ff */
[----:B0-----:R-:W-:-:S05]  /*5a50*/  LOP3.LUT R20, R24, 0xffff, RZ, 0xc0, !PT ;  /* 0x0000ffff18147812 */ /* 0x001fca00078ec0ff */
[----:B------:R-:W-:Y:S01]  /*5a60*/  IMAD.IADD R20, R2, 0x1, R20 ;  /* 0x0000000102147824 */ /* 0x000fe200078e0214 */
[----:B-1----:R-:W-:Y:S02]  /*5a70*/  IADD3 R19, P0, PT, R36, R26, RZ ;  /* 0x0000001a24137210 */ /* 0x002fe40007f1e0ff */
[----:B------:R-:W0:Y:S03]  /*5a80*/  LDC.64 R26, c[0x0][0x3a0] ;  /* 0x0000e800ff1a7b82 */ /* 0x000e260000000a00 */
[----:B------:R-:W-:Y:S01]  /*5a90*/  IMAD.X R21, RZ, RZ, RZ, P0 ;  /* 0x000000ffff157224 */ /* 0x000fe200000e06ff */
[----:B------:R-:W-:-:S04]  /*5aa0*/  LEA R18, P0, R19, UR8, 0x2 ;  /* 0x0000000813127c11 */ /* 0x000fc8000f8010ff */
[----:B------:R-:W-:-:S05]  /*5ab0*/  LEA.HI.X R19, R19, UR9, R21, 0x2, P0 ;  /* 0x0000000913137c11 */ /* 0x000fca00080f1415 */
[----:B--2---:R1:W-:Y:S01]  /*5ac0*/  STG.E desc[UR6][R18.64], R25 ;  /* 0x0000001912007986 */ /* 0x0043e2000c101906 */
[----:B0-----:R-:W-:-:S06]  /*5ad0*/  IMAD.WIDE.U32 R20, R20, 0x4, R26 ;  /* 0x0000000414147825 */ /* 0x001fcc00078e001a */
[----:B------:R0:W2:Y:S01]  /*5ae0*/  LDG.E R20, desc[UR6][R20.64] ;  /* 0x0000000614147981 */ /* 0x0000a2000c1e1900 */
[----:B------:R-:W-:Y:S02]  /*5af0*/  PRMT R27, R24, 0x7732, RZ ;  /* 0x00007732181b7816 */ /* 0x000fe400000000ff */
[----:B-1----:R-:W1:Y:S01]  /*5b00*/  LDC.64 R24, c[0x0][0x3a0] ;  /* 0x0000e800ff187b82 */ /* 0x002e620000000a00 */
[----:B0-----:R-:W-:-:S05]  /*5b10*/  LOP3.LUT R21, R22, 0xffff, RZ, 0xc0, !PT ;  /* 0x0000ffff16157812 */ /* 0x001fca00078ec0ff */
[----:B------:R-:W-:Y:S01]  /*5b20*/  IMAD.IADD R21, R2, 0x1, R21 ;  /* 0x0000000102157824 */ /* 0x000fe200078e0215 */
[----:B--2---:R-:W-:-:S05]  /*5b30*/  IADD3 R19, P0, PT, R20, R27, RZ ;  /* 0x0000001b14137210 */ /* 0x004fca0007f1e0ff */
[----:B------:R-:W-:Y:S01]  /*5b40*/  IMAD.X R20, RZ, RZ, RZ, P0 ;  /* 0x000000ffff147224 */ /* 0x000fe200000e06ff */
[----:B------:R-:W-:-:S04]  /*5b50*/  LEA R18, P0, R19, UR8, 0x2 ;  /* 0x0000000813127c11 */ /* 0x000fc8000f8010ff */
[----:B------:R-:W-:Y:S01]  /*5b60*/  LEA.HI.X R19, R19, UR9, R20, 0x2, P0 ;  /* 0x0000000913137c11 */ /* 0x000fe200080f1414 */
[----:B-1----:R-:W-:-:S04]  /*5b70*/  IMAD.WIDE.U32 R20, R21, 0x4, R24 ;  /* 0x0000000415147825 */ /* 0x002fc800078e0018 */
[----:B---3--:R0:W-:Y:S04]  /*5b80*/  STG.E desc[UR6][R18.64], R23 ;  /* 0x0000001712007986 */ /* 0x0081e8000c101906 */
[----:B------:R-:W2:Y:S01]  /*5b90*/  LDG.E R20, desc[UR6][R20.64] ;  /* 0x0000000614147981 */ /* 0x000ea2000c1e1900 */
[----:B------:R-:W-:Y:S02]  /*5ba0*/  LOP3.LUT R27, R12, 0xffff, RZ, 0xc0, !PT ;  /* 0x0000ffff0c1b7812 */ /* 0x000fe400078ec0ff */
[----:B------:R-:W-:-:S03]  /*5bb0*/  PRMT R25, R22, 0x7732, RZ ;  /* 0x0000773216197816 */ /* 0x000fc600000000ff */
[----:B------:R-:W-:Y:S02]  /*5bc0*/  IMAD.IADD R22, R2, 0x1, R27 ;  /* 0x0000000102167824 */ /* 0x000fe400078e021b */
[----:B------:R-:W1:Y:S01]  /*5bd0*/  LDC.64 R26, c[0x0][0x3a0] ;  /* 0x0000e800ff1a7b82 */ /* 0x000e620000000a00 */
[----:B--2---:R-:W-:-:S05]  /*5be0*/  IADD3 R25, P0, PT, R20, R25, RZ ;  /* 0x0000001914197210 */ /* 0x004fca0007f1e0ff */
[----:B------:R-:W-:Y:S01]  /*5bf0*/  IMAD.X R24, RZ, RZ, RZ, P0 ;  /* 0x000000ffff187224 */ /* 0x000fe200000e06ff */
[----:B0-----:R-:W-:Y:S01]  /*5c00*/  LEA R18, P0, R25, UR8, 0x2 ;  /* 0x0000000819127c11 */ /* 0x001fe2000f8010ff */
[----:B-1----:R-:W-:-:S03]  /*5c10*/  IMAD.WIDE.U32 R20, R22, 0x4, R26 ;  /* 0x0000000416147825 */ /* 0x002fc600078e001a */
[----:B------:R-:W-:-:S05]  /*5c20*/  LEA.HI.X R19, R25, UR9, R24, 0x2, P0 ;  /* 0x0000000919137c11 */ /* 0x000fca00080f1418 */
[----:B----4-:R0:W-:Y:S04]  /*5c30*/  STG.E desc[UR6][R18.64], R13 ;  /* 0x0000000d12007986 */ /* 0x0101e8000c101906 */
[----:B------:R-:W2:Y:S01]  /*5c40*/  LDG.E R20, desc[UR6][R20.64] ;  /* 0x0000000614147981 */ /* 0x000ea2000c1e1900 */
[----:B------:R-:W-:Y:S02]  /*5c50*/  PRMT R23, R12, 0x7732, RZ ;  /* 0x000077320c177816 */ /* 0x000fe400000000ff */
[----:B------:R-:W-:-:S05]  /*5c60*/  IADD3 R10, PT, PT, R2, R10, RZ ;  /* 0x0000000a020a7210 */ /* 0x000fca0007ffe0ff */
[----:B0-----:R-:W-:Y:S01]  /*5c70*/  IMAD.WIDE.U32 R18, R10, 0x4, R26 ;  /* 0x000000040a127825 */ /* 0x001fe200078e001a */
[----:B--2---:R-:W-:-:S05]  /*5c80*/  IADD3 R23, P0, PT, R20, R23, RZ ;  /* 0x0000001714177210 */ /* 0x004fca0007f1e0ff */
[----:B------:R-:W-:Y:S01]  /*5c90*/  IMAD.X R22, RZ, RZ, RZ, P0 ;  /* 0x000000ffff167224 */ /* 0x000fe200000e06ff */
[----:B------:R-:W-:-:S04]  /*5ca0*/  LEA R12, P0, R23, UR8, 0x2 ;  /* 0x00000008170c7c11 */ /* 0x000fc8000f8010ff */
[----:B------:R-:W-:-:S05]  /*5cb0*/  LEA.HI.X R13, R23, UR9, R22, 0x2, P0 ;  /* 0x00000009170d7c11 */ /* 0x000fca00080f1416 */
[----:B-----5:R0:W-:Y:S04]  /*5cc0*/  STG.E desc[UR6][R12.64], R11 ;  /* 0x0000000b0c007986 */ /* 0x0201e8000c101906 */
[----:B------:R-:W2:Y:S01]  /*5cd0*/  LDG.E R18, desc[UR6][R18.64] ;  /* 0x0000000612127981 */ /* 0x000ea2000c1e1900 */
[----:B------:R-:W-:Y:S01]  /*5ce0*/  PRMT R9, R9, 0x7732, RZ ;  /* 0x0000773209097816 */ /* 0x000fe200000000ff */
[----:B------:R-:W-:-:S03]  /*5cf0*/  IMAD.IADD R8, R2, 0x1, R8 ;  /* 0x0000000102087824 */ /* 0x000fc600078e0208 */
[----:B--2---:R-:W-:-:S05]  /*5d00*/  IADD3 R9, P0, PT, R18, R9, RZ ;  /* 0x0000000912097210 */ /* 0x004fca0007f1e0ff */
[----:B------:R-:W-:Y:S01]  /*5d10*/  IMAD.X R20, RZ, RZ, RZ, P0 ;  /* 0x000000ffff147224 */ /* 0x000fe200000e06ff */
[----:B------:R-:W-:-:S04]  /*5d20*/  LEA R10, P0, R9, UR8, 0x2 ;  /* 0x00000008090a7c11 */ /* 0x000fc8000f8010ff */
[----:B0-----:R-:W-:Y:S01]  /*5d30*/  LEA.HI.X R11, R9, UR9, R20, 0x2, P0 ;  /* 0x00000009090b7c11 */ /* 0x001fe200080f1414 */
[----:B------:R-:W-:-:S04]  /*5d40*/  IMAD.WIDE.U32 R8, R8, 0x4, R26 ;  /* 0x0000000408087825 */ /* 0x000fc800078e001a */
[----:B------:R0:W-:Y:S04]  /*5d50*/  STG.E desc[UR6][R10.64], R14 ;  /* 0x0000000e0a007986 */ /* 0x0001e8000c101906 */
[----:B------:R-:W2:Y:S01]  /*5d60*/  LDG.E R8, desc[UR6][R8.64] ;  /* 0x0000000608087981 */ /* 0x000ea2000c1e1900 */
[----:B------:R-:W-:Y:S01]  /*5d70*/  PRMT R7, R7, 0x7732, RZ ;  /* 0x0000773207077816 */ /* 0x000fe200000000ff */
[----:B------:R-:W-:-:S04]  /*5d80*/  IMAD.IADD R15, R2, 0x1, R15 ;  /* 0x00000001020f7824 */ /* 0x000fc800078e020f */
[----:B0-----:R-:W-:Y:S01]  /*5d90*/  IMAD.WIDE.U32 R10, R15, 0x4, R26 ;  /* 0x000000040f0a7825 */ /* 0x001fe200078e001a */
[----:B--2---:R-:W-:-:S05]  /*5da0*/  IADD3 R7, P0, PT, R8, R7, RZ ;  /* 0x0000000708077210 */ /* 0x004fca0007f1e0ff */
[----:B------:R-:W-:Y:S01]  /*5db0*/  IMAD.X R12, RZ, RZ, RZ, P0 ;  /* 0x000000ffff0c7224 */ /* 0x000fe200000e06ff */
[----:B------:R-:W-:-:S04]  /*5dc0*/  LEA R8, P0, R7, UR8, 0x2 ;  /* 0x0000000807087c11 */ /* 0x000fc8000f8010ff */
[----:B------:R-:W-:-:S05]  /*5dd0*/  LEA.HI.X R9, R7, UR9, R12, 0x2, P0 ;  /* 0x0000000907097c11 */ /* 0x000fca00080f140c */
[----:B------:R0:W-:Y:S04]  /*5de0*/  STG.E desc[UR6][R8.64], R16 ;  /* 0x0000001008007986 */ /* 0x0001e8000c101906 */
[----:B------:R-:W2:Y:S01]  /*5df0*/  LDG.E R10, desc[UR6][R10.64] ;  /* 0x000000060a0a7981 */ /* 0x000ea2000c1e1900 */
[----:B------:R-:W-:-:S04]  /*5e00*/  PRMT R7, R6, 0x7732, RZ ;  /* 0x0000773206077816 */ /* 0x000fc800000000ff */
[----:B--2---:R-:W-:-:S05]  /*5e10*/  IADD3 R7, P0, PT, R10, R7, RZ ;  /* 0x000000070a077210 */ /* 0x004fca0007f1e0ff */
[----:B------:R-:W-:Y:S01]  /*5e20*/  IMAD.X R12, RZ, RZ, RZ, P0 ;  /* 0x000000ffff0c7224 */ /* 0x000fe200000e06ff */
[----:B------:R-:W-:-:S04]  /*5e30*/  LEA R6, P0, R7, UR8, 0x2 ;  /* 0x0000000807067c11 */ /* 0x000fc8000f8010ff */
[----:B------:R-:W-:-:S05]  /*5e40*/  LEA.HI.X R7, R7, UR9, R12, 0x2, P0 ;  /* 0x0000000907077c11 */ /* 0x000fca00080f140c */
[----:B------:R0:W-:Y:S01]  /*5e50*/  STG.E desc[UR6][R6.64], R17 ;  /* 0x0000001106007986 */ /* 0x0001e2000c101906 */
[----:B------:R-:W-:Y:S05]  /*5e60*/  BRA `(.L_x_169) ;  /* 0x0000000800487947 */ /* 0x000fea0003800000 */
.L_x_168:
[----:B-1----:R-:W1:Y:S02]  /*5e70*/  S2R R18, SR_TID.X ;  /* 0x0000000000127919 */ /* 0x002e640000002100 */
[----:B-1----:R-:W-:-:S05]  /*5e80*/  IMAD R11, R18, -0x7, R8 ;  /* 0xfffffff9120b7824 */ /* 0x002fca00078e0208 */
[----:B------:R-:W-:-:S13]  /*5e90*/  ISETP.GE.U32.AND P0, PT, R11, R4, PT ;  /* 0x000000040b00720c */ /* 0x000fda0003f06070 */
[----:B------:R-:W1:Y:S01]  /*5ea0*/  @!P0 LDC.64 R14, c[0x0][0x3a0] ;  /* 0x0000e800ff0e8b82 */ /* 0x000e620000000a00 */
[----:B0-----:R-:W-:-:S05]  /*5eb0*/  @!P0 LOP3.LUT R17, R13, 0xffff, RZ, 0xc0, !PT ;  /* 0x0000ffff0d118812 */ /* 0x001fca00078ec0ff */
[----:B------:R-:W-:Y:S02]  /*5ec0*/  @!P0 IMAD.IADD R19, R2, 0x1, R17 ;  /* 0x0000000102138824 */ /* 0x000fe400078e0211 */
[----:B------:R-:W0:Y:S01]  /*5ed0*/  @!P0 LDC.64 R10, c[0x0][0x388] ;  /* 0x0000e200ff0a8b82 */ /* 0x000e220000000a00 */
[----:B------:R-:W-:Y:S01]  /*5ee0*/  @!P0 IADD3 R17, PT, PT, R0, R17, RZ ;  /* 0x0000001100118210 */ /* 0x000fe20007ffe0ff */
[----:B-1----:R-:W-:-:S05]  /*5ef0*/  @!P0 IMAD.WIDE.U32 R14, R19, 0x4, R14 ;  /* 0x00000004130e8825 */ /* 0x002fca00078e000e */
[----:B------:R-:W5:Y:S01]  /*5f00*/  @!P0 LDG.E R16, desc[UR6][R14.64] ;  /* 0x000000060e108981 */ /* 0x000f62000c1e1900 */
[----:B------:R-:W-:Y:S02]  /*5f10*/  VIADD R18, R18, 0x80 ;  /* 0x0000008012127836 */ /* 0x000fe40000000000 */
[----:B0-----:R-:W-:-:S05]  /*5f20*/  @!P0 IMAD.WIDE.U32 R10, R17, 0x4, R10 ;  /* 0x00000004110a8825 */ /* 0x001fca00078e000a */
[----:B------:R0:W3:Y:S01]  /*5f30*/  @!P0 LDG.E R19, desc[UR6][R10.64] ;  /* 0x000000060a138981 */ /* 0x0000e2000c1e1900 */
[----:B------:R-:W-:Y:S01]  /*5f40*/  VIADD R8, R18, UR5 ;  /* 0x0000000512087c36 */ /* 0x000fe20008000000 */
[----:B------:R-:W-:-:S04]  /*5f50*/  @!P0 PRMT R13, R13, 0x7732, RZ ;  /* 0x000077320d0d8816 */ /* 0x000fc800000000ff */
[----:B------:R-:W-:Y:S01]  /*5f60*/  ISETP.GE.U32.AND P1, PT, R8, R4, PT ;  /* 0x000000040800720c */ /* 0x000fe20003f26070 */
[----:B0-----:R-:W0:-:S12]  /*5f70*/  @!P0 LDC.64 R10, c[0x0][0x398] ;  /* 0x0000e600ff0a8b82 */ /* 0x001e180000000a00 */
[----:B------:R-:W1:Y:S01]  /*5f80*/  @!P1 LDC.64 R14, c[0x0][0x3a0] ;  /* 0x0000e800ff0e9b82 */ /* 0x000e620000000a00 */
[----:B-----5:R-:W-:Y:S02]  /*5f90*/  @!P0 IADD3 R18, P2, PT, R16, R13, RZ ;  /* 0x0000000d10128210 */ /* 0x020fe40007f5e0ff */
[----:B--2---:R-:W-:-:S05]  /*5fa0*/  @!P1 LOP3.LUT R13, R26, 0xffff, RZ, 0xc0, !PT ;  /* 0x0000ffff1a0d9812 */ /* 0x004fca00078ec0ff */
[----:B------:R-:W2:Y:S01]  /*5fb0*/  @!P1 LDC.64 R16, c[0x0][0x388] ;  /* 0x0000e200ff109b82 */ /* 0x000ea20000000a00 */
[----:B------:R-:W-:Y:S01]  /*5fc0*/  @!P0 IMAD.X R20, RZ, RZ, RZ, P2 ;  /* 0x000000ffff148224 */ /* 0x000fe200010e06ff */
[----:B0-----:R-:W-:Y:S01]  /*5fd0*/  @!P0 LEA R10, P2, R18, R10, 0x2 ;  /* 0x0000000a120a8211 */ /* 0x001fe200078410ff */
[----:B------:R-:W-:-:S03]  /*5fe0*/  @!P1 IMAD.IADD R21, R2, 0x1, R13 ;  /* 0x0000000102159824 */ /* 0x000fc600078e020d */
[----:B------:R-:W-:Y:S01]  /*5ff0*/  @!P0 LEA.HI.X R11, R18, R11, R20, 0x2, P2 ;  /* 0x0000000b120b8211 */ /* 0x000fe200010f1414 */
[----:B-1----:R-:W-:-:S04]  /*6000*/  @!P1 IMAD.WIDE.U32 R14, R21, 0x4, R14 ;  /* 0x00000004150e9825 */ /* 0x002fc800078e000e */
[----:B---3--:R0:W-:Y:S04]  /*6010*/  @!P0 STG.E desc[UR6][R10.64], R19 ;  /* 0x000000130a008986 */ /* 0x0081e8000c101906 */
[----:B------:R1:W3:Y:S01]  /*6020*/  @!P1 LDG.E R18, desc[UR6][R14.64] ;  /* 0x000000060e129981 */ /* 0x0002e2000c1e1900 */
[----:B------:R-:W-:-:S04]  /*6030*/  @!P1 IMAD.IADD R13, R0, 0x1, R13 ;  /* 0x00000001000d9824 */ /* 0x000fc800078e020d */
[----:B--2---:R-:W-:Y:S01]  /*6040*/  @!P1 IMAD.WIDE.U32 R16, R13, 0x4, R16 ;  /* 0x000000040d109825 */ /* 0x004fe200078e0010 */
[----:B-1----:R-:W1:Y:S04]  /*6050*/  @!P1 LDC.64 R14, c[0x0][0x398] ;  /* 0x0000e600ff0e9b82 */ /* 0x002e680000000a00 */
[----:B------:R2:W5:Y:S01]  /*6060*/  @!P1 LDG.E R13, desc[UR6][R16.64] ;  /* 0x00000006100d9981 */ /* 0x000562000c1e1900 */
[----:B------:R-:W-:-:S05]  /*6070*/  VIADD R21, R8, 0x80 ;  /* 0x0000008008157836 */ /* 0x000fca0000000000 */
[----:B------:R-:W-:Y:S02]  /*6080*/  ISETP.GE.U32.AND P0, PT, R21, R4, PT ;  /* 0x000000041500720c */ /* 0x000fe40003f06070 */
[----:B------:R-:W-:-:S11]  /*6090*/  @!P1 PRMT R21, R26, 0x7732, RZ ;  /* 0x000077321a159816 */ /* 0x000fd600000000ff */
[----:B0-----:R-:W0:Y:S01]  /*60a0*/  @!P0 LDC.64 R10, c[0x0][0x3a0] ;  /* 0x0000e800ff0a8b82 */ /* 0x001e220000000a00 */
[----:B------:R-:W-:-:S07]  /*60b0*/  @!P0 LOP3.LUT R19, R24, 0xffff, RZ, 0xc0, !PT ;  /* 0x0000ffff18138812 */ /* 0x000fce00078ec0ff */
[----:B--2---:R-:W2:Y:S01]  /*60c0*/  @!P0 LDC.64 R16, c[0x0][0x388] ;  /* 0x0000e200ff108b82 */ /* 0x004ea20000000a00 */
[----:B---3--:R-:W-:Y:S01]  /*60d0*/  @!P1 IADD3 R18, P2, PT, R18, R21, RZ ;  /* 0x0000001512129210 */ /* 0x008fe20007f5e0ff */
[----:B------:R-:W-:-:S04]  /*60e0*/  @!P0 IMAD.IADD R21, R2, 0x1, R19 ;  /* 0x0000000102158824 */ /* 0x000fc800078e0213 */
[----:B------:R-:W-:Y:S01]  /*60f0*/  @!P1 IMAD.X R20, RZ, RZ, RZ, P2 ;  /* 0x000000ffff149224 */ /* 0x000fe200010e06ff */
[----:B-1----:R-:W-:Y:S01]  /*6100*/  @!P1 LEA R14, P2, R18, R14, 0x2 ;  /* 0x0000000e120e9211 */ /* 0x002fe200078410ff */
[----:B0-----:R-:W-:-:S03]  /*6110*/  @!P0 IMAD.WIDE.U32 R10, R21, 0x4, R10 ;  /* 0x00000004150a8825 */ /* 0x001fc600078e000a */
[----:B------:R-:W-:-:S05]  /*6120*/  @!P1 LEA.HI.X R15, R18, R15, R20, 0x2, P2 ;  /* 0x0000000f120f9211 */ /* 0x000fca00010f1414 */
[----:B-----5:R0:W-:Y:S04]  /*6130*/  @!P1 STG.E desc[UR6][R14.64], R13 ;  /* 0x0000000d0e009986 */ /* 0x0201e8000c101906 */
[----:B------:R1:W3:Y:S01]  /*6140*/  @!P0 LDG.E R18, desc[UR6][R10.64] ;  /* 0x000000060a128981 */ /* 0x0002e2000c1e1900 */
[----:B------:R-:W-:-:S05]  /*6150*/  @!P0 IADD3 R19, PT, PT, R0, R19, RZ ;  /* 0x0000001300138210 */ /* 0x000fca0007ffe0ff */
[----:B--2---:R-:W-:Y:S01]  /*6160*/  @!P0 IMAD.WIDE.U32 R16, R19, 0x4, R16 ;  /* 0x0000000413108825 */ /* 0x004fe200078e0010 */
[----:B0-----:R-:W0:Y:S04]  /*6170*/  @!P0 LDC.64 R14, c[0x0][0x398] ;  /* 0x0000e600ff0e8b82 */ /* 0x001e280000000a00 */
[----:B------:R2:W5:Y:S01]  /*6180*/  @!P0 LDG.E R19, desc[UR6][R16.64] ;  /* 0x0000000610138981 */ /* 0x000562000c1e1900 */
[----:B------:R-:W-:-:S05]  /*6190*/  VIADD R21, R8, 0x100 ;  /* 0x0000010008157836 */ /* 0x000fca0000000000 */
[----:B------:R-:W-:Y:S02]  /*61a0*/  ISETP.GE.U32.AND P1, PT, R21, R4, PT ;  /* 0x000000041500720c */ /* 0x000fe40003f26070 */
[----:B------:R-:W-:-:S11]  /*61b0*/  @!P0 PRMT R21, R24, 0x7732, RZ ;  /* 0x0000773218158816 */ /* 0x000fd600000000ff */
[----:B-1----:R-:W1:Y:S01]  /*61c0*/  @!P1 LDC.64 R10, c[0x0][0x3a0] ;  /* 0x0000e800ff0a9b82 */ /* 0x002e620000000a00 */
[----:B----4-:R-:W-:-:S07]  /*61d0*/  @!P1 LOP3.LUT R13, R22, 0xffff, RZ, 0xc0, !PT ;  /* 0x0000ffff160d9812 */ /* 0x010fce00078ec0ff */
[----:B--2---:R-:W2:Y:S01]  /*61e0*/  @!P1 LDC.64 R16, c[0x0][0x388] ;  /* 0x0000e200ff109b82 */ /* 0x004ea20000000a00 */
[----:B---3--:R-:W-:Y:S01]  /*61f0*/  @!P0 IADD3 R18, P2, PT, R18, R21, RZ ;  /* 0x0000001512128210 */ /* 0x008fe20007f5e0ff */
[----:B------:R-:W-:-:S04]  /*6200*/  @!P1 IMAD.IADD R21, R2, 0x1, R13 ;  /* 0x0000000102159824 */ /* 0x000fc800078e020d */
[----:B------:R-:W-:Y:S01]  /*6210*/  @!P0 IMAD.X R20, RZ, RZ, RZ, P2 ;  /* 0x000000ffff148224 */ /* 0x000fe200010e06ff */
[----:B0-----:R-:W-:Y:S01]  /*6220*/  @!P0 LEA R14, P2, R18, R14, 0x2 ;  /* 0x0000000e120e8211 */ /* 0x001fe200078410ff */
[----:B-1----:R-:W-:-:S03]  /*6230*/  @!P1 IMAD.WIDE.U32 R10, R21, 0x4, R10 ;  /* 0x00000004150a9825 */ /* 0x002fc600078e000a */
[----:B------:R-:W-:-:S05]  /*6240*/  @!P0 LEA.HI.X R15, R18, R15, R20, 0x2, P2 ;  /* 0x0000000f120f8211 */ /* 0x000fca00010f1414 */
[----:B-----5:R0:W-:Y:S04]  /*6250*/  @!P0 STG.E desc[UR6][R14.64], R19 ;  /* 0x000000130e008986 */ /* 0x0201e8000c101906 */
[----:B------:R1:W3:Y:S01]  /*6260*/  @!P1 LDG.E R18, desc[UR6][R10.64] ;  /* 0x000000060a129981 */ /* 0x0002e2000c1e1900 */
[----:B------:R-:W-:-:S04]  /*6270*/  @!P1 IMAD.IADD R13, R0, 0x1, R13 ;  /* 0x00000001000d9824 */ /* 0x000fc800078e020d */
[----:B--2---:R-:W-:Y:S01]  /*6280*/  @!P1 IMAD.WIDE.U32 R16, R13, 0x4, R16 ;  /* 0x000000040d109825 */ /* 0x004fe200078e0010 */
[----:B0-----:R-:W0:Y:S04]  /*6290*/  @!P1 LDC.64 R14, c[0x0][0x398] ;  /* 0x0000e600ff0e9b82 */ /* 0x001e280000000a00 */
[----:B------:R2:W4:Y:S01]  /*62a0*/  @!P1 LDG.E R13, desc[UR6][R16.64] ;  /* 0x00000006100d9981 */ /* 0x000522000c1e1900 */
[----:B------:R-:W-:-:S05]  /*62b0*/  VIADD R21, R8, 0x180 ;  /* 0x0000018008157836 */ /* 0x000fca0000000000 */
[----:B------:R-:W-:Y:S02]  /*62c0*/  ISETP.GE.U32.AND P0, PT, R21, R4, PT ;  /* 0x000000041500720c */ /* 0x000fe40003f06070 */
[----:B------:R-:W-:-:S11]  /*62d0*/  @!P1 PRMT R21, R22, 0x7732, RZ ;  /* 0x0000773216159816 */ /* 0x000fd600000000ff */
[----:B-1----:R-:W1:Y:S01]  /*62e0*/  @!P0 LDC.64 R10, c[0x0][0x3a0] ;  /* 0x0000e800ff0a8b82 */ /* 0x002e620000000a00 */
[----:B------:R-:W-:-:S07]  /*62f0*/  @!P0 LOP3.LUT R19, R12, 0xffff, RZ, 0xc0, !PT ;  /* 0x0000ffff0c138812 */ /* 0x000fce00078ec0ff */
[----:B--2---:R-:W2:Y:S01]  /*6300*/  @!P0 LDC.64 R16, c[0x0][0x388] ;  /* 0x0000e200ff108b82 */ /* 0x004ea20000000a00 */
[----:B---3--:R-:W-:Y:S01]  /*6310*/  @!P1 IADD3 R18, P2, PT, R18, R21, RZ ;  /* 0x0000001512129210 */ /* 0x008fe20007f5e0ff */
[----:B------:R-:W-:-:S04]  /*6320*/  @!P0 IMAD.IADD R21, R2, 0x1, R19 ;  /* 0x0000000102158824 */ /* 0x000fc800078e0213 */
[----:B------:R-:W-:Y:S01]  /*6330*/  @!P1 IMAD.X R20, RZ, RZ, RZ, P2 ;  /* 0x000000ffff149224 */ /* 0x000fe200010e06ff */
[----:B0-----:R-:W-:Y:S01]  /*6340*/  @!P1 LEA R14, P2, R18, R14, 0x2 ;  /* 0x0000000e120e9211 */ /* 0x001fe200078410ff */
[----:B-1----:R-:W-:-:S03]  /*6350*/  @!P0 IMAD.WIDE.U32 R10, R21, 0x4, R10 ;  /* 0x00000004150a8825 */ /* 0x002fc600078e000a */
[----:B------:R-:W-:-:S05]  /*6360*/  @!P1 LEA.HI.X R15, R18, R15, R20, 0x2, P2 ;  /* 0x0000000f120f9211 */ /* 0x000fca00010f1414 */
[----:B----4-:R0:W-:Y:S04]  /*6370*/  @!P1 STG.E desc[UR6][R14.64], R13 ;  /* 0x0000000d0e009986 */ /* 0x0101e8000c101906 */
[----:B------:R1:W3:Y:S01]  /*6380*/  @!P0 LDG.E R18, desc[UR6][R10.64] ;  /* 0x000000060a128981 */ /* 0x0002e2000c1e1900 */
[----:B------:R-:W-:-:S05]  /*6390*/  @!P0 IADD3 R19, PT, PT, R0, R19, RZ ;  /* 0x0000001300138210 */ /* 0x000fca0007ffe0ff */
[----:B--2---:R-:W-:Y:S01]  /*63a0*/  @!P0 IMAD.WIDE.U32 R16, R19, 0x4, R16 ;  /* 0x0000000413108825 */ /* 0x004fe200078e0010 */
[----:B0-----:R-:W0:Y:S05]  /*63b0*/  @!P0 LDC.64 R14, c[0x0][0x398] ;  /* 0x0000e600ff0e8b82 */ /* 0x001e2a0000000a00 */
[----:B------:R-:W2:Y:S01]  /*63c0*/  @!P0 LDG.E R17, desc[UR6][R16.64] ;  /* 0x0000000610118981 */ /* 0x000ea2000c1e1900 */
[----:B------:R-:W-:-:S05]  /*63d0*/  VIADD R19, R8, 0x200 ;  /* 0x0000020008137836 */ /* 0x000fca0000000000 */
[----:B------:R-:W-:Y:S02]  /*63e0*/  ISETP.GE.U32.AND P1, PT, R19, R4, PT ;  /* 0x000000041300720c */ /* 0x000fe40003f26070 */
[----:B------:R-:W-:-:S11]  /*63f0*/  @!P0 PRMT R19, R12, 0x7732, RZ ;  /* 0x000077320c138816 */ /* 0x000fd600000000ff */
[----:B-1----:R-:W1:Y:S01]  /*6400*/  @!P1 LDC.64 R10, c[0x0][0x3a0] ;  /* 0x0000e800ff0a9b82 */ /* 0x002e620000000a00 */
[----:B------:R-:W-:-:S05]  /*6410*/  @!P1 LOP3.LUT R21, R9, 0xffff, RZ, 0xc0, !PT ;  /* 0x0000ffff09159812 */ /* 0x000fca00078ec0ff */
[--C-:B------:R-:W-:Y:S02]  /*6420*/  @!P1 IMAD.IADD R23, R2, 0x1, R21.reuse ;  /* 0x0000000102179824 */ /* 0x100fe400078e0215 */
[----:B------:R-:W4:Y:S01]  /*6430*/  @!P1 LDC.64 R12, c[0x0][0x388] ;  /* 0x0000e200ff0c9b82 */ /* 0x000f220000000a00 */
[----:B------:R-:W-:Y:S02]  /*6440*/  @!P1 IMAD.IADD R21, R0, 0x1, R21 ;  /* 0x0000000100159824 */ /* 0x000fe400078e0215 */
[----:B-1----:R-:W-:-:S04]  /*6450*/  @!P1 IMAD.WIDE.U32 R10, R23, 0x4, R10 ;  /* 0x00000004170a9825 */ /* 0x002fc800078e000a */
[----:B----4-:R-:W-:Y:S01]  /*6460*/  @!P1 IMAD.WIDE.U32 R12, R21, 0x4, R12 ;  /* 0x00000004150c9825 */ /* 0x010fe200078e000c */
[----:B---3--:R-:W-:-:S05]  /*6470*/  @!P0 IADD3 R18, P2, PT, R18, R19, RZ ;  /* 0x0000001312128210 */ /* 0x008fca0007f5e0ff */
[----:B------:R-:W-:Y:S01]  /*6480*/  @!P0 IMAD.X R19, RZ, RZ, RZ, P2 ;  /* 0x000000ffff138224 */ /* 0x000fe200010e06ff */
[----:B0-----:R-:W-:-:S04]  /*6490*/  @!P0 LEA R14, P2, R18, R14, 0x2 ;  /* 0x0000000e120e8211 */ /* 0x001fc800078410ff */
[----:B------:R-:W-:-:S05]  /*64a0*/  @!P0 LEA.HI.X R15, R18, R15, R19, 0x2, P2 ;  /* 0x0000000f120f8211 */ /* 0x000fca00010f1413 */
[----:B--2---:R0:W-:Y:S04]  /*64b0*/  @!P0 STG.E desc[UR6][R14.64], R17 ;  /* 0x000000110e008986 */ /* 0x0041e8000c101906 */
[----:B------:R-:W2:Y:S04]  /*64c0*/  @!P1 LDG.E R16, desc[UR6][R10.64] ;  /* 0x000000060a109981 */ /* 0x000ea8000c1e1900 */
[----:B------:R1:W3:Y:S01]  /*64d0*/  @!P1 LDG.E R19, desc[UR6][R12.64] ;  /* 0x000000060c139981 */ /* 0x0002e2000c1e1900 */
[----:B------:R-:W-:Y:S01]  /*64e0*/  VIADD R21, R8, 0x280 ;  /* 0x0000028008157836 */ /* 0x000fe20000000000 */
[----:B------:R-:W-:-:S04]  /*64f0*/  @!P1 PRMT R9, R9, 0x7732, RZ ;  /* 0x0000773209099816 */ /* 0x000fc800000000ff */
[----:B------:R-:W-:Y:S01]  /*6500*/  ISETP.GE.U32.AND P0, PT, R21, R4, PT ;  /* 0x000000041500720c */ /* 0x000fe20003f06070 */
[----:B-1----:R-:W1:-:S12]  /*6510*/  @!P1 LDC.64 R12, c[0x0][0x398] ;  /* 0x0000e600ff0c9b82 */ /* 0x002e580000000a00 */
[----:B------:R-:W4:Y:S01]  /*6520*/  @!P0 LDC.64 R10, c[0x0][0x3a0] ;  /* 0x0000e800ff0a8b82 */ /* 0x000f220000000a00 */
[----:B0-----:R-:W-:-:S05]  /*6530*/  @!P0 LOP3.LUT R17, R7, 0xffff, RZ, 0xc0, !PT ;  /* 0x0000ffff07118812 */ /* 0x001fca00078ec0ff */
[----:B------:R-:W-:Y:S02]  /*6540*/  @!P0 IMAD.IADD R21, R2, 0x1, R17 ;  /* 0x0000000102158824 */ /* 0x000fe400078e0211 */
[----:B------:R-:W0:Y:S01]  /*6550*/  @!P0 LDC.64 R14, c[0x0][0x388] ;  /* 0x0000e200ff0e8b82 */ /* 0x000e220000000a00 */
[----:B------:R-:W-:Y:S01]  /*6560*/  @!P0 IADD3 R17, PT, PT, R0, R17, RZ ;  /* 0x0000001100118210 */ /* 0x000fe20007ffe0ff */
[----:B----4-:R-:W-:-:S04]  /*6570*/  @!P0 IMAD.WIDE.U32 R10, R21, 0x4, R10 ;  /* 0x00000004150a8825 */ /* 0x010fc800078e000a */
[----:B0-----:R-:W-:Y:S01]  /*6580*/  @!P0 IMAD.WIDE.U32 R14, R17, 0x4, R14 ;  /* 0x00000004110e8825 */ /* 0x001fe200078e000e */
[----:B--2---:R-:W-:-:S05]  /*6590*/  @!P1 IADD3 R16, P2, PT, R16, R9, RZ ;  /* 0x0000000910109210 */ /* 0x004fca0007f5e0ff */
[----:B------:R-:W-:Y:S01]  /*65a0*/  @!P1 IMAD.X R9, RZ, RZ, RZ, P2 ;  /* 0x000000ffff099224 */ /* 0x000fe200010e06ff */
[----:B-1----:R-:W-:-:S04]  /*65b0*/  @!P1 LEA R12, P2, R16, R12, 0x2 ;  /* 0x0000000c100c9211 */ /* 0x002fc800078410ff */
[----:B------:R-:W-:-:S05]  /*65c0*/  @!P1 LEA.HI.X R13, R16, R13, R9, 0x2, P2 ;  /* 0x0000000d100d9211 */ /* 0x000fca00010f1409 */
[----:B---3--:R0:W-:Y:S04]  /*65d0*/  @!P1 STG.E desc[UR6][R12.64], R19 ;  /* 0x000000130c009986 */ /* 0x0081e8000c101906 */
[----:B------:R1:W2:Y:S04]  /*65e0*/  @!P0 LDG.E R16, desc[UR6][R10.64] ;  /* 0x000000060a108981 */ /* 0x0002a8000c1e1900 */
[----:B------:R-:W3:Y:S01]  /*65f0*/  @!P0 LDG.E R15, desc[UR6][R14.64] ;  /* 0x000000060e0f8981 */ /* 0x000ee2000c1e1900 */
[----:B------:R-:W-:Y:S01]  /*6600*/  VIADD R9, R8, 0x300 ;  /* 0x0000030008097836 */ /* 0x000fe20000000000 */
[----:B------:R-:W-:-:S04]  /*6610*/  @!P0 PRMT R7, R7, 0x7732, RZ ;  /* 0x0000773207078816 */ /* 0x000fc800000000ff */
[----:B------:R-:W-:Y:S01]  /*6620*/  ISETP.GE.U32.AND P1, PT, R9, R4, PT ;  /* 0x000000040900720c */ /* 0x000fe20003f26070 */
[----:B-1----:R-:W1:-:S12]  /*6630*/  @!P0 LDC.64 R10, c[0x0][0x398] ;  /* 0x0000e600ff0a8b82 */ /* 0x002e580000000a00 */
[----:B------:R-:W4:Y:S01]  /*6640*/  @!P1 LDC.64 R8, c[0x0][0x3a0] ;  /* 0x0000e800ff089b82 */ /* 0x000f220000000a00 */
[----:B------:R-:W-:-:S05]  /*6650*/  @!P1 LOP3.LUT R17, R6, 0xffff, RZ, 0xc0, !PT ;  /* 0x0000ffff06119812 */ /* 0x000fca00078ec0ff */
[--C-:B0-----:R-:W-:Y:S02]  /*6660*/  @!P1 IMAD.IADD R19, R2, 0x1, R17.reuse ;  /* 0x0000000102139824 */ /* 0x101fe400078e0211 */
[----:B------:R-:W0:Y:S01]  /*6670*/  @!P1 LDC.64 R12, c[0x0][0x388] ;  /* 0x0000e200ff0c9b82 */ /* 0x000e220000000a00 */
[----:B------:R-:W-:Y:S02]  /*6680*/  @!P1 IMAD.IADD R17, R0, 0x1, R17 ;  /* 0x0000000100119824 */ /* 0x000fe400078e0211 */
        /* <DEDUP_REMOVED lines=9> */
[----:B------:R-:W-:Y:S01]  /*6720*/  @!P1 PRMT R6, R6, 0x7732, RZ ;  /* 0x0000773206069816 */ /* 0x000fe200000000ff */
[----:B0-----:R-:W0:Y:S03]  /*6730*/  @!P1 LDC.64 R8, c[0x0][0x398] ;  /* 0x0000e600ff089b82 */ /* 0x001e260000000a00 */
[----:B--2---:R-:W-:-:S05]  /*6740*/  @!P1 IADD3 R7, P0, PT, R7, R6, RZ ;  /* 0x0000000607079210 */ /* 0x004fca0007f1e0ff */
[----:B------:R-:W-:Y:S01]  /*6750*/  @!P1 IMAD.X R6, RZ, RZ, RZ, P0 ;  /* 0x000000ffff069224 */ /* 0x000fe200000e06ff */
[----:B0-----:R-:W-:-:S04]  /*6760*/  @!P1 LEA R8, P0, R7, R8, 0x2 ;  /* 0x0000000807089211 */ /* 0x001fc800078010ff */
[----:B------:R-:W-:-:S05]  /*6770*/  @!P1 LEA.HI.X R9, R7, R9, R6, 0x2, P0 ;  /* 0x0000000907099211 */ /* 0x000fca00000f1406 */
[----:B---3--:R1:W-:Y:S04]  /*6780*/  @!P1 STG.E desc[UR6][R8.64], R13 ;  /* 0x0000000d08009986 */ /* 0x0083e8000c101906 */
.L_x_169:
[----:B------:R-:W-:Y:S01]  /*6790*/  BAR.SYNC.DEFER_BLOCKING 0x0 ;  /* 0x0000000000007b1d */ /* 0x000fe20000010000 */
[----:B------:R-:W-:-:S13]  /*67a0*/  ISETP.LE.U32.AND P0, PT, R4, UR4, PT ;  /* 0x0000000404007c0c */ /* 0x000fda000bf03070 */
[----:B------:R-:W-:Y:S05]  /*67b0*/  @!P0 BRA `(.L_x_170) ;  /* 0xffffffdc00648947 */ /* 0x000fea000383ffff */
[----:B------:R-:W-:Y:S05]  /*67c0*/  EXIT ;  /* 0x000000000000794d */ /* 0x000fea0003800000 */
.L_x_79:
[----:B------:R-:W-:Y:S01]  /*67d0*/  IMAD.MOV.U32 R17, RZ, RZ, 0x1 ;  /* 0x00000001ff117424 */ /* 0x000fe200078e00ff */
[----:B------:R-:W-:Y:S01]  /*67e0*/  MOV R7, 0xffffffff ;  /* 0xffffffff00077802 */ /* 0x000fe20000000f00 */
[----:B------:R-:W-:Y:S01]  /*67f0*/  IMAD.MOV.U32 R16, RZ, RZ, RZ ;  /* 0x000000ffff107224 */ /* 0x000fe200078e00ff */
[----:B------:R-:W-:-:S13]  /*6800*/  ISETP.GT.AND P0, PT, R10, RZ, PT ;  /* 0x000000ff0a00720c */ /* 0x000fda0003f04270 */
[----:B------:R-:W-:Y:S05]  /*6810*/  WARPSYNC.COLLECTIVE R7, `(.L_x_171) ;  /* 0x0000000007087348 */ /* 0x000fea0003c00000 */
[----:B------:R0:W1:Y:S02]  /*6820*/  SHFL.UP P1, R21, R19, R17, R16 ;  /* 0x0400001113157389 */ /* 0x0000640000020010 */
[----:B01----:R-:W-:Y:S05]  /*6830*/  ENDCOLLECTIVE ;  /* 0x000000000000791b */ /* 0x003fea0003800000 */
.L_x_171:
[----:B------:R-:W-:Y:S01]  /*6840*/  IMAD.MOV.U32 R17, RZ, RZ, 0x2 ;  /* 0x00000002ff117424 */ /* 0x000fe200078e00ff */
[----:B------:R-:W-:Y:S02]  /*6850*/  SEL R14, R21, RZ, P0 ;  /* 0x000000ff150e7207 */ /* 0x000fe40000000000 */
[----:B------:R-:W-:-:S03]  /*6860*/  ISETP.GE.AND P0, PT, R10, 0x2, PT ;  /* 0x000000020a00780c */ /* 0x000fc60003f06270 */
[----:B------:R-:W-:-:S04]  /*6870*/  IMAD.IADD R14, R19, 0x1, R14 ;  /* 0x00000001130e7824 */ /* 0x000fc800078e020e */
[----:B------:R-:W-:-:S07]  /*6880*/  IMAD.MOV.U32 R19, RZ, RZ, R14 ;  /* 0x000000ffff137224 */ /* 0x000fce00078e000e */
[----:B------:R-:W-:Y:S05]  /*6890*/  WARPSYNC.COLLECTIVE R7, `(.L_x_172) ;  /* 0x0000000007087348 */ /* 0x000fea0003c00000 */
[----:B------:R0:W1:Y:S02]  /*68a0*/  SHFL.UP P1, R21, R19, R17, R16 ;  /* 0x0400001113157389 */ /* 0x0000640000020010 */
[----:B01----:R-:W-:Y:S05]  /*68b0*/  ENDCOLLECTIVE ;  /* 0x000000000000791b */ /* 0x003fea0003800000 */
.L_x_172:
        /* <DEDUP_REMOVED lines=8> */
.L_x_173:
[----:B------:R-:W-:Y:S01]  /*6940*/  IMAD.MOV.U32 R17, RZ, RZ, 0x8 ;  /* 0x00000008ff117424 */ /* 0x000fe200078e00ff */
[----:B------:R-:W-:Y:S02]  /*6950*/  SEL R14, R21, RZ, P0 ;  /* 0x000000ff150e7207 */ /* 0x000fe40000000000 */
[----:B------:R-:W-:-:S03]  /*6960*/  ISETP.GE.AND P0, PT, R10, 0x8, PT ;  /* 0x000000080a00780c */ /* 0x000fc60003f06270 */
[----:B------:R-:W-:-:S05]  /*6970*/  IMAD.IADD R15, R11, 0x1, R14 ;  /* 0x000000010b0f7824 */ /* 0x000fca00078e020e */
[----:B------:R-:W-:-:S07]  /*6980*/  MOV R19, R15 ;  /* 0x0000000f00137202 */ /* 0x000fce0000000f00 */
[----:B------:R-:W-:Y:S05]  /*6990*/  WARPSYNC.COLLECTIVE R7, `(.L_x_174) ;  /* 0x0000000007087348 */ /* 0x000fea0003c00000 */
[----:B------:R0:W1:Y:S02]  /*69a0*/  SHFL.UP P1, R21, R19, R17, R16 ;  /* 0x0400001113157389 */ /* 0x0000640000020010 */
[----:B01----:R-:W-:Y:S05]  /*69b0*/  ENDCOLLECTIVE ;  /* 0x000000000000791b */ /* 0x003fea0003800000 */
.L_x_174:
[----:B------:R-:W-:Y:S01]  /*69c0*/  IMAD.MOV.U32 R17, RZ, RZ, 0x10 ;  /* 0x00000010ff117424 */ /* 0x000fe200078e00ff */
[----:B------:R-:W-:-:S05]  /*69d0*/  SEL R14, R21, RZ, P0 ;  /* 0x000000ff150e7207 */ /* 0x000fca0000000000 */
[----:B------:R-:W-:-:S04]  /*69e0*/  IMAD.IADD R14, R15, 0x1, R14 ;  /* 0x000000010f0e7824 */ /* 0x000fc800078e020e */
[----:B------:R-:W-:-:S07]  /*69f0*/  IMAD.MOV.U32 R19, RZ, RZ, R14 ;  /* 0x000000ffff137224 */ /* 0x000fce00078e000e */
[----:B------:R-:W-:Y:S05]  /*6a00*/  WARPSYNC.COLLECTIVE R7, `(.L_x_175) ;  /* 0x0000000007087348 */ /* 0x000fea0003c00000 */
[----:B------:R0:W1:Y:S02]  /*6a10*/  SHFL.UP P1, R21, R19, R17, R16 ;  /* 0x0400001113157389 */ /* 0x0000640000020010 */
[----:B01----:R-:W-:Y:S05]  /*6a20*/  ENDCOLLECTIVE ;  /* 0x000000000000791b */ /* 0x003fea0003800000 */
.L_x_175:
[----:B------:R-:W-:Y:S05]  /*6a30*/  BRA `(.L_x_176) ;  /* 0xffffffa0001c7947 */ /* 0x000fea000383ffff */
.L_x_86:
[----:B------:R-:W-:Y:S01]  /*6a40*/  BSSY B1, `(.L_x_177) ;  /* 0x0000006000017945 */ /* 0x000fe20003800000 */
[----:B------:R-:W-:Y:S01]  /*6a50*/  PLOP3.LUT P1, PT, P1, PT, PT, 0x8, 0x80 ;  /* 0x000000000080781c */ /* 0x000fe20000f2e170 */
[----:B------:R-:W-:-:S12]  /*6a60*/  IMAD.MOV.U32 R7, RZ, RZ, -0x1 ;  /* 0xffffffffff077424 */ /* 0x000fd800078e00ff */
[----:B------:R-:W-:Y:S05]  /*6a70*/  WARPSYNC.COLLECTIVE R7, `(.L_x_178) ;  /* 0x0000000007087348 */ /* 0x000fea0003c00000 */
[----:B------:R-:W-:Y:S01]  /*6a80*/  VOTE.ANY P1, P1 ;  /* 0x0000000000ff7806 */ /* 0x000fe20000820100 */
[----:B------:R-:W-:-:S12]  /*6a90*/  ENDCOLLECTIVE ;  /* 0x000000000000791b */ /* 0x000fd80003800000 */
.L_x_178:
[----:B------:R-:W-:Y:S05]  /*6aa0*/  BSYNC B1 ;  /* 0x0000000000017941 */ /* 0x000fea0003800000 */
.L_x_177:
[----:B------:R-:W-:Y:S05]  /*6ab0*/  BRA `(.L_x_179) ;  /* 0xffffffa400087947 */ /* 0x000fea000383ffff */
.L_x_90:
[----:B------:R-:W-:Y:S01]  /*6ac0*/  BSSY B1, `(.L_x_180) ;  /* 0x0000006000017945 */ /* 0x000fe20003800000 */
[----:B------:R-:W-:Y:S01]  /*6ad0*/  PLOP3.LUT P1, PT, P1, PT, PT, 0x8, 0x80 ;  /* 0x000000000080781c */ /* 0x000fe20000f2e170 */
[----:B------:R-:W-:-:S12]  /*6ae0*/  IMAD.MOV.U32 R7, RZ, RZ, -0x1 ;  /* 0xffffffffff077424 */ /* 0x000fd800078e00ff */
[----:B------:R-:W-:Y:S05]  /*6af0*/  WARPSYNC.COLLECTIVE R7, `(.L_x_181) ;  /* 0x0000000007087348 */ /* 0x000fea0003c00000 */
[----:B------:R-:W-:Y:S01]  /*6b00*/  VOTE.ANY P1, P1 ;  /* 0x0000000000ff7806 */ /* 0x000fe20000820100 */
[----:B------:R-:W-:-:S12]  /*6b10*/  ENDCOLLECTIVE ;  /* 0x000000000000791b */ /* 0x000fd80003800000 */
.L_x_181:
[----:B------:R-:W-:Y:S05]  /*6b20*/  BSYNC B1 ;  /* 0x0000000000017941 */ /* 0x000fea0003800000 */
.L_x_180:
[----:B------:R-:W-:Y:S05]  /*6b30*/  BRA `(.L_x_182) ;  /* 0xffffffa400187947 */ /* 0x000fea000383ffff */
.L_x_92:
[----:B------:R-:W1:Y:S01]  /*6b40*/  S2R R37, SR_GEMASK ;  /* 0x0000000000257919 */ /* 0x000e620000003c00 */
[----:B------:R-:W-:Y:S01]  /*6b50*/  BSSY B1, `(.L_x_183) ;  /* 0x0000006000017945 */ /* 0x000fe20003800000 */
[----:B------:R-:W-:Y:S01]  /*6b60*/  PLOP3.LUT P1, PT, P1, PT, PT, 0x8, 0x80 ;  /* 0x000000000080781c */ /* 0x000fe20000f2e170 */
[----:B------:R-:W-:-:S12]  /*6b70*/  IMAD.MOV.U32 R7, RZ, RZ, -0x1 ;  /* 0xffffffffff077424 */ /* 0x000fd800078e00ff */
[----:B01----:R-:W-:Y:S05]  /*6b80*/  WARPSYNC.COLLECTIVE R7, `(.L_x_184) ;  /* 0x0000000007087348 */ /* 0x003fea0003c00000 */
[----:B------:R-:W-:Y:S01]  /*6b90*/  VOTE.ANY R7, PT, P1 ;  /* 0x0000000000077806 */ /* 0x000fe200008e0100 */
[----:B01----:R-:W-:Y:S06]  /*6ba0*/  ENDCOLLECTIVE ;  /* 0x000000000000791b */ /* 0x003fec0003800000 */
.L_x_184:
[----:B------:R-:W-:Y:S05]  /*6bb0*/  BSYNC B1 ;  /* 0x0000000000017941 */ /* 0x000fea0003800000 */
.L_x_183:
[----:B------:R-:W-:Y:S01]  /*6bc0*/  LOP3.LUT R7, R7, 0x80000000, R37, 0xec, !PT ;  /* 0x8000000007077812 */ /* 0x000fe200078eec25 */
[----:B------:R-:W-:Y:S01]  /*6bd0*/  IMAD.MOV.U32 R32, RZ, RZ, R17 ;  /* 0x000000ffff207224 */ /* 0x000fe200078e0011 */
[----:B------:R-:W-:Y:S01]  /*6be0*/  IADD3 R23, PT, PT, R35, 0x2, RZ ;  /* 0x0000000223177810 */ /* 0x000fe20007ffe0ff */
[----:B------:R-:W-:Y:S01]  /*6bf0*/  IMAD.MOV.U32 R18, RZ, RZ, 0x1 ;  /* 0x00000001ff127424 */ /* 0x000fe200078e00ff */
[----:B------:R-:W-:Y:S01]  /*6c00*/  IADD3 R10, PT, PT, R7, -0x1, RZ ;  /* 0xffffffff070a7810 */ /* 0x000fe20007ffe0ff */
[----:B------:R-:W-:-:S03]  /*6c10*/  VIADD R22, R35, 0x4 ;  /* 0x0000000423167836 */ /* 0x000fc60000000000 */
[----:B------:R-:W-:Y:S01]  /*6c20*/  LOP3.LUT R10, R7, R10, RZ, 0xc, !PT ;  /* 0x0000000a070a7212 */ /* 0x000fe200078e0cff */
[----:B------:R-:W-:-:S03]  /*6c30*/  IMAD.MOV.U32 R7, RZ, RZ, -0x1 ;  /* 0xffffffffff077424 */ /* 0x000fc600078e00ff */
[----:B------:R-:W0:Y:S02]  /*6c40*/  POPC R25, R10 ;  /* 0x0000000a00197309 */ /* 0x000e240000000000 */
[----:B0-----:R-:W-:Y:S01]  /*6c50*/  IMAD.MOV.U32 R19, RZ, RZ, R25 ;  /* 0x000000ffff137224 */ /* 0x001fe200078e0019 */
[----:B------:R-:W-:-:S13]  /*6c60*/  ISETP.GE.AND P1, PT, R35, R25, PT ;  /* 0x000000192300720c */ /* 0x000fda0003f26270 */
[----:B------:R-:W-:Y:S05]  /*6c70*/  WARPSYNC.COLLECTIVE R7, `(.L_x_185) ;  /* 0x0000000007087348 */ /* 0x000fea0003c00000 */
[----:B------:R0:W1:Y:S02]  /*6c80*/  SHFL.DOWN P4, R31, R32, R18, R19 ;  /* 0x08000012201f7389 */ /* 0x0000640000080013 */
[----:B01----:R-:W-:Y:S05]  /*6c90*/  ENDCOLLECTIVE ;  /* 0x000000000000791b */ /* 0x003fea0003800000 */
.L_x_185:
[----:B------:R-:W-:Y:S01]  /*6ca0*/  IMAD.MOV.U32 R18, RZ, RZ, 0x2 ;  /* 0x00000002ff127424 */ /* 0x000fe200078e00ff */
[----:B------:R-:W-:Y:S02]  /*6cb0*/  SEL R24, R31, RZ, !P1 ;  /* 0x000000ff1f187207 */ /* 0x000fe40004800000 */
[----:B------:R-:W-:-:S03]  /*6cc0*/  ISETP.GT.AND P1, PT, R23, R25, PT ;  /* 0x000000191700720c */ /* 0x000fc60003f24270 */
[----:B------:R-:W-:-:S04]  /*6cd0*/  IMAD.IADD R24, R24, 0x1, R17 ;  /* 0x0000000118187824 */ /* 0x000fc800078e0211 */
[----:B------:R-:W-:-:S07]  /*6ce0*/  IMAD.MOV.U32 R32, RZ, RZ, R24 ;  /* 0x000000ffff207224 */ /* 0x000fce00078e0018 */
[----:B------:R-:W-:Y:S05]  /*6cf0*/  WARPSYNC.COLLECTIVE R7, `(.L_x_186) ;  /* 0x0000000007087348 */ /* 0x000fea0003c00000 */
[----:B------:R0:W1:Y:S02]  /*6d00*/  SHFL.DOWN P4, R31, R32, R18, R19 ;  /* 0x08000012201f7389 */ /* 0x0000640000080013 */
[----:B01----:R-:W-:Y:S05]  /*6d10*/  ENDCOLLECTIVE ;  /* 0x000000000000791b */ /* 0x003fea0003800000 */
.L_x_186:
[----:B------:R-:W-:Y:S01]  /*6d20*/  IMAD.MOV.U32 R18, RZ, RZ, 0x4 ;  /* 0x00000004ff127424 */ /* 0x000fe200078e00ff */
[----:B------:R-:W-:Y:S02]  /*6d30*/  SEL R27, R31, RZ, !P1 ;  /* 0x000000ff1f1b7207 */ /* 0x000fe40004800000 */
[----:B------:R-:W-:-:S03]  /*6d40*/  ISETP.GT.AND P1, PT, R22, R25, PT ;  /* 0x000000191600720c */ /* 0x000fc60003f24270 */
[----:B------:R-:W-:Y:S02]  /*6d50*/  IMAD.IADD R27, R24, 0x1, R27 ;  /* 0x00000001181b7824 */ /* 0x000fe400078e021b */
[----:B------:R-:W-:Y:S02]  /*6d60*/  VIADD R24, R35, 0x10 ;  /* 0x0000001023187836 */ /* 0x000fe40000000000 */
[----:B------:R-:W-:-:S03]  /*6d70*/  IMAD.MOV.U32 R32, RZ, RZ, R27 ;  /* 0x000000ffff207224 */ /* 0x000fc600078e001b */
[----:B------:R-:W-:-:S13]  /*6d80*/  ISETP.GT.AND P3, PT, R24, R25, PT ;  /* 0x000000191800720c */ /* 0x000fda0003f64270 */
[----:B------:R-:W-:Y:S05]  /*6d90*/  WARPSYNC.COLLECTIVE R7, `(.L_x_187) ;  /* 0x0000000007087348 */ /* 0x000fea0003c00000 */
[----:B------:R0:W1:Y:S02]  /*6da0*/  SHFL.DOWN P4, R31, R32, R18, R19 ;  /* 0x08000012201f7389 */ /* 0x0000640000080013 */
[----:B01----:R-:W-:Y:S05]  /*6db0*/  ENDCOLLECTIVE ;  /* 0x000000000000791b */ /* 0x003fea0003800000 */
.L_x_187:
[----:B------:R-:W-:Y:S01]  /*6dc0*/  IMAD.MOV.U32 R18, RZ, RZ, 0x8 ;  /* 0x00000008ff127424 */ /* 0x000fe200078e00ff */
[----:B------:R-:W-:-:S05]  /*6dd0*/  SEL R10, R31, RZ, !P1 ;  /* 0x000000ff1f0a7207 */ /* 0x000fca0004800000 */
[----:B------:R-:W-:Y:S01]  /*6de0*/  IMAD.IADD R17, R27, 0x1, R10 ;  /* 0x000000011b117824 */ /* 0x000fe200078e020a */
[----:B------:R-:W-:-:S03]  /*6df0*/  IADD3 R10, PT, PT, R35, 0x8, RZ ;  /* 0x00000008230a7810 */ /* 0x000fc60007ffe0ff */
[----:B------:R-:W-:Y:S01]  /*6e00*/  IMAD.MOV.U32 R32, RZ, RZ, R17 ;  /* 0x000000ffff207224 */ /* 0x000fe200078e0011 */
[----:B------:R-:W-:-:S13]  /*6e10*/  ISETP.GT.AND P1, PT, R10, R25, PT ;  /* 0x000000190a00720c */ /* 0x000fda0003f24270 */
[----:B------:R-:W-:Y:S05]  /*6e20*/  WARPSYNC.COLLECTIVE R7, `(.L_x_188) ;  /* 0x0000000007087348 */ /* 0x000fea0003c00000 */
[----:B------:R0:W1:Y:S02]  /*6e30*/  SHFL.DOWN P4, R31, R32, R18, R19 ;  /* 0x08000012201f7389 */ /* 0x0000640000080013 */
[----:B01----:R-:W-:Y:S05]  /*6e40*/  ENDCOLLECTIVE ;  /* 0x000000000000791b */ /* 0x003fea0003800000 */
.L_x_188:
[----:B------:R-:W-:Y:S01]  /*6e50*/  IMAD.MOV.U32 R18, RZ, RZ, 0x10 ;  /* 0x00000010ff127424 */ /* 0x000fe200078e00ff */
[----:B------:R-:W-:Y:S02]  /*6e60*/  SEL R26, R31, RZ, !P1 ;  /* 0x000000ff1f1a7207 */ /* 0x000fe40004800000 */
[----:B------:R-:W-:-:S03]  /*6e70*/  ISETP.NE.AND P1, PT, R16, 0x65, PT ;  /* 0x000000651000780c */ /* 0x000fc60003f25270 */
[----:B------:R-:W-:Y:S02]  /*6e80*/  IMAD.IADD R26, R17, 0x1, R26 ;  /* 0x00000001111a7824 */ /* 0x000fe400078e021a */
[----:B------:R-:W0:Y:S02]  /*6e90*/  LDC.64 R16, c[0x0][0x3e0] ;  /* 0x0000f800ff107b82 */ /* 0x000e240000000a00 */
[----:B------:R-:W-:-:S07]  /*6ea0*/  IMAD.MOV.U32 R32, RZ, RZ, R26 ;  /* 0x000000ffff207224 */ /* 0x000fce00078e001a */
[----:B0-----:R-:W-:Y:S05]  /*6eb0*/  WARPSYNC.COLLECTIVE R7, `(.L_x_189) ;  /* 0x0000000007087348 */ /* 0x001fea0003c00000 */
[----:B------:R1:W2:Y:S02]  /*6ec0*/  SHFL.DOWN P4, R31, R32, R18, R19 ;  /* 0x08000012201f7389 */ /* 0x0002a40000080013 */
[----:B012---:R-:W-:Y:S05]  /*6ed0*/  ENDCOLLECTIVE ;  /* 0x000000000000791b */ /* 0x007fea0003800000 */
.L_x_189:
[----:B------:R-:W-:Y:S05]  /*6ee0*/  WARPSYNC.COLLECTIVE R7, `(.L_x_190) ;  /* 0x0000000007087348 */ /* 0x000fea0003c00000 */
[----:B------:R-:W-:Y:S01]  /*6ef0*/  VOTE.ALL P1, P1 ;  /* 0x0000000000ff7806 */ /* 0x000fe20000820000 */
[----:B------:R-:W-:-:S12]  /*6f00*/  ENDCOLLECTIVE ;  /* 0x000000000000791b */ /* 0x000fd80003800000 */
.L_x_190:
[----:B------:R-:W-:Y:S02]  /*6f10*/  IADD3 R25, P4, PT, R16, 0x100, RZ ;  /* 0x0000010010197810 */ /* 0x000fe40007f9e0ff */
[----:B------:R-:W-:-:S03]  /*6f20*/  SEL R31, R31, RZ, !P3 ;  /* 0x000000ff1f1f7207 */ /* 0x000fc60005800000 */
[----:B------:R-:W-:Y:S02]  /*6f30*/  IMAD.X R27, RZ, RZ, R17, P4 ;  /* 0x000000ffff1b7224 */ /* 0x000fe400020e0611 */
[----:B------:R-:W-:Y:S01]  /*6f40*/  IMAD.IADD R26, R26, 0x1, R31 ;  /* 0x000000011a1a7824 */ /* 0x000fe200078e021f */
[----:B------:R-:W-:Y:S06]  /*6f50*/  BRA `(.L_x_191) ;  /* 0xffffffa000b07947 */ /* 0x000fec000383ffff */
.L_x_94:
[----:B------:R-:W-:Y:S01]  /*6f60*/  BSSY B1, `(.L_x_192) ;  /* 0x0000006000017945 */ /* 0x000fe20003800000 */
[----:B------:R-:W-:Y:S01]  /*6f70*/  PLOP3.LUT P1, PT, P1, PT, PT, 0x8, 0x80 ;  /* 0x000000000080781c */ /* 0x000fe20000f2e170 */
[----:B------:R-:W-:-:S12]  /*6f80*/  IMAD.MOV.U32 R7, RZ, RZ, -0x1 ;  /* 0xffffffffff077424 */ /* 0x000fd800078e00ff */
[----:B------:R-:W-:Y:S05]  /*6f90*/  WARPSYNC.COLLECTIVE R7, `(.L_x_193) ;  /* 0x0000000007087348 */ /* 0x000fea0003c00000 */
[----:B------:R-:W-:Y:S01]  /*6fa0*/  VOTE.ANY P1, P1 ;  /* 0x0000000000ff7806 */ /* 0x000fe20000820100 */
[----:B------:R-:W-:-:S12]  /*6fb0*/  ENDCOLLECTIVE ;  /* 0x000000000000791b */ /* 0x000fd80003800000 */
.L_x_193:
[----:B------:R-:W-:Y:S05]  /*6fc0*/  BSYNC B1 ;  /* 0x0000000000017941 */ /* 0x000fea0003800000 */
.L_x_192:
[----:B------:R-:W-:Y:S05]  /*6fd0*/  BRA `(.L_x_194) ;  /* 0xffffffa000bc7947 */ /* 0x000fea000383ffff */
.L_x_98:
[----:B------:R-:W-:Y:S01]  /*6fe0*/  BSSY B1, `(.L_x_195) ;  /* 0x0000006000017945 */ /* 0x000fe20003800000 */
[----:B------:R-:W-:Y:S02]  /*6ff0*/  PLOP3.LUT P1, PT, P1, PT, PT, 0x8, 0x80 ;  /* 0x000000000080781c */ /* 0x000fe40000f2e170 */
[----:B------:R-:W-:-:S11]  /*7000*/  MOV R7, 0xffffffff ;  /* 0xffffffff00077802 */ /* 0x000fd60000000f00 */
[----:B------:R-:W-:Y:S05]  /*7010*/  WARPSYNC.COLLECTIVE R7, `(.L_x_196) ;  /* 0x0000000007087348 */ /* 0x000fea0003c00000 */
[----:B------:R-:W-:Y:S01]  /*7020*/  VOTE.ANY P1, P1 ;  /* 0x0000000000ff7806 */ /* 0x000fe20000820100 */
[----:B------:R-:W-:-:S12]  /*7030*/  ENDCOLLECTIVE ;  /* 0x000000000000791b */ /* 0x000fd80003800000 */
.L_x_196:
[----:B------:R-:W-:Y:S05]  /*7040*/  BSYNC B1 ;  /* 0x0000000000017941 */ /* 0x000fea0003800000 */
.L_x_195:
[----:B------:R-:W-:Y:S05]  /*7050*/  BRA `(.L_x_197) ;  /* 0xffffffa000cc7947 */ /* 0x000fea000383ffff */
.L_x_100:
[----:B------:R-:W-:Y:S01]  /*7060*/  BSSY B1, `(.L_x_198) ;  /* 0x0000006000017945 */ /* 0x000fe20003800000 */
[----:B------:R-:W-:Y:S01]  /*7070*/  PLOP3.LUT P1, PT, P1, PT, PT, 0x8, 0x80 ;  /* 0x000000000080781c */ /* 0x000fe20000f2e170 */
[----:B------:R-:W-:-:S12]  /*7080*/  IMAD.MOV.U32 R7, RZ, RZ, -0x1 ;  /* 0xffffffffff077424 */ /* 0x000fd800078e00ff */
[----:B------:R-:W-:Y:S05]  /*7090*/  WARPSYNC.COLLECTIVE R7, `(.L_x_199) ;  /* 0x0000000007087348 */ /* 0x000fea0003c00000 */
[----:B------:R-:W-:Y:S01]  /*70a0*/  VOTE.ANY R7, PT, P1 ;  /* 0x0000000000077806 */ /* 0x000fe200008e0100 */
[----:B------:R-:W-:Y:S06]  /*70b0*/  ENDCOLLECTIVE ;  /* 0x000000000000791b */ /* 0x000fec0003800000 */
.L_x_199:
[----:B------:R-:W-:Y:S05]  /*70c0*/  BSYNC B1 ;  /* 0x0000000000017941 */ /* 0x000fea0003800000 */
.L_x_198:
[----:B------:R-:W-:Y:S01]  /*70d0*/  LOP3.LUT R7, R7, 0x80000000, R37, 0xec, !PT ;  /* 0x8000000007077812 */ /* 0x000fe200078eec25 */
[----:B------:R-:W-:Y:S02]  /*70e0*/  IMAD.MOV.U32 R32, RZ, RZ, R17 ;  /* 0x000000ffff207224 */ /* 0x000fe400078e0011 */
[----:B------:R-:W-:Y:S02]  /*70f0*/  VIADD R28, R28, 0xffffffe0 ;  /* 0xffffffe01c1c7836 */ /* 0x000fe40000000000 */
[----:B------:R-:W-:-:S05]  /*7100*/  VIADD R18, R7, 0xffffffff ;  /* 0xffffffff07127836 */ /* 0x000fca0000000000 */
[----:B------:R-:W-:Y:S01]  /*7110*/  LOP3.LUT R18, R7, R18, RZ, 0xc, !PT ;  /* 0x0000001207127212 */ /* 0x000fe200078e0cff */
[----:B------:R-:W-:-:S03]  /*7120*/  IMAD.MOV.U32 R7, RZ, RZ, -0x1 ;  /* 0xffffffffff077424 */ /* 0x000fc600078e00ff */
[----:B------:R0:W1:Y:S02]  /*7130*/  POPC R19, R18 ;  /* 0x0000001200137309 */ /* 0x0000640000000000 */
[----:B0-----:R-:W-:Y:S01]  /*7140*/  IMAD.MOV.U32 R18, RZ, RZ, 0x1 ;  /* 0x00000001ff127424 */ /* 0x001fe200078e00ff */
[----:B-1----:R-:W-:-:S13]  /*7150*/  ISETP.GE.AND P1, PT, R35, R19, PT ;  /* 0x000000132300720c */ /* 0x002fda0003f26270 */
[----:B------:R-:W-:Y:S05]  /*7160*/  WARPSYNC.COLLECTIVE R7, `(.L_x_200) ;  /* 0x0000000007087348 */ /* 0x000fea0003c00000 */
[----:B------:R0:W1:Y:S02]  /*7170*/  SHFL.DOWN P4, R31, R32, R18, R19 ;  /* 0x08000012201f7389 */ /* 0x0000640000080013 */
[----:B01----:R-:W-:Y:S05]  /*7180*/  ENDCOLLECTIVE ;  /* 0x000000000000791b */ /* 0x003fea0003800000 */
.L_x_200:
[----:B------:R-:W-:Y:S01]  /*7190*/  HFMA2 R18, -RZ, RZ, 0, 1.1920928955078125e-07 ;  /* 0x00000002ff127431 */ /* 0x000fe200000001ff */
[----:B------:R-:W-:Y:S02]  /*71a0*/  SEL R31, R31, RZ, !P1 ;  /* 0x000000ff1f1f7207 */ /* 0x000fe40004800000 */
[----:B------:R-:W-:-:S03]  /*71b0*/  ISETP.GT.AND P1, PT, R23, R19, PT ;  /* 0x000000131700720c */ /* 0x000fc60003f24270 */
[----:B------:R-:W-:-:S04]  /*71c0*/  IMAD.IADD R17, R31, 0x1, R17 ;  /* 0x000000011f117824 */ /* 0x000fc800078e0211 */
[----:B------:R-:W-:-:S07]  /*71d0*/  IMAD.MOV.U32 R32, RZ, RZ, R17 ;  /* 0x000000ffff207224 */ /* 0x000fce00078e0011 */
[----:B------:R-:W-:Y:S05]  /*71e0*/  WARPSYNC.COLLECTIVE R7, `(.L_x_201) ;  /* 0x0000000007087348 */ /* 0x000fea0003c00000 */
[----:B------:R0:W1:Y:S02]  /*71f0*/  SHFL.DOWN P4, R31, R32, R18, R19 ;  /* 0x08000012201f7389 */ /* 0x0000640000080013 */
[----:B01----:R-:W-:Y:S05]  /*7200*/  ENDCOLLECTIVE ;  /* 0x000000000000791b */ /* 0x003fea0003800000 */
.L_x_201:
        /* <DEDUP_REMOVED lines=8> */
.L_x_202:
        /* <DEDUP_REMOVED lines=8> */
.L_x_203:
[----:B------:R-:W-:Y:S01]  /*7310*/  IMAD.MOV.U32 R18, RZ, RZ, 0x10 ;  /* 0x00000010ff127424 */ /* 0x000fe200078e00ff */
[----:B------:R-:W-:Y:S02]  /*7320*/  SEL R31, R31, RZ, !P1 ;  /* 0x000000ff1f1f7207 */ /* 0x000fe40004800000 */
[----:B------:R-:W-:-:S03]  /*7330*/  ISETP.GT.AND P1, PT, R24, R19, PT ;  /* 0x000000131800720c */ /* 0x000fc60003f24270 */
[----:B------:R-:W-:-:S05]  /*7340*/  IMAD.IADD R17, R17, 0x1, R31 ;  /* 0x0000000111117824 */ /* 0x000fca00078e021f */
[----:B------:R-:W-:-:S07]  /*7350*/  MOV R32, R17 ;  /* 0x0000001100207202 */ /* 0x000fce0000000f00 */
[----:B------:R-:W-:Y:S05]  /*7360*/  WARPSYNC.COLLECTIVE R7, `(.L_x_204) ;  /* 0x0000000007087348 */ /* 0x000fea0003c00000 */
[----:B------:R0:W1:Y:S02]  /*7370*/  SHFL.DOWN P4, R31, R32, R18, R19 ;  /* 0x08000012201f7389 */ /* 0x0000640000080013 */
[----:B01----:R-:W-:Y:S05]  /*7380*/  ENDCOLLECTIVE ;  /* 0x000000000000791b */ /* 0x003fea0003800000 */
.L_x_204:
[----:B------:R-:W-:Y:S02]  /*7390*/  SEL R31, R31, RZ, !P1 ;  /* 0x000000ff1f1f7207 */ /* 0x000fe40004800000 */
[----:B------:R-:W-:Y:S02]  /*73a0*/  ISETP.NE.AND P1, PT, R16, 0x65, PT ;  /* 0x000000651000780c */ /* 0x000fe40003f25270 */
[----:B------:R-:W-:-:S11]  /*73b0*/  IADD3 R26, PT, PT, R17, R31, R26 ;  /* 0x0000001f111a7210 */ /* 0x000fd60007ffe01a */
[----:B------:R-:W-:Y:S05]  /*73c0*/  WARPSYNC.COLLECTIVE R7, `(.L_x_205) ;  /* 0x0000000007087348 */ /* 0x000fea0003c00000 */
[----:B------:R-:W-:Y:S01]  /*73d0*/  VOTE.ALL P1, P1 ;  /* 0x0000000000ff7806 */ /* 0x000fe20000820000 */
[----:B------:R-:W-:-:S12]  /*73e0*/  ENDCOLLECTIVE ;  /* 0x000000000000791b */ /* 0x000fd80003800000 */
.L_x_205:
[----:B------:R-:W-:Y:S05]  /*73f0*/  BRA `(.L_x_206) ;  /* 0xffffffa000647947 */ /* 0x000fea000383ffff */
.L_x_113:
[----:B------:R-:W-:Y:S02]  /*7400*/  IMAD.MOV.U32 R19, RZ, RZ, R24 ;  /* 0x000000ffff137224 */ /* 0x000fe400078e0018 */
[----:B------:R-:W-:Y:S02]  /*7410*/  IMAD.MOV.U32 R17, RZ, RZ, 0x1 ;  /* 0x00000001ff117424 */ /* 0x000fe400078e00ff */
[----:B0-----:R-:W-:Y:S02]  /*7420*/  IMAD.MOV.U32 R16, RZ, RZ, RZ ;  /* 0x000000ffff107224 */ /* 0x001fe400078e00ff */
[----:B------:R-:W-:-:S07]  /*7430*/  IMAD.MOV.U32 R7, RZ, RZ, -0x1 ;  /* 0xffffffffff077424 */ /* 0x000fce00078e00ff */
[----:B------:R-:W-:Y:S05]  /*7440*/  WARPSYNC.COLLECTIVE R7, `(.L_x_207) ;  /* 0x0000000007087348 */ /* 0x000fea0003c00000 */
[----:B------:R0:W1:Y:S02]  /*7450*/  SHFL.UP P1, R21, R19, R17, R16 ;  /* 0x0400001113157389 */ /* 0x0000640000020010 */
[----:B01----:R-:W-:Y:S05]  /*7460*/  ENDCOLLECTIVE ;  /* 0x000000000000791b */ /* 0x003fea0003800000 */
.L_x_207:
[----:B------:R-:W-:Y:S02]  /*7470*/  IMAD.MOV.U32 R17, RZ, RZ, 0x2 ;  /* 0x00000002ff117424 */ /* 0x000fe400078e00ff */
[----:B------:R-:W-:-:S05]  /*7480*/  IMAD.MOV.U32 R25, RZ, RZ, R21 ;  /* 0x000000ffff197224 */ /* 0x000fca00078e0015 */
[----:B------:R-:W-:-:S05]  /*7490*/  @P1 IADD3 R25, PT, PT, R24, R25, RZ ;  /* 0x0000001918191210 */ /* 0x000fca0007ffe0ff */
[----:B------:R-:W-:-:S07]  /*74a0*/  IMAD.MOV.U32 R19, RZ, RZ, R25 ;  /* 0x000000ffff137224 */ /* 0x000fce00078e0019 */
[----:B------:R-:W-:Y:S05]  /*74b0*/  WARPSYNC.COLLECTIVE R7, `(.L_x_208) ;  /* 0x0000000007087348 */ /* 0x000fea0003c00000 */
[----:B------:R0:W1:Y:S02]  /*74c0*/  SHFL.UP P1, R21, R19, R17, R16 ;  /* 0x0400001113157389 */ /* 0x0000640000020010 */
[----:B01----:R-:W-:Y:S05]  /*74d0*/  ENDCOLLECTIVE ;  /* 0x000000000000791b */ /* 0x003fea0003800000 */
.L_x_208:
[----:B------:R-:W-:Y:S02]  /*74e0*/  IMAD.MOV.U32 R17, RZ, RZ, 0x4 ;  /* 0x00000004ff117424 */ /* 0x000fe400078e00ff */
[----:B------:R-:W-:-:S04]  /*74f0*/  IMAD.MOV.U32 R26, RZ, RZ, R21 ;  /* 0x000000ffff1a7224 */ /* 0x000fc800078e0015 */
[----:B------:R-:W-:-:S04]  /*7500*/  @P1 IMAD.IADD R26, R25, 0x1, R26 ;  /* 0x00000001191a1824 */ /* 0x000fc800078e021a */
[----:B------:R-:W-:-:S07]  /*7510*/  IMAD.MOV.U32 R19, RZ, RZ, R26 ;  /* 0x000000ffff137224 */ /* 0x000fce00078e001a */
[----:B------:R-:W-:Y:S05]  /*7520*/  WARPSYNC.COLLECTIVE R7, `(.L_x_209) ;  /* 0x0000000007087348 */ /* 0x000fea0003c00000 */
[----:B------:R0:W1:Y:S02]  /*7530*/  SHFL.UP P1, R21, R19, R17, R16 ;  /* 0x0400001113157389 */ /* 0x0000640000020010 */
[----:B01----:R-:W-:Y:S05]  /*7540*/  ENDCOLLECTIVE ;  /* 0x000000000000791b */ /* 0x003fea0003800000 */
.L_x_209:
[----:B------:R-:W-:Y:S02]  /*7550*/  IMAD.MOV.U32 R17, RZ, RZ, 0x8 ;  /* 0x00000008ff117424 */ /* 0x000fe400078e00ff */
[----:B------:R-:W-:-:S05]  /*7560*/  IMAD.MOV.U32 R27, RZ, RZ, R21 ;  /* 0x000000ffff1b7224 */ /* 0x000fca00078e0015 */
[----:B------:R-:W-:-:S05]  /*7570*/  @P1 IADD3 R27, PT, PT, R26, R27, RZ ;  /* 0x0000001b1a1b1210 */ /* 0x000fca0007ffe0ff */
[----:B------:R-:W-:-:S07]  /*7580*/  IMAD.MOV.U32 R19, RZ, RZ, R27 ;  /* 0x000000ffff137224 */ /* 0x000fce00078e001b */
[----:B------:R-:W-:Y:S05]  /*7590*/  WARPSYNC.COLLECTIVE R7, `(.L_x_210) ;  /* 0x0000000007087348 */ /* 0x000fea0003c00000 */
[----:B------:R0:W1:Y:S02]  /*75a0*/  SHFL.UP P1, R21, R19, R17, R16 ;  /* 0x0400001113157389 */ /* 0x0000640000020010 */
[----:B01----:R-:W-:Y:S05]  /*75b0*/  ENDCOLLECTIVE ;  /* 0x000000000000791b */ /* 0x003fea0003800000 */
.L_x_210:
[----:B------:R-:W-:Y:S02]  /*75c0*/  IMAD.MOV.U32 R17, RZ, RZ, 0x10 ;  /* 0x00000010ff117424 */ /* 0x000fe400078e00ff */
[----:B------:R-:W-:-:S04]  /*75d0*/  IMAD.MOV.U32 R28, RZ, RZ, R21 ;  /* 0x000000ffff1c7224 */ /* 0x000fc800078e0015 */
[----:B------:R-:W-:-:S04]  /*75e0*/  @P1 IMAD.IADD R28, R27, 0x1, R28 ;  /* 0x000000011b1c1824 */ /* 0x000fc800078e021c */
[----:B------:R-:W-:-:S07]  /*75f0*/  IMAD.MOV.U32 R19, RZ, RZ, R28 ;  /* 0x000000ffff137224 */ /* 0x000fce00078e001c */
[----:B------:R-:W-:Y:S05]  /*7600*/  WARPSYNC.COLLECTIVE R7, `(.L_x_211) ;  /* 0x0000000007087348 */ /* 0x000fea0003c00000 */
[----:B------:R0:W1:Y:S02]  /*7610*/  SHFL.UP P1, R21, R19, R17, R16 ;  /* 0x0400001113157389 */ /* 0x0000640000020010 */
[----:B01----:R-:W-:Y:S05]  /*7620*/  ENDCOLLECTIVE ;  /* 0x000000000000791b */ /* 0x003fea0003800000 */
.L_x_211:
[----:B------:R-:W-:Y:S05]  /*7630*/  BRA `(.L_x_212) ;  /* 0xffffffa800a07947 */ /* 0x000fea000383ffff */
.L_x_116:
[----:B------:R-:W-:Y:S02]  /*7640*/  HFMA2 R17, -RZ, RZ, 0, 5.9604644775390625e-08 ;  /* 0x00000001ff117431 */ /* 0x000fe400000001ff */
[----:B------:R-:W-:Y:S02]  /*7650*/  IMAD.MOV.U32 R19, RZ, RZ, R33 ;  /* 0x000000ffff137224 */ /* 0x000fe400078e0021 */
[----:B------:R-:W-:Y:S02]  /*7660*/  IMAD.MOV.U32 R16, RZ, RZ, RZ ;  /* 0x000000ffff107224 */ /* 0x000fe400078e00ff */
[----:B------:R-:W-:Y:S02]  /*7670*/  IMAD.MOV.U32 R7, RZ, RZ, -0x1 ;  /* 0xffffffffff077424 */ /* 0x000fe400078e00ff */
[----:B------:R-:W-:-:S07]  /*7680*/  IMAD.MOV.U32 R27, RZ, RZ, 0x1f ;  /* 0x0000001fff1b7424 */ /* 0x000fce00078e00ff */
[----:B------:R-:W-:Y:S05]  /*7690*/  WARPSYNC.COLLECTIVE R7, `(.L_x_213) ;  /* 0x0000000007087348 */ /* 0x000fea0003c00000 */
[----:B------:R0:W1:Y:S02]  /*76a0*/  SHFL.UP P1, R21, R19, R17, R16 ;  /* 0x0400001113157389 */ /* 0x0000640000020010 */
[----:B01----:R-:W-:Y:S05]  /*76b0*/  ENDCOLLECTIVE ;  /* 0x000000000000791b */ /* 0x003fea0003800000 */
.L_x_213:
[----:B------:R-:W-:Y:S02]  /*76c0*/  IMAD.MOV.U32 R17, RZ, RZ, 0x2 ;  /* 0x00000002ff117424 */ /* 0x000fe400078e00ff */
[----:B------:R-:W-:-:S04]  /*76d0*/  IMAD.MOV.U32 R20, RZ, RZ, R21 ;  /* 0x000000ffff147224 */ /* 0x000fc800078e0015 */
[----:B------:R-:W-:-:S04]  /*76e0*/  @P1 IMAD.IADD R20, R33, 0x1, R20 ;  /* 0x0000000121141824 */ /* 0x000fc800078e0214 */
[----:B------:R-:W-:-:S07]  /*76f0*/  IMAD.MOV.U32 R19, RZ, RZ, R20 ;  /* 0x000000ffff137224 */ /* 0x000fce00078e0014 */
[----:B------:R-:W-:Y:S05]  /*7700*/  WARPSYNC.COLLECTIVE R7, `(.L_x_214) ;  /* 0x0000000007087348 */ /* 0x000fea0003c00000 */
[----:B------:R0:W1:Y:S02]  /*7710*/  SHFL.UP P1, R21, R19, R17, R16 ;  /* 0x0400001113157389 */ /* 0x0000640000020010 */
[----:B01----:R-:W-:Y:S05]  /*7720*/  ENDCOLLECTIVE ;  /* 0x000000000000791b */ /* 0x003fea0003800000 */
.L_x_214:
[----:B------:R-:W-:Y:S02]  /*7730*/  IMAD.MOV.U32 R17, RZ, RZ, 0x4 ;  /* 0x00000004ff117424 */ /* 0x000fe400078e00ff */
[----:B------:R-:W-:-:S05]  /*7740*/  IMAD.MOV.U32 R23, RZ, RZ, R21 ;  /* 0x000000ffff177224 */ /* 0x000fca00078e0015 */
[----:B------:R-:W-:Y:S01]  /*7750*/  @P1 IADD3 R23, PT, PT, R20, R23, RZ ;  /* 0x0000001714171210 */ /* 0x000fe20007ffe0ff */
[----:B------:R-:W-:-:S04]  /*7760*/  IMAD.MOV.U32 R20, RZ, RZ, 0x1f ;  /* 0x0000001fff147424 */ /* 0x000fc800078e00ff */
[----:B------:R-:W-:-:S07]  /*7770*/  IMAD.MOV.U32 R19, RZ, RZ, R23 ;  /* 0x000000ffff137224 */ /* 0x000fce00078e0017 */
[----:B------:R-:W-:Y:S05]  /*7780*/  WARPSYNC.COLLECTIVE R7, `(.L_x_215) ;  /* 0x0000000007087348 */ /* 0x000fea0003c00000 */
[----:B------:R0:W1:Y:S02]  /*7790*/  SHFL.UP P1, R21, R19, R17, R16 ;  /* 0x0400001113157389 */ /* 0x0000640000020010 */
[----:B01----:R-:W-:Y:S05]  /*77a0*/  ENDCOLLECTIVE ;  /* 0x000000000000791b */ /* 0x003fea0003800000 */
.L_x_215:
[----:B------:R-:W-:Y:S02]  /*77b0*/  IMAD.MOV.U32 R17, RZ, RZ, 0x8 ;  /* 0x00000008ff117424 */ /* 0x000fe400078e00ff */
[----:B------:R-:W-:-:S04]  /*77c0*/  IMAD.MOV.U32 R22, RZ, RZ, R21 ;  /* 0x000000ffff167224 */ /* 0x000fc800078e0015 */
[----:B------:R-:W-:-:S04]  /*77d0*/  @P1 IMAD.IADD R22, R23, 0x1, R22 ;  /* 0x0000000117161824 */ /* 0x000fc800078e0216 */
[----:B------:R-:W-:-:S07]  /*77e0*/  IMAD.MOV.U32 R19, RZ, RZ, R22 ;  /* 0x000000ffff137224 */ /* 0x000fce00078e0016 */
[----:B------:R-:W-:Y:S05]  /*77f0*/  WARPSYNC.COLLECTIVE R7, `(.L_x_216) ;  /* 0x0000000007087348 */ /* 0x000fea0003c00000 */
[----:B------:R0:W1:Y:S02]  /*7800*/  SHFL.UP P1, R21, R19, R17, R16 ;  /* 0x0400001113157389 */ /* 0x0000640000020010 */
[----:B01----:R-:W-:Y:S05]  /*7810*/  ENDCOLLECTIVE ;  /* 0x000000000000791b */ /* 0x003fea0003800000 */
.L_x_216:
[----:B------:R-:W-:Y:S02]  /*7820*/  IMAD.MOV.U32 R17, RZ, RZ, 0x10 ;  /* 0x00000010ff117424 */ /* 0x000fe400078e00ff */
[----:B------:R-:W-:-:S05]  /*7830*/  IMAD.MOV.U32 R25, RZ, RZ, R21 ;  /* 0x000000ffff197224 */ /* 0x000fca00078e0015 */
[----:B------:R-:W-:-:S05]  /*7840*/  @P1 IADD3 R25, PT, PT, R22, R25, RZ ;  /* 0x0000001916191210 */ /* 0x000fca0007ffe0ff */
[----:B------:R-:W-:-:S07]  /*7850*/  IMAD.MOV.U32 R19, RZ, RZ, R25 ;  /* 0x000000ffff137224 */ /* 0x000fce00078e0019 */
[----:B------:R-:W-:Y:S05]  /*7860*/  WARPSYNC.COLLECTIVE R7, `(.L_x_217) ;  /* 0x0000000007087348 */ /* 0x000fea0003c00000 */
[----:B------:R0:W1:Y:S02]  /*7870*/  SHFL.UP P1, R21, R19, R17, R16 ;  /* 0x0400001113157389 */ /* 0x0000640000020010 */
[----:B01----:R-:W-:Y:S05]  /*7880*/  ENDCOLLECTIVE ;  /* 0x000000000000791b */ /* 0x003fea0003800000 */
.L_x_217:
[----:B------:R-:W-:-:S04]  /*7890*/  IMAD.MOV.U32 R24, RZ, RZ, R21 ;  /* 0x000000ffff187224 */ /* 0x000fc800078e0015 */
[----:B------:R-:W-:-:S07]  /*78a0*/  @P1 IMAD.IADD R24, R25, 0x1, R24 ;  /* 0x0000000119181824 */ /* 0x000fce00078e0218 */
[----:B------:R-:W-:Y:S05]  /*78b0*/  WARPSYNC.COLLECTIVE R7, `(.L_x_218) ;  /* 0x0000000007087348 */ /* 0x000fea0003c00000 */
[----:B------:R0:W1:Y:S02]  /*78c0*/  SHFL.IDX P1, R27, R24, R27, R20 ;  /* 0x0000001b181b7389 */ /* 0x0000640000020014 */
[----:B01----:R-:W-:Y:S05]  /*78d0*/  ENDCOLLECTIVE ;  /* 0x000000000000791b */ /* 0x003fea0003800000 */
.L_x_218:
[----:B------:R-:W-:Y:S01]  /*78e0*/  IMAD.MOV.U32 R17, RZ, RZ, R27 ;  /* 0x000000ffff117224 */ /* 0x000fe200078e001b */
[----:B------:R-:W-:Y:S06]  /*78f0*/  BRA `(.L_x_219) ;  /* 0xffffffa800ac7947 */ /* 0x000fec000383ffff */
.L_x_119:
[----:B------:R-:W-:Y:S01]  /*7900*/  BSSY B1, `(.L_x_220) ;  /* 0x0000006000017945 */ /* 0x000fe20003800000 */
[----:B------:R-:W-:Y:S02]  /*7910*/  PLOP3.LUT P1, PT, P1, PT, PT, 0x8, 0x80 ;  /* 0x000000000080781c */ /* 0x000fe40000f2e170 */
[----:B------:R-:W-:-:S11]  /*7920*/  MOV R7, 0xffffffff ;  /* 0xffffffff00077802 */ /* 0x000fd60000000f00 */
[----:B0-----:R-:W-:Y:S05]  /*7930*/  WARPSYNC.COLLECTIVE R7, `(.L_x_221) ;  /* 0x0000000007087348 */ /* 0x001fea0003c00000 */
[----:B------:R-:W-:Y:S01]  /*7940*/  VOTE.ANY P1, P1 ;  /* 0x0000000000ff7806 */ /* 0x000fe20000820100 */
[----:B0-----:R-:W-:-:S12]  /*7950*/  ENDCOLLECTIVE ;  /* 0x000000000000791b */ /* 0x001fd80003800000 */
.L_x_221:
[----:B------:R-:W-:Y:S05]  /*7960*/  BSYNC B1 ;  /* 0x0000000000017941 */ /* 0x000fea0003800000 */
.L_x_220:
[----:B------:R-:W-:Y:S05]  /*7970*/  BRA `(.L_x_222) ;  /* 0xffffffa800dc7947 */ /* 0x000fea000383ffff */
.L_x_123:
[----:B------:R-:W-:Y:S01]  /*7980*/  BSSY B1, `(.L_x_223) ;  /* 0x0000006000017945 */ /* 0x000fe20003800000 */
[----:B------:R-:W-:Y:S01]  /*7990*/  PLOP3.LUT P1, PT, P1, PT, PT, 0x8, 0x80 ;  /* 0x000000000080781c */ /* 0x000fe20000f2e170 */
[----:B------:R-:W-:-:S12]  /*79a0*/  IMAD.MOV.U32 R7, RZ, RZ, -0x1 ;  /* 0xffffffffff077424 */ /* 0x000fd800078e00ff */
[----:B01----:R-:W-:Y:S05]  /*79b0*/  WARPSYNC.COLLECTIVE R7, `(.L_x_224) ;  /* 0x0000000007087348 */ /* 0x003fea0003c00000 */
[----:B------:R-:W-:Y:S01]  /*79c0*/  VOTE.ANY P1, P1 ;  /* 0x0000000000ff7806 */ /* 0x000fe20000820100 */
[----:B01----:R-:W-:-:S12]  /*79d0*/  ENDCOLLECTIVE ;  /* 0x000000000000791b */ /* 0x003fd80003800000 */
.L_x_224:
[----:B------:R-:W-:Y:S05]  /*79e0*/  BSYNC B1 ;  /* 0x0000000000017941 */ /* 0x000fea0003800000 */
.L_x_223:
[----:B------:R-:W-:Y:S05]  /*79f0*/  BRA `(.L_x_225) ;  /* 0xffffffa800f07947 */ /* 0x000fea000383ffff */
.L_x_125:
[----:B------:R-:W2:Y:S01]  /*7a00*/  S2R R35, SR_GEMASK ;  /* 0x0000000000237919 */ /* 0x000ea20000003c00 */
[----:B------:R-:W-:Y:S01]  /*7a10*/  BSSY B1, `(.L_x_226) ;  /* 0x0000006000017945 */ /* 0x000fe20003800000 */
[----:B------:R-:W-:Y:S01]  /*7a20*/  PLOP3.LUT P1, PT, P1, PT, PT, 0x8, 0x80 ;  /* 0x000000000080781c */ /* 0x000fe20000f2e170 */
[----:B------:R-:W-:-:S12]  /*7a30*/  IMAD.MOV.U32 R7, RZ, RZ, -0x1 ;  /* 0xffffffffff077424 */ /* 0x000fd800078e00ff */
[----:B012---:R-:W-:Y:S05]  /*7a40*/  WARPSYNC.COLLECTIVE R7, `(.L_x_227) ;  /* 0x0000000007087348 */ /* 0x007fea0003c00000 */
[----:B------:R-:W-:Y:S01]  /*7a50*/  VOTE.ANY R7, PT, P1 ;  /* 0x0000000000077806 */ /* 0x000fe200008e0100 */
[----:B012---:R-:W-:Y:S06]  /*7a60*/  ENDCOLLECTIVE ;  /* 0x000000000000791b */ /* 0x007fec0003800000 */
.L_x_227:
[----:B------:R-:W-:Y:S05]  /*7a70*/  BSYNC B1 ;  /* 0x0000000000017941 */ /* 0x000fea0003800000 */
.L_x_226:
[----:B------:R-:W-:Y:S01]  /*7a80*/  LOP3.LUT R7, R7, 0x80000000, R35, 0xec, !PT ;  /* 0x8000000007077812 */ /* 0x000fe200078eec23 */
[----:B------:R-:W-:Y:S01]  /*7a90*/  IMAD.MOV.U32 R32, RZ, RZ, R23 ;  /* 0x000000ffff207224 */ /* 0x000fe200078e0017 */
[C---:B------:R-:W-:Y:S01]  /*7aa0*/  IADD3 R26, PT, PT, R34.reuse, 0x10, RZ ;  /* 0x00000010221a7810 */ /* 0x040fe20007ffe0ff */
[----:B------:R-:W-:Y:S02]  /*7ab0*/  IMAD.MOV.U32 R18, RZ, RZ, 0x1 ;  /* 0x00000001ff127424 */ /* 0x000fe400078e00ff */
[----:B------:R-:W-:Y:S02]  /*7ac0*/  VIADD R16, R7, 0xffffffff ;  /* 0xffffffff07107836 */ /* 0x000fe40000000000 */
[----:B------:R-:W-:Y:S02]  /*7ad0*/  VIADD R25, R34, 0x2 ;  /* 0x0000000222197836 */ /* 0x000fe40000000000 */
[----:B------:R-:W-:Y:S01]  /*7ae0*/  IMAD.IADD R36, R27, 0x1, R36 ;  /* 0x000000011b247824 */ /* 0x000fe200078e0224 */
        /* <DEDUP_REMOVED lines=8> */
.L_x_228:
[----:B------:R-:W-:Y:S01]  /*7b70*/  IMAD.MOV.U32 R18, RZ, RZ, 0x2 ;  /* 0x00000002ff127424 */ /* 0x000fe200078e00ff */
[----:B------:R-:W-:Y:S02]  /*7b80*/  SEL R24, R31, RZ, !P1 ;  /* 0x000000ff1f187207 */ /* 0x000fe40004800000 */
[----:B------:R-:W-:Y:S02]  /*7b90*/  ISETP.GT.AND P1, PT, R25, R28, PT ;  /* 0x0000001c1900720c */ /* 0x000fe40003f24270 */
[----:B------:R-:W-:Y:S02]  /*7ba0*/  IADD3 R29, PT, PT, R24, R23, RZ ;  /* 0x00000017181d7210 */ /* 0x000fe40007ffe0ff */
[----:B------:R-:W-:-:S03]  /*7bb0*/  IADD3 R24, PT, PT, R34, 0x4, RZ ;  /* 0x0000000422187810 */ /* 0x000fc60007ffe0ff */
[----:B------:R-:W-:-:S07]  /*7bc0*/  IMAD.MOV.U32 R32, RZ, RZ, R29 ;  /* 0x000000ffff207224 */ /* 0x000fce00078e001d */
[----:B------:R-:W-:Y:S05]  /*7bd0*/  WARPSYNC.COLLECTIVE R7, `(.L_x_229) ;  /* 0x0000000007087348 */ /* 0x000fea0003c00000 */
[----:B------:R0:W1:Y:S02]  /*7be0*/  SHFL.DOWN P4, R31, R32, R18, R19 ;  /* 0x08000012201f7389 */ /* 0x0000640000080013 */
[----:B01----:R-:W-:Y:S05]  /*7bf0*/  ENDCOLLECTIVE ;  /* 0x000000000000791b */ /* 0x003fea0003800000 */
.L_x_229:
        /* <DEDUP_REMOVED lines=8> */
.L_x_230:
[----:B------:R-:W-:Y:S01]  /*7c80*/  IMAD.MOV.U32 R18, RZ, RZ, 0x8 ;  /* 0x00000008ff127424 */ /* 0x000fe200078e00ff */
[----:B------:R-:W-:Y:S02]  /*7c90*/  SEL R16, R31, RZ, !P1 ;  /* 0x000000ff1f107207 */ /* 0x000fe40004800000 */
[----:B------:R-:W-:-:S03]  /*7ca0*/  ISETP.NE.AND P1, PT, R22, 0x65, PT ;  /* 0x000000651600780c */ /* 0x000fc60003f25270 */
[----:B------:R-:W-:Y:S02]  /*7cb0*/  IMAD.IADD R23, R23, 0x1, R16 ;  /* 0x0000000117177824 */ /* 0x000fe400078e0210 */
[----:B------:R-:W-:Y:S02]  /*7cc0*/  VIADD R16, R34, 0x8 ;  /* 0x0000000822107836 */ /* 0x000fe40000000000 */
[----:B------:R-:W-:-:S03]  /*7cd0*/  IMAD.MOV.U32 R32, RZ, RZ, R23 ;  /* 0x000000ffff207224 */ /* 0x000fc600078e0017 */
[----:B------:R-:W-:-:S13]  /*7ce0*/  ISETP.GT.AND P3, PT, R16, R28, PT ;  /* 0x0000001c1000720c */ /* 0x000fda0003f64270 */
[----:B------:R-:W-:Y:S05]  /*7cf0*/  WARPSYNC.COLLECTIVE R7, `(.L_x_231) ;  /* 0x0000000007087348 */ /* 0x000fea0003c00000 */
[----:B------:R0:W1:Y:S02]  /*7d00*/  SHFL.DOWN P4, R31, R32, R18, R19 ;  /* 0x08000012201f7389 */ /* 0x0000640000080013 */
[----:B01----:R-:W-:Y:S05]  /*7d10*/  ENDCOLLECTIVE ;  /* 0x000000000000791b */ /* 0x003fea0003800000 */
.L_x_231:
        /* <DEDUP_REMOVED lines=8> */
.L_x_232:
[----:B------:R-:W-:Y:S05]  /*7da0*/  WARPSYNC.COLLECTIVE R7, `(.L_x_233) ;  /* 0x0000000007087348 */ /* 0x000fea0003c00000 */
[----:B------:R-:W-:Y:S01]  /*7db0*/  VOTE.ALL P1, P1 ;  /* 0x0000000000ff7806 */ /* 0x000fe20000820000 */
[----:B------:R-:W-:-:S12]  /*7dc0*/  ENDCOLLECTIVE ;  /* 0x000000000000791b */ /* 0x000fd80003800000 */
.L_x_233:
[----:B------:R-:W0:Y:S01]  /*7dd0*/  LDC.64 R18, c[0x0][0x3e8] ;  /* 0x0000fa00ff127b82 */ /* 0x000e220000000a00 */
[----:B------:R-:W-:-:S05]  /*7de0*/  SEL R22, R31, RZ, !P3 ;  /* 0x000000ff1f167207 */ /* 0x000fca0005800000 */
[----:B------:R-:W-:Y:S01]  /*7df0*/  IMAD.IADD R27, R23, 0x1, R22 ;  /* 0x00000001171b7824 */ /* 0x000fe200078e0216 */
[----:B0-----:R-:W-:-:S05]  /*7e00*/  IADD3 R28, P3, PT, R18, 0x100, RZ ;  /* 0x00000100121c7810 */ /* 0x001fca0007f7e0ff */
[----:B------:R-:W-:Y:S01]  /*7e10*/  IMAD.X R29, RZ, RZ, R19, P3 ;  /* 0x000000ffff1d7224 */ /* 0x000fe200018e0613 */
[----:B------:R-:W-:Y:S07]  /*7e20*/  BRA `(.L_x_234) ;  /* 0xffffffa800847947 */ /* 0x000fee000383ffff */
.L_x_127:
[----:B------:R-:W-:Y:S01]  /*7e30*/  BSSY B1, `(.L_x_235) ;  /* 0x0000006000017945 */ /* 0x000fe20003800000 */
[----:B------:R-:W-:Y:S01]  /*7e40*/  PLOP3.LUT P1, PT, P1, PT, PT, 0x8, 0x80 ;  /* 0x000000000080781c */ /* 0x000fe20000f2e170 */
[----:B------:R-:W-:-:S12]  /*7e50*/  IMAD.MOV.U32 R7, RZ, RZ, -0x1 ;  /* 0xffffffffff077424 */ /* 0x000fd800078e00ff */
[----:B------:R-:W-:Y:S05]  /*7e60*/  WARPSYNC.COLLECTIVE R7, `(.L_x_236) ;  /* 0x0000000007087348 */ /* 0x000fea0003c00000 */
[----:B------:R-:W-:Y:S01]  /*7e70*/  VOTE.ANY P1, P1 ;  /* 0x0000000000ff7806 */ /* 0x000fe20000820100 */
[----:B------:R-:W-:-:S12]  /*7e80*/  ENDCOLLECTIVE ;  /* 0x000000000000791b */ /* 0x000fd80003800000 */
.L_x_236:
[----:B------:R-:W-:Y:S05]  /*7e90*/  BSYNC B1 ;  /* 0x0000000000017941 */ /* 0x000fea0003800000 */
.L_x_235:
[----:B------:R-:W-:Y:S05]  /*7ea0*/  BRA `(.L_x_237) ;  /* 0xffffffa800907947 */ /* 0x000fea000383ffff */
.L_x_131:
[----:B------:R-:W-:Y:S01]  /*7eb0*/  BSSY B1, `(.L_x_238) ;  /* 0x0000006000017945 */ /* 0x000fe20003800000 */
[----:B------:R-:W-:Y:S01]  /*7ec0*/  PLOP3.LUT P1, PT, P1, PT, PT, 0x8, 0x80 ;  /* 0x000000000080781c */ /* 0x000fe20000f2e170 */
[----:B------:R-:W-:-:S12]  /*7ed0*/  IMAD.MOV.U32 R7, RZ, RZ, -0x1 ;  /* 0xffffffffff077424 */ /* 0x000fd800078e00ff */
[----:B------:R-:W-:Y:S05]  /*7ee0*/  WARPSYNC.COLLECTIVE R7, `(.L_x_239) ;  /* 0x0000000007087348 */ /* 0x000fea0003c00000 */
[----:B------:R-:W-:Y:S01]  /*7ef0*/  VOTE.ANY P1, P1 ;  /* 0x0000000000ff7806 */ /* 0x000fe20000820100 */
[----:B------:R-:W-:-:S12]  /*7f00*/  ENDCOLLECTIVE ;  /* 0x000000000000791b */ /* 0x000fd80003800000 */
.L_x_239:
[----:B------:R-:W-:Y:S05]  /*7f10*/  BSYNC B1 ;  /* 0x0000000000017941 */ /* 0x000fea0003800000 */
.L_x_238:
[----:B------:R-:W-:Y:S05]  /*7f20*/  BRA `(.L_x_240) ;  /* 0xffffffa800a07947 */ /* 0x000fea000383ffff */
.L_x_133:
[----:B------:R-:W-:Y:S01]  /*7f30*/  BSSY B1, `(.L_x_241) ;  /* 0x0000006000017945 */ /* 0x000fe20003800000 */
[----:B------:R-:W-:Y:S01]  /*7f40*/  PLOP3.LUT P1, PT, P1, PT, PT, 0x8, 0x80 ;  /* 0x000000000080781c */ /* 0x000fe20000f2e170 */
[----:B------:R-:W-:-:S12]  /*7f50*/  IMAD.MOV.U32 R7, RZ, RZ, -0x1 ;  /* 0xffffffffff077424 */ /* 0x000fd800078e00ff */
[----:B------:R-:W-:Y:S05]  /*7f60*/  WARPSYNC.COLLECTIVE R7, `(.L_x_242) ;  /* 0x0000000007087348 */ /* 0x000fea0003c00000 */
[----:B------:R-:W-:Y:S01]  /*7f70*/  VOTE.ANY R7, PT, P1 ;  /* 0x0000000000077806 */ /* 0x000fe200008e0100 */
[----:B------:R-:W-:Y:S06]  /*7f80*/  ENDCOLLECTIVE ;  /* 0x000000000000791b */ /* 0x000fec0003800000 */
.L_x_242:
[----:B------:R-:W-:Y:S05]  /*7f90*/  BSYNC B1 ;  /* 0x0000000000017941 */ /* 0x000fea0003800000 */
.L_x_241:
[----:B------:R-:W-:Y:S01]  /*7fa0*/  LOP3.LUT R7, R7, 0x80000000, R35, 0xec, !PT ;  /* 0x8000000007077812 */ /* 0x000fe200078eec23 */
[----:B------:R-:W-:Y:S02]  /*7fb0*/  IMAD.MOV.U32 R32, RZ, RZ, R23 ;  /* 0x000000ffff207224 */ /* 0x000fe400078e0017 */
[----:B------:R-:W-:Y:S02]  /*7fc0*/  VIADD R30, R30, 0xffffffe0 ;  /* 0xffffffe01e1e7836 */ /* 0x000fe40000000000 */
[----:B------:R-:W-:-:S05]  /*7fd0*/  VIADD R18, R7, 0xffffffff ;  /* 0xffffffff07127836 */ /* 0x000fca0000000000 */
[----:B------:R-:W-:Y:S01]  /*7fe0*/  LOP3.LUT R36, R7, R18, RZ, 0xc, !PT ;  /* 0x0000001207247212 */ /* 0x000fe200078e0cff */
[----:B------:R-:W-:Y:S02]  /*7ff0*/  HFMA2 R18, -RZ, RZ, 0, 5.9604644775390625e-08 ;  /* 0x00000001ff127431 */ /* 0x000fe400000001ff */
[----:B------:R-:W-:Y:S01]  /*8000*/  IMAD.MOV.U32 R7, RZ, RZ, -0x1 ;  /* 0xffffffffff077424 */ /* 0x000fe200078e00ff */
[----:B------:R0:W1:Y:S06]  /*8010*/  POPC R19, R36 ;  /* 0x0000002400137309 */ /* 0x00006c0000000000 */
[----:B01----:R-:W-:Y:S05]  /*8020*/  WARPSYNC.COLLECTIVE R7, `(.L_x_243) ;  /* 0x0000000007087348 */ /* 0x003fea0003c00000 */
[----:B-1----:R1:W2:Y:S02]  /*8030*/  SHFL.DOWN P4, R31, R32, R18, R19 ;  /* 0x08000012201f7389 */ /* 0x0022a40000080013 */
[----:B012---:R-:W-:Y:S05]  /*8040*/  ENDCOLLECTIVE ;  /* 0x000000000000791b */ /* 0x007fea0003800000 */
.L_x_243:
[----:B------:R-:W-:Y:S01]  /*8050*/  ISETP.GE.AND P1, PT, R34, R19, PT ;  /* 0x000000132200720c */ /* 0x000fe20003f26270 */
[----:B------:R-:W-:-:S03]  /*8060*/  IMAD.MOV.U32 R18, RZ, RZ, 0x2 ;  /* 0x00000002ff127424 */ /* 0x000fc600078e00ff */
[----:B------:R-:W-:Y:S02]  /*8070*/  SEL R31, R31, RZ, !P1 ;  /* 0x000000ff1f1f7207 */ /* 0x000fe40004800000 */
[----:B------:R-:W-:-:S03]  /*8080*/  ISETP.GT.AND P1, PT, R25, R19, PT ;  /* 0x000000131900720c */ /* 0x000fc60003f24270 */
[----:B------:R-:W-:-:S04]  /*8090*/  IMAD.IADD R23, R31, 0x1, R23 ;  /* 0x000000011f177824 */ /* 0x000fc800078e0217 */
[----:B------:R-:W-:-:S07]  /*80a0*/  IMAD.MOV.U32 R32, RZ, RZ, R23 ;  /* 0x000000ffff207224 */ /* 0x000fce00078e0017 */
[----:B------:R-:W-:Y:S05]  /*80b0*/  WARPSYNC.COLLECTIVE R7, `(.L_x_244) ;  /* 0x0000000007087348 */ /* 0x000fea0003c00000 */
[----:B------:R0:W1:Y:S02]  /*80c0*/  SHFL.DOWN P4, R31, R32, R18, R19 ;  /* 0x08000012201f7389 */ /* 0x0000640000080013 */
[----:B01----:R-:W-:Y:S05]  /*80d0*/  ENDCOLLECTIVE ;  /* 0x000000000000791b */ /* 0x003fea0003800000 */
.L_x_244:
        /* <DEDUP_REMOVED lines=8> */
.L_x_245:
[----:B------:R-:W-:Y:S01]  /*8160*/  IMAD.MOV.U32 R18, RZ, RZ, 0x8 ;  /* 0x00000008ff127424 */ /* 0x000fe200078e00ff */
[----:B------:R-:W-:Y:S02]  /*8170*/  SEL R31, R31, RZ, !P1 ;  /* 0x000000ff1f1f7207 */ /* 0x000fe40004800000 */
[----:B------:R-:W-:Y:S02]  /*8180*/  ISETP.GT.AND P1, PT, R16, R19, PT ;  /* 0x000000131000720c */ /* 0x000fe40003f24270 */
[----:B------:R-:W-:-:S05]  /*8190*/  IADD3 R23, PT, PT, R23, R31, RZ ;  /* 0x0000001f17177210 */ /* 0x000fca0007ffe0ff */
[----:B------:R-:W-:-:S07]  /*81a0*/  IMAD.MOV.U32 R32, RZ, RZ, R23 ;  /* 0x000000ffff207224 */ /* 0x000fce00078e0017 */
[----:B------:R-:W-:Y:S05]  /*81b0*/  WARPSYNC.COLLECTIVE R7, `(.L_x_246) ;  /* 0x0000000007087348 */ /* 0x000fea0003c00000 */
[----:B------:R0:W1:Y:S02]  /*81c0*/  SHFL.DOWN P4, R31, R32, R18, R19 ;  /* 0x08000012201f7389 */ /* 0x0000640000080013 */
[----:B01----:R-:W-:Y:S05]  /*81d0*/  ENDCOLLECTIVE ;  /* 0x000000000000791b */ /* 0x003fea0003800000 */
.L_x_246:
        /* <DEDUP_REMOVED lines=8> */
.L_x_247:
[----:B------:R-:W-:Y:S02]  /*8260*/  SEL R36, R31, RZ, !P1 ;  /* 0x000000ff1f247207 */ /* 0x000fe40004800000 */
[----:B------:R-:W-:Y:S02]  /*8270*/  ISETP.NE.AND P1, PT, R22, 0x65, PT ;  /* 0x000000651600780c */ /* 0x000fe40003f25270 */
[----:B------:R-:W-:-:S11]  /*8280*/  IADD3 R27, PT, PT, R23, R36, R27 ;  /* 0x00000024171b7210 */ /* 0x000fd60007ffe01b */
[----:B------:R-:W-:Y:S05]  /*8290*/  WARPSYNC.COLLECTIVE R7, `(.L_x_248) ;  /* 0x0000000007087348 */ /* 0x000fea0003c00000 */
[----:B------:R-:W-:Y:S01]  /*82a0*/  VOTE.ALL P1, P1 ;  /* 0x0000000000ff7806 */ /* 0x000fe20000820000 */
[----:B------:R-:W-:-:S12]  /*82b0*/  ENDCOLLECTIVE ;  /* 0x000000000000791b */ /* 0x000fd80003800000 */
.L_x_248:
[----:B------:R-:W-:Y:S05]  /*82c0*/  BRA `(.L_x_249) ;  /* 0xffffffa800387947 */ /* 0x000fea000383ffff */
.L_x_135:
[----:B------:R-:W-:Y:S01]  /*82d0*/  BSSY B1, `(.L_x_250) ;  /* 0x0000008000017945 */ /* 0x000fe20003800000 */
[----:B------:R-:W-:Y:S01]  /*82e0*/  IMAD.MOV.U32 R24, RZ, RZ, R27 ;  /* 0x000000ffff187224 */ /* 0x000fe200078e001b */
[----:B-1----:R-:W-:Y:S01]  /*82f0*/  MOV R27, RZ ;  /* 0x000000ff001b7202 */ /* 0x002fe20000000f00 */
[----:B------:R-:W-:Y:S02]  /*8300*/  IMAD.MOV.U32 R20, RZ, RZ, 0x1f ;  /* 0x0000001fff147424 */ /* 0x000fe400078e00ff */
[----:B------:R-:W-:-:S07]  /*8310*/  IMAD.MOV.U32 R7, RZ, RZ, -0x1 ;  /* 0xffffffffff077424 */ /* 0x000fce00078e00ff */
[----:B------:R-:W-:Y:S05]  /*8320*/  WARPSYNC.COLLECTIVE R7, `(.L_x_251) ;  /* 0x0000000007087348 */ /* 0x000fea0003c00000 */
[----:B------:R0:W1:Y:S02]  /*8330*/  SHFL.IDX P1, R27, R24, R27, R20 ;  /* 0x0000001b181b7389 */ /* 0x0000640000020014 */
[----:B01----:R-:W-:Y:S05]  /*8340*/  ENDCOLLECTIVE ;  /* 0x000000000000791b */ /* 0x003fea0003800000 */
.L_x_251:
[----:B------:R-:W-:Y:S05]  /*8350*/  BSYNC B1 ;  /* 0x0000000000017941 */ /* 0x000fea0003800000 */
.L_x_250:
[----:B------:R-:W-:Y:S05]  /*8360*/  BRA `(.L_x_252) ;  /* 0xffffffa800407947 */ /* 0x000fea000383ffff */
.L_x_155:
[----:B-----5:R-:W-:Y:S02]  /*8370*/  IMAD.MOV.U32 R19, RZ, RZ, R14 ;  /* 0x000000ffff137224 */ /* 0x020fe400078e000e */
[----:B------:R-:W-:Y:S02]  /*8380*/  IMAD.MOV.U32 R17, RZ, RZ, 0x1 ;  /* 0x00000001ff117424 */ /* 0x000fe400078e00ff */
[----:B------:R-:W-:Y:S02]  /*8390*/  IMAD.MOV.U32 R16, RZ, RZ, RZ ;  /* 0x000000ffff107224 */ /* 0x000fe400078e00ff */
[----:B------:R-:W-:-:S07]  /*83a0*/  IMAD.MOV.U32 R7, RZ, RZ, -0x1 ;  /* 0xffffffffff077424 */ /* 0x000fce00078e00ff */
[----:B--2---:R-:W-:Y:S05]  /*83b0*/  WARPSYNC.COLLECTIVE R7, `(.L_x_253) ;  /* 0x0000000007087348 */ /* 0x004fea0003c00000 */
[----:B------:R0:W1:Y:S02]  /*83c0*/  SHFL.UP P1, R21, R19, R17, R16 ;  /* 0x0400001113157389 */ /* 0x0000640000020010 */
[----:B012---:R-:W-:Y:S05]  /*83d0*/  ENDCOLLECTIVE ;  /* 0x000000000000791b */ /* 0x007fea0003800000 */
.L_x_253:
[----:B------:R-:W-:Y:S01]  /*83e0*/  IMAD.MOV.U32 R17, RZ, RZ, 0x2 ;  /* 0x00000002ff117424 */ /* 0x000fe200078e00ff */
[----:B------:R-:W-:Y:S01]  /*83f0*/  PLOP3.LUT P0, PT, P1, PT, PT, 0x80, 0x8 ;  /* 0x000000000008781c */ /* 0x000fe20000f0f070 */
[----:B------:R-:W-:-:S12]  /*8400*/  IMAD.MOV.U32 R27, RZ, RZ, R21 ;  /* 0x000000ffff1b7224 */ /* 0x000fd800078e0015 */
[----:B------:R-:W-:-:S05]  /*8410*/  @P0 IADD3 R27, PT, PT, R14, R27, RZ ;  /* 0x0000001b0e1b0210 */ /* 0x000fca0007ffe0ff */
[----:B------:R-:W-:-:S07]  /*8420*/  IMAD.MOV.U32 R19, RZ, RZ, R27 ;  /* 0x000000ffff137224 */ /* 0x000fce00078e001b */
[----:B------:R-:W-:Y:S05]  /*8430*/  WARPSYNC.COLLECTIVE R7, `(.L_x_254) ;  /* 0x0000000007087348 */ /* 0x000fea0003c00000 */
[----:B------:R0:W1:Y:S02]  /*8440*/  SHFL.UP P1, R21, R19, R17, R16 ;  /* 0x0400001113157389 */ /* 0x0000640000020010 */
[----:B01----:R-:W-:Y:S05]  /*8450*/  ENDCOLLECTIVE ;  /* 0x000000000000791b */ /* 0x003fea0003800000 */
.L_x_254:
[----:B------:R-:W-:Y:S01]  /*8460*/  IMAD.MOV.U32 R17, RZ, RZ, 0x4 ;  /* 0x00000004ff117424 */ /* 0x000fe200078e00ff */
[----:B------:R-:W-:Y:S01]  /*8470*/  PLOP3.LUT P0, PT, P1, PT, PT, 0x80, 0x8 ;  /* 0x000000000008781c */ /* 0x000fe20000f0f070 */
[----:B------:R-:W-:-:S12]  /*8480*/  IMAD.MOV.U32 R20, RZ, RZ, R21 ;  /* 0x000000ffff147224 */ /* 0x000fd800078e0015 */
[----:B------:R-:W-:-:S04]  /*8490*/  @P0 IMAD.IADD R20, R27, 0x1, R20 ;  /* 0x000000011b140824 */ /* 0x000fc800078e0214 */
[----:B------:R-:W-:-:S07]  /*84a0*/  IMAD.MOV.U32 R19, RZ, RZ, R20 ;  /* 0x000000ffff137224 */ /* 0x000fce00078e0014 */
[----:B------:R-:W-:Y:S05]  /*84b0*/  WARPSYNC.COLLECTIVE R7, `(.L_x_255) ;  /* 0x0000000007087348 */ /* 0x000fea0003c00000 */
[----:B------:R0:W1:Y:S02]  /*84c0*/  SHFL.UP P1, R21, R19, R17, R16 ;  /* 0x0400001113157389 */ /* 0x0000640000020010 */
[----:B01----:R-:W-:Y:S05]  /*84d0*/  ENDCOLLECTIVE ;  /* 0x000000000000791b */ /* 0x003fea0003800000 */
.L_x_255:
        /* <DEDUP_REMOVED lines=8> */
.L_x_256:
        /* <DEDUP_REMOVED lines=8> */
.L_x_257:
[----:B------:R-:W-:Y:S01]  /*85e0*/  PLOP3.LUT P0, PT, P1, PT, PT, 0x80, 0x8 ;  /* 0x000000000008781c */ /* 0x000fe20000f0f070 */
[----:B------:R-:W-:-:S12]  /*85f0*/  BRA `(.L_x_258) ;  /* 0xffffffb800e07947 */ /* 0x000fd8000383ffff */
.L_x_259:
        /* <DEDUP_REMOVED lines=16> */
.L_x_263:


//--------------------- .text._ZN3cub18CUB_300001_SM_10006detail12batch_memcpy19InitTileStateKernelINS0_13ScanTileStateIjLb1EEES5_jEEvT_T0_T1_ --------------------------
	.section	.text._ZN3cub18CUB_300001_SM_10006detail12batch_memcpy19InitTileStateKernelINS0_13ScanTileStateIjLb1EEES5_jEEvT_T0_T1_,"ax",@progbits
	.align	128
        .global         _ZN3cub18CUB_300001_SM_10006detail12batch_memcpy19InitTileStateKernelINS0_13ScanTileStateIjLb1EEES5_jEEvT_T0_T1_
        .type           _ZN3cub18CUB_300001_SM_10006detail12batch_memcpy19InitTileStateKernelINS0_13ScanTileStateIjLb1EEES5_jEEvT_T0_T1_,@function
        .size           _ZN3cub18CUB_300001_SM_10006detail12batch_memcpy19InitTileStateKernelINS0_13ScanTileStateIjLb1EEES5_jEEvT_T0_T1_,(.L_x_264 - _ZN3cub18CUB_300001_SM_10006detail12batch_memcpy19InitTileStateKernelINS0_13ScanTileStateIjLb1EEES5_jEEvT_T0_T1_)
        .other          _ZN3cub18CUB_300001_SM_10006detail12batch_memcpy19InitTileStateKernelINS0_13ScanTileStateIjLb1EEES5_jEEvT_T0_T1_,@"STO_CUDA_ENTRY STV_DEFAULT"
_ZN3cub18CUB_300001_SM_10006detail12batch_memcpy19InitTileStateKernelINS0_13ScanTileStateIjLb1EEES5_jEEvT_T0_T1_:
.text._ZN3cub18CUB_300001_SM_10006detail12batch_memcpy19InitTileStateKernelINS0_13ScanTileStateIjLb1EEES5_jEEvT_T0_T1_:
[----:B------:R-:W-:Y:S01]  /*0000*/  LDC R1, c[0x0][0x37c] ;  /* 0x0000df00ff017b82 */ /* 0x000fe20000000800 */
[----:B------:R-:W0:Y:S07]  /*0010*/  S2R R11, SR_TID.X ;  /* 0x00000000000b7919 */ /* 0x000e2e0000002100 */
[----:B------:R-:W1:Y:S01]  /*0020*/  S2UR UR4, SR_CTAID.X ;  /* 0x00000000000479c3 */ /* 0x000e620000002500 */
[----:B------:R-:W2:Y:S01]  /*0030*/  LDCU UR5, c[0x0][0x390] ;  /* 0x00007200ff0577ac */ /* 0x000ea20008000800 */
[----:B------:R-:W-:-:S06]  /*0040*/  MOV R13, RZ ;  /* 0x000000ff000d7202 */ /* 0x000fcc0000000f00 */
[----:B------:R-:W1:Y:S01]  /*0050*/  LDC R9, c[0x0][0x360] ;  /* 0x0000d800ff097b82 */ /* 0x000e620000000800 */
[----:B0-----:R-:W-:Y:S01]  /*0060*/  ISETP.GE.U32.AND P0, PT, R11, 0x20, PT ;  /* 0x000000200b00780c */ /* 0x001fe20003f06070 */
[----:B-1----:R-:W-:-:S03]  /*0070*/  IMAD R9, R9, UR4, R11 ;  /* 0x0000000409097c24 */ /* 0x002fc6000f8e020b */
[----:B------:R-:W-:Y:S02]  /*0080*/  ISETP.EQ.AND P0, PT, RZ, UR4, !P0 ;  /* 0x00000004ff007c0c */ /* 0x000fe4000c702270 */
[----:B--2---:R-:W-:Y:S01]  /*0090*/  ISETP.GE.AND P1, PT, R9, UR5, PT ;  /* 0x0000000509007c0c */ /* 0x004fe2000bf26270 */
[----:B------:R-:W0:Y:S10]  /*00a0*/  LDCU.64 UR4, c[0x0][0x358] ;  /* 0x00006b00ff0477ac */ /* 0x000e340008000a00 */
[----:B------:R-:W1:Y:S02]  /*00b0*/  @P0 LDC.64 R4, c[0x0][0x380] ;  /* 0x0000e000ff040b82 */ /* 0x000e640000000a00 */
[----:B------:R-:W-:-:S02]  /*00c0*/  @!P1 MOV R8, 0x63 ;  /* 0x0000006300089802 */ /* 0x000fc40000000f00 */
[----:B------:R-:W-:-:S04]  /*00d0*/  @!P1 MOV R12, 0x63 ;  /* 0x00000063000c9802 */ /* 0x000fc80000000f00 */
[----:B------:R-:W2:Y:S08]  /*00e0*/  @!P1 LDC.64 R2, c[0x0][0x380] ;  /* 0x0000e000ff029b82 */ /* 0x000eb00000000a00 */
[----:B------:R-:W3:Y:S01]  /*00f0*/  @!P1 LDC.64 R6, c[0x0][0x388] ;  /* 0x0000e200ff069b82 */ /* 0x000ee20000000a00 */
[----:B-1----:R-:W-:-:S04]  /*0100*/  @P0 IMAD.WIDE.U32 R4, R11, 0x8, R4 ;  /* 0x000000080b040825 */ /* 0x002fc800078e0004 */
[----:B--2---:R-:W-:-:S04]  /*0110*/  @!P1 IMAD.WIDE R2, R9, 0x8, R2 ;  /* 0x0000000809029825 */ /* 0x004fc800078e0202 */
[----:B---3--:R-:W-:-:S04]  /*0120*/  @!P1 IMAD.WIDE R6, R9, 0x8, R6 ;  /* 0x0000000809069825 */ /* 0x008fc800078e0206 */
[----:B------:R-:W-:-:S05]  /*0130*/  HFMA2 R9, -RZ, RZ, 0, 0 ;  /* 0x00000000ff097431 */ /* 0x000fca00000001ff */
[----:B0-----:R0:W-:Y:S04]  /*0140*/  @!P1 STG.E.64 desc[UR4][R2.64+0x100], R8 ;  /* 0x0001000802009986 */ /* 0x0011e8000c101b04 */
[----:B------:R0:W-:Y:S04]  /*0150*/  @P0 STG.E.64 desc[UR4][R4.64], RZ ;  /* 0x000000ff04000986 */ /* 0x0001e8000c101b04 */
[----:B------:R0:W-:Y:S01]  /*0160*/  @!P1 STG.E.64 desc[UR4][R6.64+0x100], R12 ;  /* 0x0001000c06009986 */ /* 0x0001e2000c101b04 */
[----:B------:R-:W-:Y:S05]  /*0170*/  @!P0 EXIT ;  /* 0x000000000000894d */ /* 0x000fea0003800000 */
[----:B0-----:R-:W0:Y:S02]  /*0180*/  LDC.64 R2, c[0x0][0x388] ;  /* 0x0000e200ff027b82 */ /* 0x001e240000000a00 */
[----:B0-----:R-:W-:-:S05]  /*0190*/  IMAD.WIDE.U32 R2, R11, 0x8, R2 ;  /* 0x000000080b027825 */ /* 0x001fca00078e0002 */
[----:B------:R-:W-:Y:S01]  /*01a0*/  STG.E.64 desc[UR4][R2.64], RZ ;  /* 0x000000ff02007986 */ /* 0x000fe2000c101b04 */
[----:B------:R-:W-:Y:S05]  /*01b0*/  EXIT ;  /* 0x000000000000794d */ /* 0x000fea0003800000 */
.L_x_260:
        /* <DEDUP_REMOVED lines=12> */
.L_x_264:


//--------------------- .text._ZN3cub18CUB_300001_SM_10006detail11EmptyKernelIvEEvv --------------------------
	.section	.text._ZN3cub18CUB_300001_SM_10006detail11EmptyKernelIvEEvv,"ax",@progbits
	.align	128
        .global         _ZN3cub18CUB_300001_SM_10006detail11EmptyKernelIvEEvv
        .type           _ZN3cub18CUB_300001_SM_10006detail11EmptyKernelIvEEvv,@function
        .size           _ZN3cub18CUB_300001_SM_10006detail11EmptyKernelIvEEvv,(.L_x_265 - _ZN3cub18CUB_300001_SM_10006detail11EmptyKernelIvEEvv)
        .other          _ZN3cub18CUB_300001_SM_10006detail11EmptyKernelIvEEvv,@"STO_CUDA_ENTRY STV_DEFAULT"
_ZN3cub18CUB_300001_SM_10006detail11EmptyKernelIvEEvv:
.text._ZN3cub18CUB_300001_SM_10006detail11EmptyKernelIvEEvv:
[----:B------:R-:W-:Y:S01]  /*0000*/  LDC R1, c[0x0][0x37c] ;  /* 0x0000df00ff017b82 */ /* 0x000fe20000000800 */
[----:B------:R-:W-:Y:S05]  /*0010*/  EXIT ;  /* 0x000000000000794d */ /* 0x000fea0003800000 */
.L_x_261:
        /* <DEDUP_REMOVED lines=14> */
.L_x_265:


//--------------------- .nv.shared._ZN3cub18CUB_300001_SM_10006detail12batch_memcpy27MultiBlockBatchMemcpyKernelINS2_10policy_hubIjjE9Policy700EjPN6thrust24THRUST_300001_SM_1000_NS17constant_iteratorIiNS8_11use_defaultESA_EEPPiPjSF_NS0_13ScanTileStateIjLb1EEEjLNS0_7CopyAlgE1EEEvT1_T2_T3_T4_T5_T6_ --------------------------
	.section	.nv.shared._ZN3cub18CUB_300001_SM_10006detail12batch_memcpy27MultiBlockBatchMemcpyKernelINS2_10policy_hubIjjE9Policy700EjPN6thrust24THRUST_300001_SM_1000_NS17constant_iteratorIiNS8_11use_defaultESA_EEPPiPjSF_NS0_13ScanTileStateIjLb1EEEjLNS0_7CopyAlgE1EEEvT1_T2_T3_T4_T5_T6_,"aw",@nobits
	.sectionflags	@""
	.align	4
.nv.shared._ZN3cub18CUB_300001_SM_10006detail12batch_memcpy27MultiBlockBatchMemcpyKernelINS2_10policy_hubIjjE9Policy700EjPN6thrust24THRUST_300001_SM_1000_NS17constant_iteratorIiNS8_11use_defaultESA_EEPPiPjSF_NS0_13ScanTileStateIjLb1EEEjLNS0_7CopyAlgE1EEEvT1_T2_T3_T4_T5_T6_:
	.zero		1028


//--------------------- .nv.shared.reserved.0     --------------------------
	.section	.nv.shared.reserved.0,"aw",@nobits
	.weak		__nv_reservedSMEM_offset_0_alias
	.size		__nv_reservedSMEM_offset_0_alias, 0, 64
	.other		__nv_reservedSMEM_offset_0_alias,@"STO_CUDA_RESERVED_SHARED STV_DEFAULT"
__nv_reservedSMEM_offset_0_alias:
	.zero		0
	.zero		64


//--------------------- .nv.global                --------------------------
	.section	.nv.global,"aw",@nobits
.nv.global:
	.type		_ZN30_INTERNAL_dba85524_4_k_cu_main6thrust24THRUST_300001_SM_1000_NS12placeholders2_5E,@object
	.size		_ZN30_INTERNAL_dba85524_4_k_cu_main6thrust24THRUST_300001_SM_1000_NS12placeholders2_5E,(_ZN30_INTERNAL_dba85524_4_k_cu_main4cuda3std3__45__cpo6cbeginE - _ZN30_INTERNAL_dba85524_4_k_cu_main6thrust24THRUST_300001_SM_1000_NS12placeholders2_5E)
_ZN30_INTERNAL_dba85524_4_k_cu_main6thrust24THRUST_300001_SM_1000_NS12placeholders2_5E:
	.zero		1
	.type		_ZN30_INTERNAL_dba85524_4_k_cu_main4cuda3std3__45__cpo6cbeginE,@object
	.size		_ZN30_INTERNAL_dba85524_4_k_cu_main4cuda3std3__45__cpo6cbeginE,(_ZN30_INTERNAL_dba85524_4_k_cu_main4cuda3std6ranges3__45__cpo6cbeginE - _ZN30_INTERNAL_dba85524_4_k_cu_main4cuda3std3__45__cpo6cbeginE)
_ZN30_INTERNAL_dba85524_4_k_cu_main4cuda3std3__45__cpo6cbeginE:
	.zero		1
	.type		_ZN30_INTERNAL_dba85524_4_k_cu_main4cuda3std6ranges3__45__cpo6cbeginE,@object
	.size		_ZN30_INTERNAL_dba85524_4_k_cu_main4cuda3std6ranges3__45__cpo6cbeginE,(_ZN30_INTERNAL_dba85524_4_k_cu_main4cuda3std3__48in_placeE - _ZN30_INTERNAL_dba85524_4_k_cu_main4cuda3std6ranges3__45__cpo6cbeginE)
_ZN30_INTERNAL_dba85524_4_k_cu_main4cuda3std6ranges3__45__cpo6cbeginE:
	.zero		1
	.type		_ZN30_INTERNAL_dba85524_4_k_cu_main4cuda3std3__48in_placeE,@object
	.size		_ZN30_INTERNAL_dba85524_4_k_cu_main4cuda3std3__48in_placeE,(_ZN30_INTERNAL_dba85524_4_k_cu_main4cuda3std6ranges3__45__cpo4sizeE - _ZN30_INTERNAL_dba85524_4_k_cu_main4cuda3std3__48in_placeE)
_ZN30_INTERNAL_dba85524_4_k_cu_main4cuda3std3__48in_placeE:
	.zero		1
	.type		_ZN30_INTERNAL_dba85524_4_k_cu_main4cuda3std6ranges3__45__cpo4sizeE,@object
	.size		_ZN30_INTERNAL_dba85524_4_k_cu_main4cuda3std6ranges3__45__cpo4sizeE,(_ZN30_INTERNAL_dba85524_4_k_cu_main6thrust24THRUST_300001_SM_1000_NS12placeholders2_9E - _ZN30_INTERNAL_dba85524_4_k_cu_main4cuda3std6ranges3__45__cpo4sizeE)
_ZN30_INTERNAL_dba85524_4_k_cu_main4cuda3std6ranges3__45__cpo4sizeE:
	.zero		1
	.type		_ZN30_INTERNAL_dba85524_4_k_cu_main6thrust24THRUST_300001_SM_1000_NS12placeholders2_9E,@object
	.size		_ZN30_INTERNAL_dba85524_4_k_cu_main6thrust24THRUST_300001_SM_1000_NS12placeholders2_9E,(_ZN30_INTERNAL_dba85524_4_k_cu_main4cuda3std3__45__cpo7crbeginE - _ZN30_INTERNAL_dba85524_4_k_cu_main6thrust24THRUST_300001_SM_1000_NS12placeholders2_9E)
_ZN30_INTERNAL_dba85524_4_k_cu_main6thrust24THRUST_300001_SM_1000_NS12placeholders2_9E:
	.zero		1
	.type		_ZN30_INTERNAL_dba85524_4_k_cu_main4cuda3std3__45__cpo7crbeginE,@object
	.size		_ZN30_INTERNAL_dba85524_4_k_cu_main4cuda3std3__45__cpo7crbeginE,(_ZN30_INTERNAL_dba85524_4_k_cu_main4cuda3std6ranges3__45__cpo4nextE - _ZN30_INTERNAL_dba85524_4_k_cu_main4cuda3std3__45__cpo7crbeginE)
_ZN30_INTERNAL_dba85524_4_k_cu_main4cuda3std3__45__cpo7crbeginE:
	.zero		1
	.type		_ZN30_INTERNAL_dba85524_4_k_cu_main4cuda3std6ranges3__45__cpo4nextE,@object
	.size		_ZN30_INTERNAL_dba85524_4_k_cu_main4cuda3std6ranges3__45__cpo4nextE,(_ZN30_INTERNAL_dba85524_4_k_cu_main4cuda3std6ranges3__45__cpo4swapE - _ZN30_INTERNAL_dba85524_4_k_cu_main4cuda3std6ranges3__45__cpo4nextE)
_ZN30_INTERNAL_dba85524_4_k_cu_main4cuda3std6ranges3__45__cpo4nextE:
	.zero		1
	.type		_ZN30_INTERNAL_dba85524_4_k_cu_main4cuda3std6ranges3__45__cpo4swapE,@object
	.size		_ZN30_INTERNAL_dba85524_4_k_cu_main4cuda3std6ranges3__45__cpo4swapE,(_ZN30_INTERNAL_dba85524_4_k_cu_main6thrust24THRUST_300001_SM_1000_NS12placeholders2_1E - _ZN30_INTERNAL_dba85524_4_k_cu_main4cuda3std6ranges3__45__cpo4swapE)
_ZN30_INTERNAL_dba85524_4_k_cu_main4cuda3std6ranges3__45__cpo4swapE:
	.zero		1
	.type		_ZN30_INTERNAL_dba85524_4_k_cu_main6thrust24THRUST_300001_SM_1000_NS12placeholders2_1E,@object
	.size		_ZN30_INTERNAL_dba85524_4_k_cu_main6thrust24THRUST_300001_SM_1000_NS12placeholders2_1E,(_ZN30_INTERNAL_dba85524_4_k_cu_main6thrust24THRUST_300001_SM_1000_NS12placeholders2_3E - _ZN30_INTERNAL_dba85524_4_k_cu_main6thrust24THRUST_300001_SM_1000_NS12placeholders2_1E)
_ZN30_INTERNAL_dba85524_4_k_cu_main6thrust24THRUST_300001_SM_1000_NS12placeholders2_1E:
	.zero		1
	.type		_ZN30_INTERNAL_dba85524_4_k_cu_main6thrust24THRUST_300001_SM_1000_NS12placeholders2_3E,@object
	.size		_ZN30_INTERNAL_dba85524_4_k_cu_main6thrust24THRUST_300001_SM_1000_NS12placeholders2_3E,(_ZN30_INTERNAL_dba85524_4_k_cu_main4cuda3std3__45__cpo5beginE - _ZN30_INTERNAL_dba85524_4_k_cu_main6thrust24THRUST_300001_SM_1000_NS12placeholders2_3E)
_ZN30_INTERNAL_dba85524_4_k_cu_main6thrust24THRUST_300001_SM_1000_NS12placeholders2_3E:
	.zero		1
	.type		_ZN30_INTERNAL_dba85524_4_k_cu_main4cuda3std3__45__cpo5beginE,@object
	.size		_ZN30_INTERNAL_dba85524_4_k_cu_main4cuda3std3__45__cpo5beginE,(_ZN30_INTERNAL_dba85524_4_k_cu_main4cuda3std6ranges3__45__cpo5beginE - _ZN30_INTERNAL_dba85524_4_k_cu_main4cuda3std3__45__cpo5beginE)
_ZN30_INTERNAL_dba85524_4_k_cu_main4cuda3std3__45__cpo5beginE:
	.zero		1
	.type		_ZN30_INTERNAL_dba85524_4_k_cu_main4cuda3std6ranges3__45__cpo5beginE,@object
	.size		_ZN30_INTERNAL_dba85524_4_k_cu_main4cuda3std6ranges3__45__cpo5beginE,(_ZN30_INTERNAL_dba85524_4_k_cu_main4cuda3std3__432_GLOBAL__N__dba85524_4_k_cu_main6ignoreE - _ZN30_INTERNAL_dba85524_4_k_cu_main4cuda3std6ranges3__45__cpo5beginE)
_ZN30_INTERNAL_dba85524_4_k_cu_main4cuda3std6ranges3__45__cpo5beginE:
	.zero		1
	.type		_ZN30_INTERNAL_dba85524_4_k_cu_main4cuda3std3__432_GLOBAL__N__dba85524_4_k_cu_main6ignoreE,@object
	.size		_ZN30_INTERNAL_dba85524_4_k_cu_main4cuda3std3__432_GLOBAL__N__dba85524_4_k_cu_main6ignoreE,(_ZN30_INTERNAL_dba85524_4_k_cu_main4cuda3std6ranges3__45__cpo4dataE - _ZN30_INTERNAL_dba85524_4_k_cu_main4cuda3std3__432_GLOBAL__N__dba85524_4_k_cu_main6ignoreE)
_ZN30_INTERNAL_dba85524_4_k_cu_main4cuda3std3__432_GLOBAL__N__dba85524_4_k_cu_main6ignoreE:
	.zero		1
	.type		_ZN30_INTERNAL_dba85524_4_k_cu_main4cuda3std6ranges3__45__cpo4dataE,@object
	.size		_ZN30_INTERNAL_dba85524_4_k_cu_main4cuda3std6ranges3__45__cpo4dataE,(_ZN30_INTERNAL_dba85524_4_k_cu_main6thrust24THRUST_300001_SM_1000_NS12placeholders2_7E - _ZN30_INTERNAL_dba85524_4_k_cu_main4cuda3std6ranges3__45__cpo4dataE)
_ZN30_INTERNAL_dba85524_4_k_cu_main4cuda3std6ranges3__45__cpo4dataE:
	.zero		1
	.type		_ZN30_INTERNAL_dba85524_4_k_cu_main6thrust24THRUST_300001_SM_1000_NS12placeholders2_7E,@object
	.size		_ZN30_INTERNAL_dba85524_4_k_cu_main6thrust24THRUST_300001_SM_1000_NS12placeholders2_7E,(_ZN30_INTERNAL_dba85524_4_k_cu_main4cuda3std3__45__cpo6rbeginE - _ZN30_INTERNAL_dba85524_4_k_cu_main6thrust24THRUST_300001_SM_1000_NS12placeholders2_7E)
_ZN30_INTERNAL_dba85524_4_k_cu_main6thrust24THRUST_300001_SM_1000_NS12placeholders2_7E:
	.zero		1
	.type		_ZN30_INTERNAL_dba85524_4_k_cu_main4cuda3std3__45__cpo6rbeginE,@object
	.size		_ZN30_INTERNAL_dba85524_4_k_cu_main4cuda3std3__45__cpo6rbeginE,(_ZN30_INTERNAL_dba85524_4_k_cu_main4cuda3std6ranges3__45__cpo7advanceE - _ZN30_INTERNAL_dba85524_4_k_cu_main4cuda3std3__45__cpo6rbeginE)
_ZN30_INTERNAL_dba85524_4_k_cu_main4cuda3std3__45__cpo6rbeginE:
	.zero		1
	.type		_ZN30_INTERNAL_dba85524_4_k_cu_main4cuda3std6ranges3__45__cpo7advanceE,@object
	.size		_ZN30_INTERNAL_dba85524_4_k_cu_main4cuda3std6ranges3__45__cpo7advanceE,(_ZN30_INTERNAL_dba85524_4_k_cu_main4cuda3std3__47nulloptE - _ZN30_INTERNAL_dba85524_4_k_cu_main4cuda3std6ranges3__45__cpo7advanceE)
_ZN30_INTERNAL_dba85524_4_k_cu_main4cuda3std6ranges3__45__cpo7advanceE:
	.zero		1
	.type		_ZN30_INTERNAL_dba85524_4_k_cu_main4cuda3std3__47nulloptE,@object
	.size		_ZN30_INTERNAL_dba85524_4_k_cu_main4cuda3std3__47nulloptE,(_ZN30_INTERNAL_dba85524_4_k_cu_main4cuda3std6ranges3__45__cpo8distanceE - _ZN30_INTERNAL_dba85524_4_k_cu_main4cuda3std3__47nulloptE)
_ZN30_INTERNAL_dba85524_4_k_cu_main4cuda3std3__47nulloptE:
	.zero		1
	.type		_ZN30_INTERNAL_dba85524_4_k_cu_main4cuda3std6ranges3__45__cpo8distanceE,@object
	.size		_ZN30_INTERNAL_dba85524_4_k_cu_main4cuda3std6ranges3__45__cpo8distanceE,(_ZN30_INTERNAL_dba85524_4_k_cu_main6thrust24THRUST_300001_SM_1000_NS12placeholders2_6E - _ZN30_INTERNAL_dba85524_4_k_cu_main4cuda3std6ranges3__45__cpo8distanceE)
_ZN30_INTERNAL_dba85524_4_k_cu_main4cuda3std6ranges3__45__cpo8distanceE:
	.zero		1
	.type		_ZN30_INTERNAL_dba85524_4_k_cu_main6thrust24THRUST_300001_SM_1000_NS12placeholders2_6E,@object
	.size		_ZN30_INTERNAL_dba85524_4_k_cu_main6thrust24THRUST_300001_SM_1000_NS12placeholders2_6E,(_ZN30_INTERNAL_dba85524_4_k_cu_main4cuda3std3__45__cpo4cendE - _ZN30_INTERNAL_dba85524_4_k_cu_main6thrust24THRUST_300001_SM_1000_NS12placeholders2_6E)
_ZN30_INTERNAL_dba85524_4_k_cu_main6thrust24THRUST_300001_SM_1000_NS12placeholders2_6E:
	.zero		1
	.type		_ZN30_INTERNAL_dba85524_4_k_cu_main4cuda3std3__45__cpo4cendE,@object
	.size		_ZN30_INTERNAL_dba85524_4_k_cu_main4cuda3std3__45__cpo4cendE,(_ZN30_INTERNAL_dba85524_4_k_cu_main4cuda3std6ranges3__45__cpo4cendE - _ZN30_INTERNAL_dba85524_4_k_cu_main4cuda3std3__45__cpo4cendE)
_ZN30_INTERNAL_dba85524_4_k_cu_main4cuda3std3__45__cpo4cendE:
	.zero		1
	.type		_ZN30_INTERNAL_dba85524_4_k_cu_main4cuda3std6ranges3__45__cpo4cendE,@object
	.size		_ZN30_INTERNAL_dba85524_4_k_cu_main4cuda3std6ranges3__45__cpo4cendE,(_ZN30_INTERNAL_dba85524_4_k_cu_main4cuda3std3__420unreachable_sentinelE - _ZN30_INTERNAL_dba85524_4_k_cu_main4cuda3std6ranges3__45__cpo4cendE)
_ZN30_INTERNAL_dba85524_4_k_cu_main4cuda3std6ranges3__45__cpo4cendE:
	.zero		1
	.type		_ZN30_INTERNAL_dba85524_4_k_cu_main4cuda3std3__420unreachable_sentinelE,@object
	.size		_ZN30_INTERNAL_dba85524_4_k_cu_main4cuda3std3__420unreachable_sentinelE,(_ZN30_INTERNAL_dba85524_4_k_cu_main4cuda3std6ranges3__45__cpo5ssizeE - _ZN30_INTERNAL_dba85524_4_k_cu_main4cuda3std3__420unreachable_sentinelE)
_ZN30_INTERNAL_dba85524_4_k_cu_main4cuda3std3__420unreachable_sentinelE:
	.zero		1
	.type		_ZN30_INTERNAL_dba85524_4_k_cu_main4cuda3std6ranges3__45__cpo5ssizeE,@object
	.size		_ZN30_INTERNAL_dba85524_4_k_cu_main4cuda3std6ranges3__45__cpo5ssizeE,(_ZN30_INTERNAL_dba85524_4_k_cu_main6thrust24THRUST_300001_SM_1000_NS12placeholders3_10E - _ZN30_INTERNAL_dba85524_4_k_cu_main4cuda3std6ranges3__45__cpo5ssizeE)
_ZN30_INTERNAL_dba85524_4_k_cu_main4cuda3std6ranges3__45__cpo5ssizeE:
	.zero		1
	.type		_ZN30_INTERNAL_dba85524_4_k_cu_main6thrust24THRUST_300001_SM_1000_NS12placeholders3_10E,@object
	.size		_ZN30_INTERNAL_dba85524_4_k_cu_main6thrust24THRUST_300001_SM_1000_NS12placeholders3_10E,(_ZN30_INTERNAL_dba85524_4_k_cu_main4cuda3std3__45__cpo5crendE - _ZN30_INTERNAL_dba85524_4_k_cu_main6thrust24THRUST_300001_SM_1000_NS12placeholders3_10E)
_ZN30_INTERNAL_dba85524_4_k_cu_main6thrust24THRUST_300001_SM_1000_NS12placeholders3_10E:
	.zero		1
	.type		_ZN30_INTERNAL_dba85524_4_k_cu_main4cuda3std3__45__cpo5crendE,@object
	.size		_ZN30_INTERNAL_dba85524_4_k_cu_main4cuda3std3__45__cpo5crendE,(_ZN30_INTERNAL_dba85524_4_k_cu_main4cuda3std6ranges3__45__cpo4prevE - _ZN30_INTERNAL_dba85524_4_k_cu_main4cuda3std3__45__cpo5crendE)
_ZN30_INTERNAL_dba85524_4_k_cu_main4cuda3std3__45__cpo5crendE:
	.zero		1
	.type		_ZN30_INTERNAL_dba85524_4_k_cu_main4cuda3std6ranges3__45__cpo4prevE,@object
	.size		_ZN30_INTERNAL_dba85524_4_k_cu_main4cuda3std6ranges3__45__cpo4prevE,(_ZN30_INTERNAL_dba85524_4_k_cu_main4cuda3std6ranges3__45__cpo9iter_moveE - _ZN30_INTERNAL_dba85524_4_k_cu_main4cuda3std6ranges3__45__cpo4prevE)
_ZN30_INTERNAL_dba85524_4_k_cu_main4cuda3std6ranges3__45__cpo4prevE:
	.zero		1
	.type		_ZN30_INTERNAL_dba85524_4_k_cu_main4cuda3std6ranges3__45__cpo9iter_moveE,@object
	.size		_ZN30_INTERNAL_dba85524_4_k_cu_main4cuda3std6ranges3__45__cpo9iter_moveE,(_ZN30_INTERNAL_dba85524_4_k_cu_main6thrust24THRUST_300001_SM_1000_NS12placeholders2_2E - _ZN30_INTERNAL_dba85524_4_k_cu_main4cuda3std6ranges3__45__cpo9iter_moveE)
_ZN30_INTERNAL_dba85524_4_k_cu_main4cuda3std6ranges3__45__cpo9iter_moveE:
	.zero		1
	.type		_ZN30_INTERNAL_dba85524_4_k_cu_main6thrust24THRUST_300001_SM_1000_NS12placeholders2_2E,@object
	.size		_ZN30_INTERNAL_dba85524_4_k_cu_main6thrust24THRUST_300001_SM_1000_NS12placeholders2_2E,(_ZN30_INTERNAL_dba85524_4_k_cu_main6thrust24THRUST_300001_SM_1000_NS12placeholders2_4E - _ZN30_INTERNAL_dba85524_4_k_cu_main6thrust24THRUST_300001_SM_1000_NS12placeholders2_2E)
_ZN30_INTERNAL_dba85524_4_k_cu_main6thrust24THRUST_300001_SM_1000_NS12placeholders2_2E:
	.zero		1
	.type		_ZN30_INTERNAL_dba85524_4_k_cu_main6thrust24THRUST_300001_SM_1000_NS12placeholders2_4E,@object
	.size		_ZN30_INTERNAL_dba85524_4_k_cu_main6thrust24THRUST_300001_SM_1000_NS12placeholders2_4E,(_ZN30_INTERNAL_dba85524_4_k_cu_main4cuda3std3__45__cpo3endE - _ZN30_INTERNAL_dba85524_4_k_cu_main6thrust24THRUST_300001_SM_1000_NS12placeholders2_4E)
_ZN30_INTERNAL_dba85524_4_k_cu_main6thrust24THRUST_300001_SM_1000_NS12placeholders2_4E:
	.zero		1
	.type		_ZN30_INTERNAL_dba85524_4_k_cu_main4cuda3std3__45__cpo3endE,@object
	.size		_ZN30_INTERNAL_dba85524_4_k_cu_main4cuda3std3__45__cpo3endE,(_ZN30_INTERNAL_dba85524_4_k_cu_main4cuda3std6ranges3__45__cpo3endE - _ZN30_INTERNAL_dba85524_4_k_cu_main4cuda3std3__45__cpo3endE)
_ZN30_INTERNAL_dba85524_4_k_cu_main4cuda3std3__45__cpo3endE:
	.zero		1
	.type		_ZN30_INTERNAL_dba85524_4_k_cu_main4cuda3std6ranges3__45__cpo3endE,@object
	.size		_ZN30_INTERNAL_dba85524_4_k_cu_main4cuda3std6ranges3__45__cpo3endE,(_ZN30_INTERNAL_dba85524_4_k_cu_main4cuda3std3__419piecewise_constructE - _ZN30_INTERNAL_dba85524_4_k_cu_main4cuda3std6ranges3__45__cpo3endE)
_ZN30_INTERNAL_dba85524_4_k_cu_main4cuda3std6ranges3__45__cpo3endE:
	.zero		1
	.type		_ZN30_INTERNAL_dba85524_4_k_cu_main4cuda3std3__419piecewise_constructE,@object
	.size		_ZN30_INTERNAL_dba85524_4_k_cu_main4cuda3std3__419piecewise_constructE,(_ZN30_INTERNAL_dba85524_4_k_cu_main4cuda3std6ranges3__45__cpo5cdataE - _ZN30_INTERNAL_dba85524_4_k_cu_main4cuda3std3__419piecewise_constructE)
_ZN30_INTERNAL_dba85524_4_k_cu_main4cuda3std3__419piecewise_constructE:
	.zero		1
	.type		_ZN30_INTERNAL_dba85524_4_k_cu_main4cuda3std6ranges3__45__cpo5cdataE,@object
	.size		_ZN30_INTERNAL_dba85524_4_k_cu_main4cuda3std6ranges3__45__cpo5cdataE,(_ZN30_INTERNAL_dba85524_4_k_cu_main6thrust24THRUST_300001_SM_1000_NS12placeholders2_8E - _ZN30_INTERNAL_dba85524_4_k_cu_main4cuda3std6ranges3__45__cpo5cdataE)
_ZN30_INTERNAL_dba85524_4_k_cu_main4cuda3std6ranges3__45__cpo5cdataE:
	.zero		1
	.type		_ZN30_INTERNAL_dba85524_4_k_cu_main6thrust24THRUST_300001_SM_1000_NS12placeholders2_8E,@object
	.size		_ZN30_INTERNAL_dba85524_4_k_cu_main6thrust24THRUST_300001_SM_1000_NS12placeholders2_8E,(_ZN30_INTERNAL_dba85524_4_k_cu_main4cuda3std3__45__cpo4rendE - _ZN30_INTERNAL_dba85524_4_k_cu_main6thrust24THRUST_300001_SM_1000_NS12placeholders2_8E)
_ZN30_INTERNAL_dba85524_4_k_cu_main6thrust24THRUST_300001_SM_1000_NS12placeholders2_8E:
	.zero		1
	.type		_ZN30_INTERNAL_dba85524_4_k_cu_main4cuda3std3__45__cpo4rendE,@object
	.size		_ZN30_INTERNAL_dba85524_4_k_cu_main4cuda3std3__45__cpo4rendE,(_ZN30_INTERNAL_dba85524_4_k_cu_main4cuda3std6ranges3__45__cpo9iter_swapE - _ZN30_INTERNAL_dba85524_4_k_cu_main4cuda3std3__45__cpo4rendE)
_ZN30_INTERNAL_dba85524_4_k_cu_main4cuda3std3__45__cpo4rendE:
	.zero		1
	.type		_ZN30_INTERNAL_dba85524_4_k_cu_main4cuda3std6ranges3__45__cpo9iter_swapE,@object
	.size		_ZN30_INTERNAL_dba85524_4_k_cu_main4cuda3std6ranges3__45__cpo9iter_swapE,(_ZN30_INTERNAL_dba85524_4_k_cu_main4cuda3std3__48unexpectE - _ZN30_INTERNAL_dba85524_4_k_cu_main4cuda3std6ranges3__45__cpo9iter_swapE)
_ZN30_INTERNAL_dba85524_4_k_cu_main4cuda3std6ranges3__45__cpo9iter_swapE:
	.zero		1
	.type		_ZN30_INTERNAL_dba85524_4_k_cu_main4cuda3std3__48unexpectE,@object
	.size		_ZN30_INTERNAL_dba85524_4_k_cu_main4cuda3std3__48unexpectE,(_ZN30_INTERNAL_dba85524_4_k_cu_main6thrust24THRUST_300001_SM_1000_NS6system6detail10sequential3seqE - _ZN30_INTERNAL_dba85524_4_k_cu_main4cuda3std3__48unexpectE)
_ZN30_INTERNAL_dba85524_4_k_cu_main4cuda3std3__48unexpectE:
	.zero		1
	.type		_ZN30_INTERNAL_dba85524_4_k_cu_main6thrust24THRUST_300001_SM_1000_NS6system6detail10sequential3seqE,@object
	.size		_ZN30_INTERNAL_dba85524_4_k_cu_main6thrust24THRUST_300001_SM_1000_NS6system6detail10sequential3seqE,(.L_29 - _ZN30_INTERNAL_dba85524_4_k_cu_main6thrust24THRUST_300001_SM_1000_NS6system6detail10sequential3seqE)
_ZN30_INTERNAL_dba85524_4_k_cu_main6thrust24THRUST_300001_SM_1000_NS6system6detail10sequential3seqE:
	.zero		1
.L_29:


//--------------------- .nv.shared._ZN3cub18CUB_300001_SM_10006detail12batch_memcpy17BatchMemcpyKernelINS2_10policy_hubIjjE9Policy700EN6thrust24THRUST_300001_SM_1000_NS18transform_iteratorI18GetIteratorToRangeNS8_17counting_iteratorIjNS8_11use_defaultESC_SC_EESC_SC_EENS9_I13GetPtrToRangeSD_SC_SC_EENS9_I12GetRunLengthSD_SC_SC_EEjPNS8_17constant_iteratorIiSC_SC_EEPPiPjSO_jNS0_13ScanTileStateIjLb1EEESQ_LNS0_7CopyAlgE1EEEvT0_T1_T2_T3_T4_T5_T6_T7_T9_T10_ --------------------------
	.section	.nv.shared._ZN3cub18CUB_300001_SM_10006detail12batch_memcpy17BatchMemcpyKernelINS2_10policy_hubIjjE9Policy700EN6thrust24THRUST_300001_SM_1000_NS18transform_iteratorI18GetIteratorToRangeNS8_17counting_iteratorIjNS8_11use_defaultESC_SC_EESC_SC_EENS9_I13GetPtrToRangeSD_SC_SC_EENS9_I12GetRunLengthSD_SC_SC_EEjPNS8_17constant_iteratorIiSC_SC_EEPPiPjSO_jNS0_13ScanTileStateIjLb1EEESQ_LNS0_7CopyAlgE1EEEvT0_T1_T2_T3_T4_T5_T6_T7_T9_T10_,"aw",@nobits
	.sectionflags	@""
	.align	16
.nv.shared._ZN3cub18CUB_300001_SM_10006detail12batch_memcpy17BatchMemcpyKernelINS2_10policy_hubIjjE9Policy700EN6thrust24THRUST_300001_SM_1000_NS18transform_iteratorI18GetIteratorToRangeNS8_17counting_iteratorIjNS8_11use_defaultESC_SC_EESC_SC_EENS9_I13GetPtrToRangeSD_SC_SC_EENS9_I12GetRunLengthSD_SC_SC_EEjPNS8_17constant_iteratorIiSC_SC_EEPPiPjSO_jNS0_13ScanTileStateIjLb1EEESQ_LNS0_7CopyAlgE1EEEvT0_T1_T2_T3_T4_T5_T6_T7_T9_T10_:
	.zero		10384


//--------------------- .nv.constant0._ZN3cub18CUB_300001_SM_10006detail12batch_memcpy27MultiBlockBatchMemcpyKernelINS2_10policy_hubIjjE9Policy700EjPN6thrust24THRUST_300001_SM_1000_NS17constant_iteratorIiNS8_11use_defaultESA_EEPPiPjSF_NS0_13ScanTileStateIjLb1EEEjLNS0_7CopyAlgE1EEEvT1_T2_T3_T4_T5_T6_ --------------------------
	.section	.nv.constant0._ZN3cub18CUB_300001_SM_10006detail12batch_memcpy27MultiBlockBatchMemcpyKernelINS2_10policy_hubIjjE9Policy700EjPN6thrust24THRUST_300001_SM_1000_NS17constant_iteratorIiNS8_11use_defaultESA_EEPPiPjSF_NS0_13ScanTileStateIjLb1EEEjLNS0_7CopyAlgE1EEEvT1_T2_T3_T4_T5_T6_,"a",@progbits
	.sectionflags	@""
	.align	4
.nv.constant0._ZN3cub18CUB_300001_SM_10006detail12batch_memcpy27MultiBlockBatchMemcpyKernelINS2_10policy_hubIjjE9Policy700EjPN6thrust24THRUST_300001_SM_1000_NS17constant_iteratorIiNS8_11use_defaultESA_EEPPiPjSF_NS0_13ScanTileStateIjLb1EEEjLNS0_7CopyAlgE1EEEvT1_T2_T3_T4_T5_T6_:
	.zero		940


//--------------------- .nv.constant0._ZN3cub18CUB_300001_SM_10006detail12batch_memcpy17BatchMemcpyKernelINS2_10policy_hubIjjE9Policy700EN6thrust24THRUST_300001_SM_1000_NS18transform_iteratorI18GetIteratorToRangeNS8_17counting_iteratorIjNS8_11use_defaultESC_SC_EESC_SC_EENS9_I13GetPtrToRangeSD_SC_SC_EENS9_I12GetRunLengthSD_SC_SC_EEjPNS8_17constant_iteratorIiSC_SC_EEPPiPjSO_jNS0_13ScanTileStateIjLb1EEESQ_LNS0_7CopyAlgE1EEEvT0_T1_T2_T3_T4_T5_T6_T7_T9_T10_ --------------------------
	.section	.nv.constant0._ZN3cub18CUB_300001_SM_10006detail12batch_memcpy17BatchMemcpyKernelINS2_10policy_hubIjjE9Policy700EN6thrust24THRUST_300001_SM_1000_NS18transform_iteratorI18GetIteratorToRangeNS8_17counting_iteratorIjNS8_11use_defaultESC_SC_EESC_SC_EENS9_I13GetPtrToRangeSD_SC_SC_EENS9_I12GetRunLengthSD_SC_SC_EEjPNS8_17constant_iteratorIiSC_SC_EEPPiPjSO_jNS0_13ScanTileStateIjLb1EEESQ_LNS0_7CopyAlgE1EEEvT0_T1_T2_T3_T4_T5_T6_T7_T9_T10_,"a",@progbits
	.sectionflags	@""
	.align	4
.nv.constant0._ZN3cub18CUB_300001_SM_10006detail12batch_memcpy17BatchMemcpyKernelINS2_10policy_hubIjjE9Policy700EN6thrust24THRUST_300001_SM_1000_NS18transform_iteratorI18GetIteratorToRangeNS8_17counting_iteratorIjNS8_11use_defaultESC_SC_EESC_SC_EENS9_I13GetPtrToRangeSD_SC_SC_EENS9_I12GetRunLengthSD_SC_SC_EEjPNS8_17constant_iteratorIiSC_SC_EEPPiPjSO_jNS0_13ScanTileStateIjLb1EEESQ_LNS0_7CopyAlgE1EEEvT0_T1_T2_T3_T4_T5_T6_T7_T9_T10_:
	.zero		1008


//--------------------- .nv.constant0._ZN3cub18CUB_300001_SM_10006detail12batch_memcpy19InitTileStateKernelINS0_13ScanTileStateIjLb1EEES5_jEEvT_T0_T1_ --------------------------
	.section	.nv.constant0._ZN3cub18CUB_300001_SM_10006detail12batch_memcpy19InitTileStateKernelINS0_13ScanTileStateIjLb1EEES5_jEEvT_T0_T1_,"a",@progbits
	.sectionflags	@""
	.align	4
.nv.constant0._ZN3cub18CUB_300001_SM_10006detail12batch_memcpy19InitTileStateKernelINS0_13ScanTileStateIjLb1EEES5_jEEvT_T0_T1_:
	.zero		916


//--------------------- .nv.constant0._ZN3cub18CUB_300001_SM_10006detail11EmptyKernelIvEEvv --------------------------
	.section	.nv.constant0._ZN3cub18CUB_300001_SM_10006detail11EmptyKernelIvEEvv,"a",@progbits
	.sectionflags	@""
	.align	4
.nv.constant0._ZN3cub18CUB_300001_SM_10006detail11EmptyKernelIvEEvv:
	.zero		896


//--------------------- SYMBOLS --------------------------

	.type		.nv.reservedSmem.offset0,@object
	.size		.nv.reservedSmem.offset0,0x4
	.type		.nv.reservedSmem.cap,@object
	.size		.nv.reservedSmem.cap,0x4
